	.target	sm_90a

	.elftype	@"ET_EXEC"


//--------------------- .note.nv.tkinfo           --------------------------
	.section	.note.nv.tkinfo,"",@"SHT_NOTE"
	.sectionflags	@"SHF_NOTE_NV_TKINFO"
	.tkinfo
        /*0018*/ 	.word	0x00000002
        /*0030*/ 	.string	""
        /*0030*/ 	.string	"ptxas"
        /*0030*/ 	.string	"Cuda compilation tools, release 13.0, V13.0.88"
        /*0030*/ 	.string	"Build cuda_13.0.r13.0/compiler.36424714_0"
        /*0030*/ 	.string	"-arch sm_90a -m 64 "



//--------------------- .note.nv.cuinfo           --------------------------
	.section	.note.nv.cuinfo,"",@"SHT_NOTE"
	.sectionflags	@"SHF_NOTE_NV_CUINFO"
        /*0018*/ 	.short	0x0002
        /*001a*/ 	.short	0x005a
        /*001c*/ 	.short	0x0082
	.zero		2


//--------------------- .nv.info                  --------------------------
	.section	.nv.info,"",@"SHT_CUDA_INFO"
	.align	4


	//----- nvinfo : EIATTR_REGCOUNT
	.align		4
        /*0000*/ 	.byte	0x04, 0x2f
        /*0002*/ 	.short	(.L_15 - .L_14)
	.align		4
.L_14:
        /*0004*/ 	.word	index@(_ZN7cutlass13device_kernelINS_4gemm6kernel13GemmUniversalIN4cute5tupleIJiiiiEEENS1_10collective13CollectiveMmaINS1_34MainloopSm90TmaGmmaWarpSpecializedILi3ENS5_IJNS4_1CILi2EEENSA_ILi1EEESC_EEENS1_35KernelTmaWarpSpecializedCooperativeEEENS5_IJNSA_ILi384EEENSA_ILi176EEENSA_ILi128EEEEEEaNS5_IJlSC_lEEEaSK_NS4_8TiledMMAINS4_8MMA_AtomIJNS4_4SM904GMMA26MMA_64x16x32_S32S8S8_SS_TNEEEENS4_6LayoutISD_NS5_IJSC_NSA_ILi0EEESS_EEEEENS5_IJNS4_10UnderscoreESV_SV_EEEEENS4_13SM90_TMA_LOADENS4_14ComposedLayoutINS4_7SwizzleILi3ELi4ELi3EEENS4_18smem_ptr_flag_bitsILi8EEENSR_INS5_IJNSA_ILi8EEESI_EEENS5_IJSI_SC_EEEEEEEvNS4_8identityENS4_23SM90_TMA_LOAD_MULTICASTES18_vS19_EENS_8epilogue10collective6detail29Sm90TmaWarpSpecializedAdapterINS1D_15DefaultEpilogueIaSK_SK_NS1C_6thread17LinearCombinationIaLi1EiiLNS1H_9ScaleType4KindE0ELNS_15FloatRoundStyleE2EaEENS1_15EpilogueDefaultEEEEEvvEEEEvNT_6ParamsE)
        /*0008*/ 	.word	0x000000a8


	//----- nvinfo : EIATTR_FRAME_SIZE
	.align		4
.L_15:
        /*000c*/ 	.byte	0x04, 0x11
        /*000e*/ 	.short	(.L_17 - .L_16)
	.align		4
.L_16:
        /*0010*/ 	.word	index@(_ZN7cutlass13device_kernelINS_4gemm6kernel13GemmUniversalIN4cute5tupleIJiiiiEEENS1_10collective13CollectiveMmaINS1_34MainloopSm90TmaGmmaWarpSpecializedILi3ENS5_IJNS4_1CILi2EEENSA_ILi1EEESC_EEENS1_35KernelTmaWarpSpecializedCooperativeEEENS5_IJNSA_ILi384EEENSA_ILi176EEENSA_ILi128EEEEEEaNS5_IJlSC_lEEEaSK_NS4_8TiledMMAINS4_8MMA_AtomIJNS4_4SM904GMMA26MMA_64x16x32_S32S8S8_SS_TNEEEENS4_6LayoutISD_NS5_IJSC_NSA_ILi0EEESS_EEEEENS5_IJNS4_10UnderscoreESV_SV_EEEEENS4_13SM90_TMA_LOADENS4_14ComposedLayoutINS4_7SwizzleILi3ELi4ELi3EEENS4_18smem_ptr_flag_bitsILi8EEENSR_INS5_IJNSA_ILi8EEESI_EEENS5_IJSI_SC_EEEEEEEvNS4_8identityENS4_23SM90_TMA_LOAD_MULTICASTES18_vS19_EENS_8epilogue10collective6detail29Sm90TmaWarpSpecializedAdapterINS1D_15DefaultEpilogueIaSK_SK_NS1C_6thread17LinearCombinationIaLi1EiiLNS1H_9ScaleType4KindE0ELNS_15FloatRoundStyleE2EaEENS1_15EpilogueDefaultEEEEEvvEEEEvNT_6ParamsE)
        /*0014*/ 	.word	0x00000360


	//----- nvinfo : EIATTR_MIN_STACK_SIZE
	.align		4
.L_17:
        /*0018*/ 	.byte	0x04, 0x12
        /*001a*/ 	.short	(.L_19 - .L_18)
	.align		4
.L_18:
        /*001c*/ 	.word	index@(_ZN7cutlass13device_kernelINS_4gemm6kernel13GemmUniversalIN4cute5tupleIJiiiiEEENS1_10collective13CollectiveMmaINS1_34MainloopSm90TmaGmmaWarpSpecializedILi3ENS5_IJNS4_1CILi2EEENSA_ILi1EEESC_EEENS1_35KernelTmaWarpSpecializedCooperativeEEENS5_IJNSA_ILi384EEENSA_ILi176EEENSA_ILi128EEEEEEaNS5_IJlSC_lEEEaSK_NS4_8TiledMMAINS4_8MMA_AtomIJNS4_4SM904GMMA26MMA_64x16x32_S32S8S8_SS_TNEEEENS4_6LayoutISD_NS5_IJSC_NSA_ILi0EEESS_EEEEENS5_IJNS4_10UnderscoreESV_SV_EEEEENS4_13SM90_TMA_LOADENS4_14ComposedLayoutINS4_7SwizzleILi3ELi4ELi3EEENS4_18smem_ptr_flag_bitsILi8EEENSR_INS5_IJNSA_ILi8EEESI_EEENS5_IJSI_SC_EEEEEEEvNS4_8identityENS4_23SM90_TMA_LOAD_MULTICASTES18_vS19_EENS_8epilogue10collective6detail29Sm90TmaWarpSpecializedAdapterINS1D_15DefaultEpilogueIaSK_SK_NS1C_6thread17LinearCombinationIaLi1EiiLNS1H_9ScaleType4KindE0ELNS_15FloatRoundStyleE2EaEENS1_15EpilogueDefaultEEEEEvvEEEEvNT_6ParamsE)
        /*0020*/ 	.word	0x00000360
.L_19:


//--------------------- .nv.compat                --------------------------
	.section	.nv.compat,"",@"SHT_CUDA_COMPAT_INFO"
	.align	4
        /*0000*/ 	.byte	0x02, 0x09, 0x01, 0x00, 0x02, 0x02, 0x04, 0x00, 0x02, 0x05, 0x05, 0x00, 0x03, 0x07, 0x01, 0x01
        /*0010*/ 	.byte	0x02, 0x03, 0x01, 0x00, 0x02, 0x06, 0x01, 0x00, 0x04, 0x0b, 0x08, 0x00, 0x00, 0x00, 0x00, 0x00
        /*0020*/ 	.byte	0x00, 0x00, 0x00, 0x00


//--------------------- .nv.info._ZN7cutlass13device_kernelINS_4gemm6kernel13GemmUniversalIN4cute5tupleIJiiiiEEENS1_10collective13CollectiveMmaINS1_34MainloopSm90TmaGmmaWarpSpecializedILi3ENS5_IJNS4_1CILi2EEENSA_ILi1EEESC_EEENS1_35KernelTmaWarpSpecializedCooperativeEEENS5_IJNSA_ILi384EEENSA_ILi176EEENSA_ILi128EEEEEEaNS5_IJlSC_lEEEaSK_NS4_8TiledMMAINS4_8MMA_AtomIJNS4_4SM904GMMA26MMA_64x16x32_S32S8S8_SS_TNEEEENS4_6LayoutISD_NS5_IJSC_NSA_ILi0EEESS_EEEEENS5_IJNS4_10UnderscoreESV_SV_EEEEENS4_13SM90_TMA_LOADENS4_14ComposedLayoutINS4_7SwizzleILi3ELi4ELi3EEENS4_18smem_ptr_flag_bitsILi8EEENSR_INS5_IJNSA_ILi8EEESI_EEENS5_IJSI_SC_EEEEEEEvNS4_8identityENS4_23SM90_TMA_LOAD_MULTICASTES18_vS19_EENS_8epilogue10collective6detail29Sm90TmaWarpSpecializedAdapterINS1D_15DefaultEpilogueIaSK_SK_NS1C_6thread17LinearCombinationIaLi1EiiLNS1H_9ScaleType4KindE0ELNS_15FloatRoundStyleE2EaEENS1_15EpilogueDefaultEEEEEvvEEEEvNT_6ParamsE --------------------------
	.section	.nv.info._ZN7cutlass13device_kernelINS_4gemm6kernel13GemmUniversalIN4cute5tupleIJiiiiEEENS1_10collective13CollectiveMmaINS1_34MainloopSm90TmaGmmaWarpSpecializedILi3ENS5_IJNS4_1CILi2EEENSA_ILi1EEESC_EEENS1_35KernelTmaWarpSpecializedCooperativeEEENS5_IJNSA_ILi384EEENSA_ILi176EEENSA_ILi128EEEEEEaNS5_IJlSC_lEEEaSK_NS4_8TiledMMAINS4_8MMA_AtomIJNS4_4SM904GMMA26MMA_64x16x32_S32S8S8_SS_TNEEEENS4_6LayoutISD_NS5_IJSC_NSA_ILi0EEESS_EEEEENS5_IJNS4_10UnderscoreESV_SV_EEEEENS4_13SM90_TMA_LOADENS4_14ComposedLayoutINS4_7SwizzleILi3ELi4ELi3EEENS4_18smem_ptr_flag_bitsILi8EEENSR_INS5_IJNSA_ILi8EEESI_EEENS5_IJSI_SC_EEEEEEEvNS4_8identityENS4_23SM90_TMA_LOAD_MULTICASTES18_vS19_EENS_8epilogue10collective6detail29Sm90TmaWarpSpecializedAdapterINS1D_15DefaultEpilogueIaSK_SK_NS1C_6thread17LinearCombinationIaLi1EiiLNS1H_9ScaleType4KindE0ELNS_15FloatRoundStyleE2EaEENS1_15EpilogueDefaultEEEEEvvEEEEvNT_6ParamsE,"",@"SHT_CUDA_INFO"
	.sectionflags	@""
	.align	4


	//----- nvinfo : EIATTR_CUDA_API_VERSION
	.align		4
        /*0000*/ 	.byte	0x04, 0x37
        /*0002*/ 	.short	(.L_21 - .L_20)
.L_20:
        /*0004*/ 	.word	0x00000082


	//----- nvinfo : EIATTR_KPARAM_INFO
	.align		4
.L_21:
        /*0008*/ 	.byte	0x04, 0x17
        /*000a*/ 	.short	(.L_23 - .L_22)
.L_22:
        /*000c*/ 	.word	0x00000000
        /*0010*/ 	.short	0x0000
        /*0012*/ 	.short	0x0070
        /*0014*/ 	.byte	0x00, 0xf0, 0x01, 0x10


	//----- nvinfo : EIATTR_SPARSE_MMA_MASK
	.align		4
.L_23:
        /*0018*/ 	.byte	0x03, 0x50
        /*001a*/ 	.short	0x0000


	//----- nvinfo : EIATTR_MAXREG_COUNT
	.align		4
        /*001c*/ 	.byte	0x03, 0x1b
        /*001e*/ 	.short	0x00a8


	//----- nvinfo : EIATTR_NUM_BARRIERS
	.align		4
        /*0020*/ 	.byte	0x02, 0x4c
        /*0022*/ 	.byte	0x01
	.zero		1


	//----- nvinfo : EIATTR_EXTERNS
	.align		4
        /*0024*/ 	.byte	0x04, 0x0f
        /*0026*/ 	.short	(.L_25 - .L_24)


	//   ....[0]....
	.align		4
.L_24:
        /*0028*/ 	.word	index@(__assertfail)


	//----- nvinfo : EIATTR_ANNOTATIONS
	.align		4
.L_25:
        /*002c*/ 	.byte	0x04, 0x55
        /*002e*/ 	.short	(.L_27 - .L_26)


	//   ....[0]....
.L_26:
        /*0030*/ 	.word	0x00000001
        /*0034*/ 	.byte	0x50, 0x02, 0x00, 0x00, 0x01, 0x00, 0x00, 0x00, 0x40, 0x07, 0x00, 0x00, 0x01, 0x00, 0x00, 0x00
        /* <DEDUP_REMOVED lines=418> */
        /*1a64*/ 	.byte	0x00, 0xf2, 0x01, 0x00


	//----- nvinfo : EIATTR_MERCURY_ISA_VERSION
	.align		4
.L_27:
        /*1a68*/ 	.byte	0x03, 0x5f
        /*1a6a*/ 	.short	0x0101


	//----- nvinfo : EIATTR_INT_WARP_WIDE_INSTR_OFFSETS
	.align		4
        /*1a6c*/ 	.byte	0x04, 0x31
        /*1a6e*/ 	.short	(.L_29 - .L_28)


	//   ....[0]....
.L_28:
        /*1a70*/ 	.word	0x00000570


	//   ....[1]....
        /*1a74*/ 	.word	0x00000580


	//   ....[2]....
        /*1a78*/ 	.word	0x000006e0


	//----- nvinfo : EIATTR_COOP_GROUP_MASK_REGIDS
	.align		4
.L_29:
        /*1a7c*/ 	.byte	0x04, 0x29
        /*1a7e*/ 	.short	(.L_31 - .L_30)


	//   ....[0]....
.L_30:
        /*1a80*/ 	.word	0xffffffff


	//   ....[1]....
        /*1a84*/ 	.word	0xffffffff


	//   ....[2]....
        /*1a88*/ 	.word	0xffffffff


	//   ....[3]....
        /*1a8c*/ 	.word	0xffffffff


	//   ....[4]....
        /*1a90*/ 	.word	0xffffffff


	//   ....[5]....
        /*1a94*/ 	.word	0xffffffff


	//----- nvinfo : EIATTR_COOP_GROUP_INSTR_OFFSETS
	.align		4
.L_31:
        /*1a98*/ 	.byte	0x04, 0x28
        /*1a9a*/ 	.short	(.L_33 - .L_32)


	//   ....[0]....
.L_32:
        /*1a9c*/ 	.word	0x00000070


	//   ....[1]....
        /*1aa0*/ 	.word	0x00000080


	//   ....[2]....
        /*1aa4*/ 	.word	0x000001b0


	//   ....[3]....
        /*1aa8*/ 	.word	0x000003d0


	//   ....[4]....
        /*1aac*/ 	.word	0x00000860


	//   ....[5]....
        /*1ab0*/ 	.word	0x000015d0


	//----- nvinfo : EIATTR_REG_RECONFIG
	.align		4
.L_33:
        /*1ab4*/ 	.byte	0x01, 0x54
	.zero		2


	//----- nvinfo : EIATTR_SYSCALL_OFFSETS
	.align		4
        /*1ab8*/ 	.byte	0x04, 0x46
        /*1aba*/ 	.short	(.L_35 - .L_34)


	//   ....[0]....
.L_34:
        /*1abc*/ 	.word	0x00001780


	//----- nvinfo : EIATTR_MBARRIER_INSTR_OFFSETS
	.align		4
.L_35:
        /*1ac0*/ 	.byte	0x04, 0x39
        /*1ac2*/ 	.short	(.L_37 - .L_36)


	//   ....[0]....
.L_36:
        /*1ac4*/ 	.word	0x00000340
        /*1ac8*/ 	.word	0x000000ff
        /*1acc*/ 	.word	0x00000000
        /*1ad0*/ 	.short	0x0100
        /*1ad2*/ 	.byte	0x08
	.zero		1


	//   ....[1]....
        /*1ad4*/ 	.word	0x00000350
        /*1ad8*/ 	.word	0x000000ff
        /*1adc*/ 	.word	0x00000018
        /*1ae0*/ 	.short	0x0100
        /*1ae2*/ 	.byte	0x08
	.zero		1


	//   ....[2]....
        /*1ae4*/ 	.word	0x00000360
        /*1ae8*/ 	.word	0x000000ff
        /*1aec*/ 	.word	0x00000008
        /*1af0*/ 	.short	0x0100
        /*1af2*/ 	.byte	0x08
	.zero		1


	//   ....[3]....
        /*1af4*/ 	.word	0x00000370
        /*1af8*/ 	.word	0x000000ff
        /*1afc*/ 	.word	0x00000020
        /*1b00*/ 	.short	0x0100
        /*1b02*/ 	.byte	0x08
	.zero		1


	//   ....[4]....
        /*1b04*/ 	.word	0x00000380
        /*1b08*/ 	.word	0x000000ff
        /*1b0c*/ 	.word	0x00000010
        /*1b10*/ 	.short	0x0100
        /*1b12*/ 	.byte	0x08
	.zero		1


	//   ....[5]....
        /*1b14*/ 	.word	0x00000390
        /*1b18*/ 	.word	0x000000ff
        /*1b1c*/ 	.word	0x00000028
        /*1b20*/ 	.short	0x0100
        /*1b22*/ 	.byte	0x08
	.zero		1


	//   ....[6]....
        /*1b24*/ 	.word	0x00000760
        /*1b28*/ 	.word	0x000000ff
        /*1b2c*/ 	.word	0x00000040
        /*1b30*/ 	.short	0x0100
        /*1b32*/ 	.byte	0x06
	.zero		1


	//   ....[7]....
        /*1b34*/ 	.word	0x000007b0
        /*1b38*/ 	.word	0x000000ff
        /*1b3c*/ 	.word	0x00000048
        /*1b40*/ 	.short	0x0100
        /*1b42*/ 	.byte	0x06
	.zero		1


	//   ....[8]....
        /*1b44*/ 	.word	0x000018c0
        /*1b48*/ 	.word	0x00000003
        /*1b4c*/ 	.word	0x00000000
        /*1b50*/ 	.short	0x010a
        /*1b52*/ 	.byte	0x3f
	.zero		1


	//   ....[9]....
        /*1b54*/ 	.word	0x00001900
        /*1b58*/ 	.word	0x00000003
        /*1b5c*/ 	.word	0x00000000
        /*1b60*/ 	.short	0x010a
        /*1b62*/ 	.byte	0x3f
	.zero		1


	//   ....[10]....
        /*1b64*/ 	.word	0x000068e0
        /*1b68*/ 	.word	0x00000002
        /*1b6c*/ 	.word	0x00000000
        /*1b70*/ 	.short	0x010a
        /*1b72*/ 	.byte	0x3f
	.zero		1


	//   ....[11]....
        /*1b74*/ 	.word	0x00006920
        /*1b78*/ 	.word	0x00000002
        /*1b7c*/ 	.word	0x00000000
        /*1b80*/ 	.short	0x010a
        /*1b82*/ 	.byte	0x3f
	.zero		1


	//   ....[12]....
        /*1b84*/ 	.word	0x0000b730
        /*1b88*/ 	.word	0x00000002
        /*1b8c*/ 	.word	0x00000000
        /*1b90*/ 	.short	0x0101
        /*1b92*/ 	.byte	0x3f
	.zero		1


	//   ....[13]....
        /*1b94*/ 	.word	0x0000b9c0
        /*1b98*/ 	.word	0x00000000
        /*1b9c*/ 	.word	0x00000000
        /*1ba0*/ 	.short	0x0101
        /*1ba2*/ 	.byte	0x3f
	.zero		1


	//   ....[14]....
        /*1ba4*/ 	.word	0x0001e6f0
        /*1ba8*/ 	.word	0x00000008
        /*1bac*/ 	.word	0x00000018
        /*1bb0*/ 	.short	0x010a
        /*1bb2*/ 	.byte	0x3f
	.zero		1


	//   ....[15]....
        /*1bb4*/ 	.word	0x0001ea80
        /*1bb8*/ 	.word	0x00000002
        /*1bbc*/ 	.word	0x00000048
        /*1bc0*/ 	.short	0x0101
        /*1bc2*/ 	.byte	0x3f
	.zero		1


	//   ....[16]....
        /*1bc4*/ 	.word	0x0001f2d0
        /*1bc8*/ 	.word	0x00000005
        /*1bcc*/ 	.word	0x00000000
        /*1bd0*/ 	.short	0x010a
        /*1bd2*/ 	.byte	0x3f
	.zero		1


	//   ....[17]....
        /*1bd4*/ 	.word	0x0001f360
        /*1bd8*/ 	.word	0x00000007
        /*1bdc*/ 	.word	0x00000000
        /*1be0*/ 	.short	0x010a
        /*1be2*/ 	.byte	0x3f
	.zero		1


	//   ....[18]....
        /*1be4*/ 	.word	0x0001f3f0
        /*1be8*/ 	.word	0x00000003
        /*1bec*/ 	.word	0x00000000
        /*1bf0*/ 	.short	0x010a
        /*1bf2*/ 	.byte	0x3f
	.zero		1


	//   ....[19]....
        /*1bf4*/ 	.word	0x0001f450
        /*1bf8*/ 	.word	0x00000003
        /*1bfc*/ 	.word	0x00000000
        /*1c00*/ 	.short	0x010a
        /*1c02*/ 	.byte	0x3f
	.zero		1


	//   ....[20]....
        /*1c04*/ 	.word	0x0001f4a0
        /*1c08*/ 	.word	0x00000002
        /*1c0c*/ 	.word	0x00000000
        /*1c10*/ 	.short	0x010a
        /*1c12*/ 	.byte	0x3f
	.zero		1


	//   ....[21]....
        /*1c14*/ 	.word	0x0001f570
        /*1c18*/ 	.word	0x00000008
        /*1c1c*/ 	.word	0x00000018
        /*1c20*/ 	.short	0x010a
        /*1c22*/ 	.byte	0x3f
	.zero		1


	//   ....[22]....
        /*1c24*/ 	.word	0x0001f640
        /*1c28*/ 	.word	0x00000005
        /*1c2c*/ 	.word	0x00000000
        /*1c30*/ 	.short	0x010a
        /*1c32*/ 	.byte	0x3f
	.zero		1


	//   ....[23]....
        /*1c34*/ 	.word	0x0001f690
        /*1c38*/ 	.word	0x00000007
        /*1c3c*/ 	.word	0x00000000
        /*1c40*/ 	.short	0x010a
        /*1c42*/ 	.byte	0x3f
	.zero		1


	//----- nvinfo : EIATTR_NUM_MBARRIERS
	.align		4
.L_37:
        /*1c44*/ 	.byte	0x03, 0x38
        /*1c46*/ 	.short	0x0008


	//----- nvinfo : EIATTR_EXIT_INSTR_OFFSETS
	.align		4
        /*1c48*/ 	.byte	0x04, 0x1c
        /*1c4a*/ 	.short	(.L_39 - .L_38)


	//   ....[0]....
.L_38:
        /*1c4c*/ 	.word	0x00000ae0


	//   ....[1]....
        /*1c50*/ 	.word	0x00001400


	//   ....[2]....
        /*1c54*/ 	.word	0x0001dcf0


	//   ....[3]....
        /*1c58*/ 	.word	0x0001e340


	//   ....[4]....
        /*1c5c*/ 	.word	0x0001f440


	//----- nvinfo : EIATTR_MAX_THREADS
	.align		4
.L_39:
        /*1c60*/ 	.byte	0x04, 0x05
        /*1c62*/ 	.short	(.L_41 - .L_40)
.L_40:
        /*1c64*/ 	.word	0x00000180
        /*1c68*/ 	.word	0x00000001
        /*1c6c*/ 	.word	0x00000001


	//----- nvinfo : EIATTR_CRS_STACK_SIZE
	.align		4
.L_41:
        /*1c70*/ 	.byte	0x04, 0x1e
        /*1c72*/ 	.short	(.L_43 - .L_42)
.L_42:
        /*1c74*/ 	.word	0x00000000


	//----- nvinfo : EIATTR_CBANK_PARAM_SIZE
	.align		4
.L_43:
        /*1c78*/ 	.byte	0x03, 0x19
        /*1c7a*/ 	.short	0x0470


	//----- nvinfo : EIATTR_PARAM_CBANK
	.align		4
        /*1c7c*/ 	.byte	0x04, 0x0a
        /*1c7e*/ 	.short	(.L_45 - .L_44)
	.align		4
.L_44:
        /*1c80*/ 	.word	index@(.nv.constant0._ZN7cutlass13device_kernelINS_4gemm6kernel13GemmUniversalIN4cute5tupleIJiiiiEEENS1_10collective13CollectiveMmaINS1_34MainloopSm90TmaGmmaWarpSpecializedILi3ENS5_IJNS4_1CILi2EEENSA_ILi1EEESC_EEENS1_35KernelTmaWarpSpecializedCooperativeEEENS5_IJNSA_ILi384EEENSA_ILi176EEENSA_ILi128EEEEEEaNS5_IJlSC_lEEEaSK_NS4_8TiledMMAINS4_8MMA_AtomIJNS4_4SM904GMMA26MMA_64x16x32_S32S8S8_SS_TNEEEENS4_6LayoutISD_NS5_IJSC_NSA_ILi0EEESS_EEEEENS5_IJNS4_10UnderscoreESV_SV_EEEEENS4_13SM90_TMA_LOADENS4_14ComposedLayoutINS4_7SwizzleILi3ELi4ELi3EEENS4_18smem_ptr_flag_bitsILi8EEENSR_INS5_IJNSA_ILi8EEESI_EEENS5_IJSI_SC_EEEEEEEvNS4_8identityENS4_23SM90_TMA_LOAD_MULTICASTES18_vS19_EENS_8epilogue10collective6detail29Sm90TmaWarpSpecializedAdapterINS1D_15DefaultEpilogueIaSK_SK_NS1C_6thread17LinearCombinationIaLi1EiiLNS1H_9ScaleType4KindE0ELNS_15FloatRoundStyleE2EaEENS1_15EpilogueDefaultEEEEEvvEEEEvNT_6ParamsE)
        /*1c84*/ 	.short	0x0210
        /*1c86*/ 	.short	0x0470


	//----- nvinfo : EIATTR_SW_WAR
	.align		4
.L_45:
        /*1c88*/ 	.byte	0x04, 0x36
        /*1c8a*/ 	.short	(.L_47 - .L_46)
.L_46:
        /*1c8c*/ 	.word	0x00000008
.L_47:


//--------------------- .nv.callgraph             --------------------------
	.section	.nv.callgraph,"",@"SHT_CUDA_CALLGRAPH"
	.align	4
	.sectionentsize	8
	.align		4
        /*0000*/ 	.word	0x00000000
	.align		4
        /*0004*/ 	.word	0xffffffff
	.align		4
        /*0008*/ 	.word	index@(_ZN7cutlass13device_kernelINS_4gemm6kernel13GemmUniversalIN4cute5tupleIJiiiiEEENS1_10collective13CollectiveMmaINS1_34MainloopSm90TmaGmmaWarpSpecializedILi3ENS5_IJNS4_1CILi2EEENSA_ILi1EEESC_EEENS1_35KernelTmaWarpSpecializedCooperativeEEENS5_IJNSA_ILi384EEENSA_ILi176EEENSA_ILi128EEEEEEaNS5_IJlSC_lEEEaSK_NS4_8TiledMMAINS4_8MMA_AtomIJNS4_4SM904GMMA26MMA_64x16x32_S32S8S8_SS_TNEEEENS4_6LayoutISD_NS5_IJSC_NSA_ILi0EEESS_EEEEENS5_IJNS4_10UnderscoreESV_SV_EEEEENS4_13SM90_TMA_LOADENS4_14ComposedLayoutINS4_7SwizzleILi3ELi4ELi3EEENS4_18smem_ptr_flag_bitsILi8EEENSR_INS5_IJNSA_ILi8EEESI_EEENS5_IJSI_SC_EEEEEEEvNS4_8identityENS4_23SM90_TMA_LOAD_MULTICASTES18_vS19_EENS_8epilogue10collective6detail29Sm90TmaWarpSpecializedAdapterINS1D_15DefaultEpilogueIaSK_SK_NS1C_6thread17LinearCombinationIaLi1EiiLNS1H_9ScaleType4KindE0ELNS_15FloatRoundStyleE2EaEENS1_15EpilogueDefaultEEEEEvvEEEEvNT_6ParamsE)
	.align		4
        /*000c*/ 	.word	index@(__assertfail)
	.align		4
        /*0010*/ 	.word	0x00000000
	.align		4
        /*0014*/ 	.word	0xfffffffe
	.align		4
        /*0018*/ 	.word	0x00000000
	.align		4
        /*001c*/ 	.word	0xfffffffd
	.align		4
        /*0020*/ 	.word	0x00000000
	.align		4
        /*0024*/ 	.word	0xfffffffc


//--------------------- .nv.constant4             --------------------------
	.section	.nv.constant4,"a",@progbits
	.align	8
	.align		8
.nv.constant4:
        /*0000*/ 	.dword	__assertfail
	.align		8
        /*0008*/ 	.dword	__unnamed_1
	.align		8
        /*0010*/ 	.dword	_ZN39_INTERNAL_a3c3b793_4_k_cu_a5184e27_77804cuda3std3__45__cpo5beginE
	.align		8
        /*0018*/ 	.dword	_ZN39_INTERNAL_a3c3b793_4_k_cu_a5184e27_77804cuda3std3__45__cpo3endE
	.align		8
        /*0020*/ 	.dword	_ZN39_INTERNAL_a3c3b793_4_k_cu_a5184e27_77804cuda3std3__45__cpo6cbeginE
	.align		8
        /*0028*/ 	.dword	_ZN39_INTERNAL_a3c3b793_4_k_cu_a5184e27_77804cuda3std3__45__cpo4cendE
	.align		8
        /*0030*/ 	.dword	_ZN39_INTERNAL_a3c3b793_4_k_cu_a5184e27_77804cuda3std3__441_GLOBAL__N__a3c3b793_4_k_cu_a5184e27_77806ignoreE
	.align		8
        /*0038*/ 	.dword	_ZN39_INTERNAL_a3c3b793_4_k_cu_a5184e27_77804cuda3std3__419piecewise_constructE
	.align		8
        /*0040*/ 	.dword	_ZN39_INTERNAL_a3c3b793_4_k_cu_a5184e27_77804cuda3std3__48in_placeE
	.align		8
        /*0048*/ 	.dword	_ZN39_INTERNAL_a3c3b793_4_k_cu_a5184e27_77804cuda3std6ranges3__45__cpo4swapE
	.align		8
        /*0050*/ 	.dword	_ZN39_INTERNAL_a3c3b793_4_k_cu_a5184e27_77804cuda3std6ranges3__45__cpo9iter_moveE
	.align		8
        /*0058*/ 	.dword	_ZN39_INTERNAL_a3c3b793_4_k_cu_a5184e27_77804cute7productE
	.align		8
        /*0060*/ 	.dword	_ZN39_INTERNAL_a3c3b793_4_k_cu_a5184e27_77804cute1_E
	.align		8
        /*0068*/ 	.dword	$str$22
	.align		8
        /*0070*/ 	.dword	$str$23


//--------------------- .text._ZN7cutlass13device_kernelINS_4gemm6kernel13GemmUniversalIN4cute5tupleIJiiiiEEENS1_10collective13CollectiveMmaINS1_34MainloopSm90TmaGmmaWarpSpecializedILi3ENS5_IJNS4_1CILi2EEENSA_ILi1EEESC_EEENS1_35KernelTmaWarpSpecializedCooperativeEEENS5_IJNSA_ILi384EEENSA_ILi176EEENSA_ILi128EEEEEEaNS5_IJlSC_lEEEaSK_NS4_8TiledMMAINS4_8MMA_AtomIJNS4_4SM904GMMA26MMA_64x16x32_S32S8S8_SS_TNEEEENS4_6LayoutISD_NS5_IJSC_NSA_ILi0EEESS_EEEEENS5_IJNS4_10UnderscoreESV_SV_EEEEENS4_13SM90_TMA_LOADENS4_14ComposedLayoutINS4_7SwizzleILi3ELi4ELi3EEENS4_18smem_ptr_flag_bitsILi8EEENSR_INS5_IJNSA_ILi8EEESI_EEENS5_IJSI_SC_EEEEEEEvNS4_8identityENS4_23SM90_TMA_LOAD_MULTICASTES18_vS19_EENS_8epilogue10collective6detail29Sm90TmaWarpSpecializedAdapterINS1D_15DefaultEpilogueIaSK_SK_NS1C_6thread17LinearCombinationIaLi1EiiLNS1H_9ScaleType4KindE0ELNS_15FloatRoundStyleE2EaEENS1_15EpilogueDefaultEEEEEvvEEEEvNT_6ParamsE --------------------------
	.section	.text._ZN7cutlass13device_kernelINS_4gemm6kernel13GemmUniversalIN4cute5tupleIJiiiiEEENS1_10collective13CollectiveMmaINS1_34MainloopSm90TmaGmmaWarpSpecializedILi3ENS5_IJNS4_1CILi2EEENSA_ILi1EEESC_EEENS1_35KernelTmaWarpSpecializedCooperativeEEENS5_IJNSA_ILi384EEENSA_ILi176EEENSA_ILi128EEEEEEaNS5_IJlSC_lEEEaSK_NS4_8TiledMMAINS4_8MMA_AtomIJNS4_4SM904GMMA26MMA_64x16x32_S32S8S8_SS_TNEEEENS4_6LayoutISD_NS5_IJSC_NSA_ILi0EEESS_EEEEENS5_IJNS4_10UnderscoreESV_SV_EEEEENS4_13SM90_TMA_LOADENS4_14ComposedLayoutINS4_7SwizzleILi3ELi4ELi3EEENS4_18smem_ptr_flag_bitsILi8EEENSR_INS5_IJNSA_ILi8EEESI_EEENS5_IJSI_SC_EEEEEEEvNS4_8identityENS4_23SM90_TMA_LOAD_MULTICASTES18_vS19_EENS_8epilogue10collective6detail29Sm90TmaWarpSpecializedAdapterINS1D_15DefaultEpilogueIaSK_SK_NS1C_6thread17LinearCombinationIaLi1EiiLNS1H_9ScaleType4KindE0ELNS_15FloatRoundStyleE2EaEENS1_15EpilogueDefaultEEEEEvvEEEEvNT_6ParamsE,"ax",@progbits
	.align	128
.text._ZN7cutlass13device_kernelINS_4gemm6kernel13GemmUniversalIN4cute5tupleIJiiiiEEENS1_10collective13CollectiveMmaINS1_34MainloopSm90TmaGmmaWarpSpecializedILi3ENS5_IJNS4_1CILi2EEENSA_ILi1EEESC_EEENS1_35KernelTmaWarpSpecializedCooperativeEEENS5_IJNSA_ILi384EEENSA_ILi176EEENSA_ILi128EEEEEEaNS5_IJlSC_lEEEaSK_NS4_8TiledMMAINS4_8MMA_AtomIJNS4_4SM904GMMA26MMA_64x16x32_S32S8S8_SS_TNEEEENS4_6LayoutISD_NS5_IJSC_NSA_ILi0EEESS_EEEEENS5_IJNS4_10UnderscoreESV_SV_EEEEENS4_13SM90_TMA_LOADENS4_14ComposedLayoutINS4_7SwizzleILi3ELi4ELi3EEENS4_18smem_ptr_flag_bitsILi8EEENSR_INS5_IJNSA_ILi8EEESI_EEENS5_IJSI_SC_EEEEEEEvNS4_8identityENS4_23SM90_TMA_LOAD_MULTICASTES18_vS19_EENS_8epilogue10collective6detail29Sm90TmaWarpSpecializedAdapterINS1D_15DefaultEpilogueIaSK_SK_NS1C_6thread17LinearCombinationIaLi1EiiLNS1H_9ScaleType4KindE0ELNS_15FloatRoundStyleE2EaEENS1_15EpilogueDefaultEEEEEvvEEEEvNT_6ParamsE:
        .type           _ZN7cutlass13device_kernelINS_4gemm6kernel13GemmUniversalIN4cute5tupleIJiiiiEEENS1_10collective13CollectiveMmaINS1_34MainloopSm90TmaGmmaWarpSpecializedILi3ENS5_IJNS4_1CILi2EEENSA_ILi1EEESC_EEENS1_35KernelTmaWarpSpecializedCooperativeEEENS5_IJNSA_ILi384EEENSA_ILi176EEENSA_ILi128EEEEEEaNS5_IJlSC_lEEEaSK_NS4_8TiledMMAINS4_8MMA_AtomIJNS4_4SM904GMMA26MMA_64x16x32_S32S8S8_SS_TNEEEENS4_6LayoutISD_NS5_IJSC_NSA_ILi0EEESS_EEEEENS5_IJNS4_10UnderscoreESV_SV_EEEEENS4_13SM90_TMA_LOADENS4_14ComposedLayoutINS4_7SwizzleILi3ELi4ELi3EEENS4_18smem_ptr_flag_bitsILi8EEENSR_INS5_IJNSA_ILi8EEESI_EEENS5_IJSI_SC_EEEEEEEvNS4_8identityENS4_23SM90_TMA_LOAD_MULTICASTES18_vS19_EENS_8epilogue10collective6detail29Sm90TmaWarpSpecializedAdapterINS1D_15DefaultEpilogueIaSK_SK_NS1C_6thread17LinearCombinationIaLi1EiiLNS1H_9ScaleType4KindE0ELNS_15FloatRoundStyleE2EaEENS1_15EpilogueDefaultEEEEEvvEEEEvNT_6ParamsE,@function
        .size           _ZN7cutlass13device_kernelINS_4gemm6kernel13GemmUniversalIN4cute5tupleIJiiiiEEENS1_10collective13CollectiveMmaINS1_34MainloopSm90TmaGmmaWarpSpecializedILi3ENS5_IJNS4_1CILi2EEENSA_ILi1EEESC_EEENS1_35KernelTmaWarpSpecializedCooperativeEEENS5_IJNSA_ILi384EEENSA_ILi176EEENSA_ILi128EEEEEEaNS5_IJlSC_lEEEaSK_NS4_8TiledMMAINS4_8MMA_AtomIJNS4_4SM904GMMA26MMA_64x16x32_S32S8S8_SS_TNEEEENS4_6LayoutISD_NS5_IJSC_NSA_ILi0EEESS_EEEEENS5_IJNS4_10UnderscoreESV_SV_EEEEENS4_13SM90_TMA_LOADENS4_14ComposedLayoutINS4_7SwizzleILi3ELi4ELi3EEENS4_18smem_ptr_flag_bitsILi8EEENSR_INS5_IJNSA_ILi8EEESI_EEENS5_IJSI_SC_EEEEEEEvNS4_8identityENS4_23SM90_TMA_LOAD_MULTICASTES18_vS19_EENS_8epilogue10collective6detail29Sm90TmaWarpSpecializedAdapterINS1D_15DefaultEpilogueIaSK_SK_NS1C_6thread17LinearCombinationIaLi1EiiLNS1H_9ScaleType4KindE0ELNS_15FloatRoundStyleE2EaEENS1_15EpilogueDefaultEEEEEvvEEEEvNT_6ParamsE,(.L_x_601 - _ZN7cutlass13device_kernelINS_4gemm6kernel13GemmUniversalIN4cute5tupleIJiiiiEEENS1_10collective13CollectiveMmaINS1_34MainloopSm90TmaGmmaWarpSpecializedILi3ENS5_IJNS4_1CILi2EEENSA_ILi1EEESC_EEENS1_35KernelTmaWarpSpecializedCooperativeEEENS5_IJNSA_ILi384EEENSA_ILi176EEENSA_ILi128EEEEEEaNS5_IJlSC_lEEEaSK_NS4_8TiledMMAINS4_8MMA_AtomIJNS4_4SM904GMMA26MMA_64x16x32_S32S8S8_SS_TNEEEENS4_6LayoutISD_NS5_IJSC_NSA_ILi0EEESS_EEEEENS5_IJNS4_10UnderscoreESV_SV_EEEEENS4_13SM90_TMA_LOADENS4_14ComposedLayoutINS4_7SwizzleILi3ELi4ELi3EEENS4_18smem_ptr_flag_bitsILi8EEENSR_INS5_IJNSA_ILi8EEESI_EEENS5_IJSI_SC_EEEEEEEvNS4_8identityENS4_23SM90_TMA_LOAD_MULTICASTES18_vS19_EENS_8epilogue10collective6detail29Sm90TmaWarpSpecializedAdapterINS1D_15DefaultEpilogueIaSK_SK_NS1C_6thread17LinearCombinationIaLi1EiiLNS1H_9ScaleType4KindE0ELNS_15FloatRoundStyleE2EaEENS1_15EpilogueDefaultEEEEEvvEEEEvNT_6ParamsE)
        .other          _ZN7cutlass13device_kernelINS_4gemm6kernel13GemmUniversalIN4cute5tupleIJiiiiEEENS1_10collective13CollectiveMmaINS1_34MainloopSm90TmaGmmaWarpSpecializedILi3ENS5_IJNS4_1CILi2EEENSA_ILi1EEESC_EEENS1_35KernelTmaWarpSpecializedCooperativeEEENS5_IJNSA_ILi384EEENSA_ILi176EEENSA_ILi128EEEEEEaNS5_IJlSC_lEEEaSK_NS4_8TiledMMAINS4_8MMA_AtomIJNS4_4SM904GMMA26MMA_64x16x32_S32S8S8_SS_TNEEEENS4_6LayoutISD_NS5_IJSC_NSA_ILi0EEESS_EEEEENS5_IJNS4_10UnderscoreESV_SV_EEEEENS4_13SM90_TMA_LOADENS4_14ComposedLayoutINS4_7SwizzleILi3ELi4ELi3EEENS4_18smem_ptr_flag_bitsILi8EEENSR_INS5_IJNSA_ILi8EEESI_EEENS5_IJSI_SC_EEEEEEEvNS4_8identityENS4_23SM90_TMA_LOAD_MULTICASTES18_vS19_EENS_8epilogue10collective6detail29Sm90TmaWarpSpecializedAdapterINS1D_15DefaultEpilogueIaSK_SK_NS1C_6thread17LinearCombinationIaLi1EiiLNS1H_9ScaleType4KindE0ELNS_15FloatRoundStyleE2EaEENS1_15EpilogueDefaultEEEEEvvEEEEvNT_6ParamsE,@"STO_CUDA_ENTRY STV_DEFAULT"
_ZN7cutlass13device_kernelINS_4gemm6kernel13GemmUniversalIN4cute5tupleIJiiiiEEENS1_10collective13CollectiveMmaINS1_34MainloopSm90TmaGmmaWarpSpecializedILi3ENS5_IJNS4_1CILi2EEENSA_ILi1EEESC_EEENS1_35KernelTmaWarpSpecializedCooperativeEEENS5_IJNSA_ILi384EEENSA_ILi176EEENSA_ILi128EEEEEEaNS5_IJlSC_lEEEaSK_NS4_8TiledMMAINS4_8MMA_AtomIJNS4_4SM904GMMA26MMA_64x16x32_S32S8S8_SS_TNEEEENS4_6LayoutISD_NS5_IJSC_NSA_ILi0EEESS_EEEEENS5_IJNS4_10UnderscoreESV_SV_EEEEENS4_13SM90_TMA_LOADENS4_14ComposedLayoutINS4_7SwizzleILi3ELi4ELi3EEENS4_18smem_ptr_flag_bitsILi8EEENSR_INS5_IJNSA_ILi8EEESI_EEENS5_IJSI_SC_EEEEEEEvNS4_8identityENS4_23SM90_TMA_LOAD_MULTICASTES18_vS19_EENS_8epilogue10collective6detail29Sm90TmaWarpSpecializedAdapterINS1D_15DefaultEpilogueIaSK_SK_NS1C_6thread17LinearCombinationIaLi1EiiLNS1H_9ScaleType4KindE0ELNS_15FloatRoundStyleE2EaEENS1_15EpilogueDefaultEEEEEvvEEEEvNT_6ParamsE:
[----:B------:R-:W0:Y:S02]  /*0000*/  LDC R1, c[0x0][0x28] ;  /* 0x00000a00ff017b82 */ /* 0x000e240000000800 */
[----:B0-----:R-:W-:Y:S01]  /*0010*/  VIADD R1, R1, 0xfffffca0 ;  /* 0xfffffca001017836 */ /* 0x001fe20000000000 */
[----:B------:R-:W0:Y:S01]  /*0020*/  S2R R4, SR_TID.X ;  /* 0x0000000000047919 */ /* 0x000e220000002100 */
[----:B------:R-:W-:Y:S01]  /*0030*/  ELECT P0, URZ, PT ;  /* 0x00000000003f782f */ /* 0x000fe20003800000 */
[----:B------:R-:W-:Y:S01]  /*0040*/  BSSY B0, `(.L_x_0) ;  /* 0x0000015000007945 */ /* 0x000fe20003800000 */
[--C-:B0-----:R-:W-:Y:S02]  /*0050*/  SHF.R.U32.HI R0, RZ, 0x5, R4.reuse ;  /* 0x00000005ff007819 */ /* 0x101fe40000011604 */
[----:B------:R-:W-:-:S03]  /*0060*/  SHF.R.U32.HI R2, RZ, 0x7, R4 ;  /* 0x00000007ff027819 */ /* 0x000fc60000011604 */
[----:B------:R-:W0:Y:S04]  /*0070*/  SHFL.IDX PT, R3, R0, RZ, 0x1f ;  /* 0x00001fff00037589 */ /* 0x000e2800000e0000 */
[----:B------:R-:W1:Y:S01]  /*0080*/  SHFL.IDX PT, R2, R2, RZ, 0x1f ;  /* 0x00001fff02027589 */ /* 0x000e6200000e0000 */
[----:B0-----:R-:W-:Y:S02]  /*0090*/  R2UR UR9, R3 ;  /* 0x00000000030972ca */ /* 0x001fe400000e0000 */
[----:B-1----:R-:W-:-:S11]  /*00a0*/  R2UR UR5, R2 ;  /* 0x00000000020572ca */ /* 0x002fd600000e0000 */
[----:B------:R-:W-:Y:S02]  /*00b0*/  USHF.R.S32.HI UR4, URZ, 0x1f, UR9 ;  /* 0x0000001f3f047899 */ /* 0x000fe40008011409 */
[----:B------:R-:W-:Y:S02]  /*00c0*/  ISETP.NE.OR P0, PT, RZ, UR9, !P0 ;  /* 0x00000009ff007c0c */ /* 0x000fe4000c705670 */
[----:B------:R-:W-:-:S04]  /*00d0*/  ULEA.HI UR4, UR4, UR9, URZ, 0x2 ;  /* 0x0000000904047291 */ /* 0x000fc8000f8f103f */
[----:B------:R-:W-:-:S04]  /*00e0*/  ULOP3.LUT UR4, UR4, 0xfffffffc, URZ, 0xc0, !UPT ;  /* 0xfffffffc04047892 */ /* 0x000fc8000f8ec03f */
[----:B------:R-:W-:-:S03]  /*00f0*/  UIADD3 UR9, UR9, -UR4, URZ ;  /* 0x8000000409097290 */ /* 0x000fc6000fffe03f */
[----:B------:R-:W-:Y:S09]  /*0100*/  @P0 BRA `(.L_x_1) ;  /* 0x0000000000200947 */ /* 0x000ff20003800000 */
[----:B------:R-:W-:Y:S02]  /*0110*/  ULDC.64 UR6, c[0x0][0x198] ;  /* 0x0000660000067ab9 */ /* 0x000fe40000000a00 */
[----:B------:R-:W-:Y:S02]  /*0120*/  UIADD3 UR10, UP0, UR6, 0xf0, URZ ;  /* 0x000000f0060a7890 */ /* 0x000fe4000ff1e03f */
[----:B------:R-:W-:Y:S02]  /*0130*/  UIADD3 UR6, UP1, UR6, 0x1f0, URZ ;  /* 0x000001f006067890 */ /* 0x000fe4000ff3e03f */
[----:B------:R-:W-:Y:S02]  /*0140*/  UIADD3.X UR11, URZ, UR7, URZ, UP0, !UPT ;  /* 0x000000073f0b7290 */ /* 0x000fe400087fe43f */
[----:B------:R-:W-:-:S07]  /*0150*/  UIADD3.X UR7, URZ, UR7, URZ, UP1, !UPT ;  /* 0x000000073f077290 */ /* 0x000fce0008ffe43f */
[----:B------:R0:W-:Y:S02]  /*0160*/  UTMACCTL.PF [UR10] ;  /* 0x000000000a0079b9 */ /* 0x0001e40008040000 */
[----:B------:R0:W-:Y:S02]  /*0170*/  UTMACCTL.PF [UR6] ;  /* 0x00000000060079b9 */ /* 0x0001e40008040000 */
[----:B0-----:R-:W-:Y:S01]  /*0180*/  NOP ;  /* 0x0000000000007918 */ /* 0x001fe20000000000 */
.L_x_1:
[----:B------:R-:W-:Y:S05]  /*0190*/  BSYNC B0 ;  /* 0x0000000000007941 */ /* 0x000fea0003800000 */
.L_x_0:
[----:B------:R-:W-:Y:S01]  /*01a0*/  UISETP.NE.AND UP0, UPT, UR9, 0x3, UPT ;  /* 0x000000030900788c */ /* 0x000fe2000bf05270 */
[----:B------:R-:W0:Y:S01]  /*01b0*/  SHFL.IDX PT, R2, R0, RZ, 0x1f ;  /* 0x00001fff00027589 */ /* 0x000e2200000e0000 */
[----:B------:R-:W-:Y:S02]  /*01c0*/  UIADD3 UR16, UR5, -0x1, URZ ;  /* 0xffffffff05107890 */ /* 0x000fe4000fffe03f */
[----:B------:R-:W-:Y:S01]  /*01d0*/  ISETP.NE.AND P1, PT, RZ, UR5, PT ;  /* 0x00000005ff007c0c */ /* 0x000fe2000bf25270 */
[----:B------:R-:W-:Y:S02]  /*01e0*/  UISETP.EQ.OR UP0, UPT, UR9, URZ, !UP0 ;  /* 0x0000003f0900728c */ /* 0x000fe4000c702670 */
[----:B------:R-:W-:Y:S02]  /*01f0*/  UISETP.GE.U32.AND UP1, UPT, UR16, 0x2, UPT ;  /* 0x000000021000788c */ /* 0x000fe4000bf26070 */
[----:B------:R-:W-:-:S04]  /*0200*/  UISETP.EQ.AND UP0, UPT, UR5, URZ, UP0 ;  /* 0x0000003f0500728c */ /* 0x000fc80008702270 */
[----:B------:R-:W-:-:S04]  /*0210*/  USEL UR4, URZ, 0x1, !UP0 ;  /* 0x000000013f047887 */ /* 0x000fc8000c000000 */
[----:B------:R-:W-:-:S06]  /*0220*/  USEL UR4, UR4, 0x2, UP1 ;  /* 0x0000000204047887 */ /* 0x000fcc0008800000 */
[----:B------:R-:W-:Y:S01]  /*0230*/  IMAD.U32 R3, RZ, RZ, UR4 ;  /* 0x00000004ff037e24 */ /* 0x000fe2000f8e00ff */
[----:B0-----:R-:W-:-:S04]  /*0240*/  ISETP.NE.AND P0, PT, R2, RZ, PT ;  /* 0x000000ff0200720c */ /* 0x001fc80003f05270 */
[----:B------:R0:W-:Y:S09]  /*0250*/  STL [R1+0xf4], R3 ;  /* 0x0000f40301007387 */ /* 0x0001f20000100800 */
[----:B0-----:R-:W-:Y:S05]  /*0260*/  @P0 BRA `(.L_x_2) ;  /* 0x0000000000500947 */ /* 0x001fea0003800000 */
[----:B------:R-:W0:Y:S01]  /*0270*/  S2UR UR8, SR_CgaCtaId ;  /* 0x00000000000879c3 */ /* 0x000e220000008800 */
[----:B------:R-:W-:Y:S01]  /*0280*/  UMOV UR4, 0x400 ;  /* 0x0000040000047882 */ /* 0x000fe20000000000 */
[----:B------:R-:W-:Y:S01]  /*0290*/  UMOV UR5, 0x1 ;  /* 0x0000000100057882 */ /* 0x000fe20000000000 */
[----:B------:R-:W-:Y:S01]  /*02a0*/  UMOV UR6, 0x4 ;  /* 0x0000000400067882 */ /* 0x000fe20000000000 */
[----:B------:R-:W-:Y:S01]  /*02b0*/  ELECT P0, URZ, PT ;  /* 0x00000000003f782f */ /* 0x000fe20003800000 */
[----:B------:R-:W-:-:S04]  /*02c0*/  UIADD3 UR6, -UR6, 0x100000, URZ ;  /* 0x0010000006067890 */ /* 0x000fc8000fffe13f */
[----:B------:R-:W-:Y:S02]  /*02d0*/  USHF.L.U32 UR7, UR6, 0xb, URZ ;  /* 0x0000000b06077899 */ /* 0x000fe4000800063f */
[----:B------:R-:W-:Y:S02]  /*02e0*/  USHF.L.U32 UR6, UR6, 0x1, URZ ;  /* 0x0000000106067899 */ /* 0x000fe4000800063f */
[----:B0-----:R-:W-:Y:S02]  /*02f0*/  ULEA UR8, UR8, UR4, 0x18 ;  /* 0x0000000408087291 */ /* 0x001fe4000f8ec03f */
[----:B------:R-:W-:-:S04]  /*0300*/  UIADD3 UR4, -UR5, 0x100000, URZ ;  /* 0x0010000005047890 */ /* 0x000fc8000fffe13f */
[----:B------:R-:W-:Y:S02]  /*0310*/  USHF.L.U32 UR5, UR4, 0xb, URZ ;  /* 0x0000000b04057899 */ /* 0x000fe4000800063f */
[----:B------:R-:W-:Y:S01]  /*0320*/  USHF.L.U32 UR4, UR4, 0x1, URZ ;  /* 0x0000000104047899 */ /* 0x000fe2000800063f */
[----:B------:R-:W0:Y:S11]  /*0330*/  FENCE.VIEW.ASYNC.S ;  /* 0x00000000000073c6 */ /* 0x000e360000000000 */
[----:B0-----:R0:W1:Y:S01]  /*0340*/  SYNCS.EXCH.64 URZ, [UR8], UR4 ;  /* 0x00000004083f75b2 */ /* 0x0010620008000100 */
[----:B------:R0:W2:Y:S01]  /*0350*/  SYNCS.EXCH.64 URZ, [UR8+0x18], UR6 ;  /* 0x00001806083f75b2 */ /* 0x0000a20008000100 */
[----:B------:R0:W3:Y:S01]  /*0360*/  SYNCS.EXCH.64 URZ, [UR8+0x8], UR4 ;  /* 0x00000804083f75b2 */ /* 0x0000e20008000100 */
[----:B------:R0:W4:Y:S01]  /*0370*/  SYNCS.EXCH.64 URZ, [UR8+0x20], UR6 ;  /* 0x00002006083f75b2 */ /* 0x0001220008000100 */
[----:B------:R0:W0:Y:S01]  /*0380*/  SYNCS.EXCH.64 URZ, [UR8+0x10], UR4 ;  /* 0x00001004083f75b2 */ /* 0x0000220008000100 */
[----:B------:R0:W0:Y:S01]  /*0390*/  SYNCS.EXCH.64 URZ, [UR8+0x28], UR6 ;  /* 0x00002806083f75b2 */ /* 0x0000220008000100 */
[----:B------:R-:W-:Y:S01]  /*03a0*/  NOP ;  /* 0x0000000000007918 */ /* 0x000fe20000000000 */
.L_x_2:
[----:B------:R-:W5:Y:S01]  /*03b0*/  S2UR UR13, SR_CTAID.X ;  /* 0x00000000000d79c3 */ /* 0x000f620000002500 */
[----:B------:R-:W-:Y:S01]  /*03c0*/  SHF.R.S32.HI R3, RZ, 0x1f, R4 ;  /* 0x0000001fff037819 */ /* 0x000fe20000011404 */
[----:B------:R5:W1:Y:S01]  /*03d0*/  SHFL.IDX PT, R6, R0, RZ, 0x1f ;  /* 0x00001fff00067589 */ /* 0x000a6200000e0000 */
[----:B0-----:R-:W-:Y:S01]  /*03e0*/  ULDC UR4, c[0x0][0x150] ;  /* 0x0000540000047ab9 */ /* 0x001fe20000000800 */
[----:B------:R-:W-:Y:S02]  /*03f0*/  ELECT P0, URZ, PT ;  /* 0x00000000003f782f */ /* 0x000fe40003800000 */
[----:B------:R-:W-:Y:S01]  /*0400*/  LEA.HI R3, R3, R4, RZ, 0x7 ;  /* 0x0000000403037211 */ /* 0x000fe200078f38ff */
[----:B------:R-:W-:Y:S01]  /*0410*/  ULDC UR5, c[0x0][0x154] ;  /* 0x0000550000057ab9 */ /* 0x000fe20000000800 */
[----:B------:R-:W-:Y:S01]  /*0420*/  SHF.R.S32.HI R7, RZ, 0x1f, R2 ;  /* 0x0000001fff077819 */ /* 0x000fe20000011402 */
[----:B------:R-:W0:Y:S01]  /*0430*/  S2UR UR10, SR_CTAID.Y ;  /* 0x00000000000a79c3 */ /* 0x000e220000002600 */
[----:B------:R-:W-:Y:S01]  /*0440*/  LOP3.LUT R3, R3, 0xffffff80, RZ, 0xc0, !PT ;  /* 0xffffff8003037812 */ /* 0x000fe200078ec0ff */
[----:B------:R-:W-:Y:S01]  /*0450*/  ULDC UR8, c[0x0][0x144] ;  /* 0x0000510000087ab9 */ /* 0x000fe20000000800 */
[----:B------:R-:W-:Y:S01]  /*0460*/  LEA.HI R7, R7, R2, RZ, 0x2 ;  /* 0x0000000207077211 */ /* 0x000fe200078f10ff */
[----:B------:R-:W-:Y:S01]  /*0470*/  NOP ;  /* 0x0000000000007918 */ /* 0x000fe20000000000 */
[----:B------:R-:W-:Y:S01]  /*0480*/  NOP ;  /* 0x0000000000007918 */ /* 0x000fe20000000000 */
[----:B------:R-:W-:Y:S01]  /*0490*/  IMAD.IADD R3, R4, 0x1, -R3 ;  /* 0x0000000104037824 */ /* 0x000fe200078e0a03 */
[----:B------:R-:W-:Y:S01]  /*04a0*/  LOP3.LUT R7, R7, 0x3ffffffc, RZ, 0xc0, !PT ;  /* 0x3ffffffc07077812 */ /* 0x000fe200078ec0ff */
[----:B------:R-:W-:-:S03]  /*04b0*/  ULDC UR11, c[0x0][0x148] ;  /* 0x00005200000b7ab9 */ /* 0x000fc60000000800 */
[----:B------:R-:W-:Y:S01]  /*04c0*/  SHF.R.S32.HI R4, RZ, 0x1f, R3 ;  /* 0x0000001fff047819 */ /* 0x000fe20000011403 */
[----:B------:R-:W-:-:S03]  /*04d0*/  IMAD.IADD R2, R2, 0x1, -R7 ;  /* 0x0000000102027824 */ /* 0x000fc600078e0a07 */
[----:B------:R-:W-:Y:S02]  /*04e0*/  LEA.HI R4, R4, R3, RZ, 0x3 ;  /* 0x0000000304047211 */ /* 0x000fe400078f18ff */
[----:B-----5:R-:W-:Y:S02]  /*04f0*/  I2FP.F32.U32 R5, UR13 ;  /* 0x0000000d00057c45 */ /* 0x020fe40008201000 */
[--C-:B------:R-:W-:Y:S02]  /*0500*/  SHF.R.S32.HI R0, RZ, 0x3, R4.reuse ;  /* 0x00000003ff007819 */ /* 0x100fe40000011404 */
[----:B-1----:R-:W-:Y:S01]  /*0510*/  ISETP.NE.OR P0, PT, R6, RZ, !P0 ;  /* 0x000000ff0600720c */ /* 0x002fe20004705670 */
[----:B------:R-:W-:Y:S01]  /*0520*/  FMUL R8, R5, UR4 ;  /* 0x0000000405087c20 */ /* 0x000fe20008400000 */
[----:B------:R-:W-:-:S04]  /*0530*/  SHF.R.S32.HI R5, RZ, 0x1f, R4 ;  /* 0x0000001fff057819 */ /* 0x000fc80000011404 */
[----:B------:R-:W-:Y:S01]  /*0540*/  LEA.HI R5, R5, R0, RZ, 0x2 ;  /* 0x0000000005057211 */ /* 0x000fe200078f10ff */
[----:B------:R-:W1:Y:S03]  /*0550*/  F2I.U32.TRUNC.NTZ R8, R8 ;  /* 0x0000000800087305 */ /* 0x000e66000020f000 */
[----:B------:R-:W-:-:S03]  /*0560*/  LOP3.LUT R5, R5, 0xfffffffc, RZ, 0xc0, !PT ;  /* 0xfffffffc05057812 */ /* 0x000fc600078ec0ff */
[----:B------:R-:W-:Y:S01]  /*0570*/  VOTEU.ALL UP0, P0 ;  /* 0x00000000003f7886 */ /* 0x000fe20000000000 */
[----:B------:R-:W-:Y:S01]  /*0580*/  VOTEU.ALL UP1, P0 ;  /* 0x00000000003f7886 */ /* 0x000fe20000020000 */
[----:B------:R-:W-:Y:S01]  /*0590*/  IMAD.IADD R5, R0, 0x1, -R5 ;  /* 0x0000000100057824 */ /* 0x000fe200078e0a05 */
[----:B0-----:R-:W-:Y:S02]  /*05a0*/  I2FP.F32.U32 R0, UR10 ;  /* 0x0000000a00007c45 */ /* 0x001fe40008201000 */
[----:B------:R-:W0:Y:S01]  /*05b0*/  @!UP0 S2UR UR7, SR_CgaCtaId ;  /* 0x00000000000789c3 */ /* 0x000e220000008800 */
[----:B------:R-:W-:Y:S01]  /*05c0*/  IMAD R2, R2, 0x4, R5 ;  /* 0x0000000402027824 */ /* 0x000fe200078e0205 */
[----:B------:R-:W-:Y:S01]  /*05d0*/  @!UP0 UMOV UR6, 0x400 ;  /* 0x0000040000068882 */ /* 0x000fe20000000000 */
[----:B------:R-:W-:Y:S01]  /*05e0*/  FMUL R4, R0, UR5 ;  /* 0x0000000500047c20 */ /* 0x000fe20008400000 */
[----:B-1----:R-:W-:Y:S02]  /*05f0*/  R2UR UR4, R8 ;  /* 0x00000000080472ca */ /* 0x002fe400000e0000 */
[----:B------:R-:W-:-:S03]  /*0600*/  LEA.HI R0, R2, R2, RZ, 0x1 ;  /* 0x0000000202007211 */ /* 0x000fc600078f08ff */
[----:B------:R-:W1:Y:S01]  /*0610*/  F2I.U32.TRUNC.NTZ R4, R4 ;  /* 0x0000000400047305 */ /* 0x000e62000020f000 */
[----:B------:R-:W-:-:S05]  /*0620*/  LOP3.LUT R5, R0, 0xfffffffe, RZ, 0xc0, !PT ;  /* 0xfffffffe00057812 */ /* 0x000fca00078ec0ff */
[----:B------:R-:W-:Y:S02]  /*0630*/  IMAD.IADD R5, R2, 0x1, -R5 ;  /* 0x0000000102057824 */ /* 0x000fe400078e0a05 */
[----:B------:R-:W-:-:S04]  /*0640*/  UIADD3 UR4, -UR4, URZ, URZ ;  /* 0x0000003f04047290 */ /* 0x000fc8000fffe13f */
[----:B------:R-:W-:Y:S01]  /*0650*/  UIMAD UR8, UR8, UR4, UR13 ;  /* 0x00000004080872a4 */ /* 0x000fe2000f8e020d */
[----:B-1----:R-:W-:Y:S02]  /*0660*/  R2UR UR12, R4 ;  /* 0x00000000040c72ca */ /* 0x002fe400000e0000 */
[----:B------:R-:W-:Y:S01]  /*0670*/  UMOV UR4, 0x20 ;  /* 0x0000002000047882 */ /* 0x000fe20000000000 */
[----:B0-----:R-:W-:Y:S02]  /*0680*/  @!UP0 ULEA UR6, UR7, UR6, 0x18 ;  /* 0x0000000607068291 */ /* 0x001fe4000f8ec03f */
[----:B------:R-:W-:Y:S01]  /*0690*/  ISETP.NE.AND P3, PT, R5, UR8, PT ;  /* 0x0000000805007c0c */ /* 0x000fe2000bf65270 */
[----:B------:R-:W-:-:S04]  /*06a0*/  @!UP0 UIADD3 UR4, -UR4, 0x100000, URZ ;  /* 0x0010000004048890 */ /* 0x000fc8000fffe13f */
[----:B------:R-:W-:Y:S02]  /*06b0*/  @!UP0 USHF.L.U32 UR5, UR4, 0xb, URZ ;  /* 0x0000000b04058899 */ /* 0x000fe4000800063f */
[----:B------:R-:W-:Y:S01]  /*06c0*/  @!UP0 USHF.L.U32 UR4, UR4, 0x1, URZ ;  /* 0x0000000104048899 */ /* 0x000fe2000800063f */
[C---:B------:R-:W-:Y:S01]  /*06d0*/  IMAD.SHL.U32 R5, R2.reuse, 0x4, RZ ;  /* 0x0000000402057824 */ /* 0x040fe200078e00ff */
[----:B------:R-:W-:Y:S01]  /*06e0*/  VOTEU.ALL UP0, P0 ;  /* 0x00000000003f7886 */ /* 0x000fe20000000000 */
[----:B------:R-:W0:Y:S01]  /*06f0*/  LDC R4, c[0x0][0x140] ;  /* 0x00005000ff047b82 */ /* 0x000e220000000800 */
[----:B------:R-:W-:Y:S02]  /*0700*/  LOP3.LUT P0, RZ, R3, 0x7, RZ, 0xc0, !PT ;  /* 0x0000000703ff7812 */ /* 0x000fe4000780c0ff */
[----:B------:R-:W-:Y:S01]  /*0710*/  LOP3.LUT R9, R2, 0xc, R5, 0x78, !PT ;  /* 0x0000000c02097812 */ /* 0x000fe200078e7805 */
[----:B------:R-:W-:-:S03]  /*0720*/  UIADD3 UR12, -UR12, URZ, URZ ;  /* 0x0000003f0c0c7290 */ /* 0x000fc6000fffe13f */
[C---:B------:R-:W-:Y:S01]  /*0730*/  ISETP.LT.U32.AND P0, PT, R9.reuse, 0x2, !P0 ;  /* 0x000000020900780c */ /* 0x040fe20004701070 */
[----:B------:R1:W-:Y:S04]  /*0740*/  STL [R1+0xf0], R9 ;  /* 0x0000f00901007387 */ /* 0x0003e80000100800 */
[----:B------:R-:W5:Y:S02]  /*0750*/  FENCE.VIEW.ASYNC.S ;  /* 0x00000000000073c6 */ /* 0x000f640000000000 */
[----:B-----5:R-:W0:Y:S01]  /*0760*/  @!UP0 SYNCS.EXCH.64 URZ, [UR6+0x40], UR4 ;  /* 0x00004004063f85b2 */ /* 0x020e220008000100 */
[----:B------:R-:W-:Y:S02]  /*0770*/  @P3 LEA.HI R0, R9, R9, RZ, 0x1 ;  /* 0x0000000909003211 */ /* 0x000fe400078f08ff */
[----:B------:R-:W-:-:S02]  /*0780*/  SEL R3, RZ, 0x1, !P0 ;  /* 0x00000001ff037807 */ /* 0x000fc40004000000 */
[----:B------:R-:W-:Y:S02]  /*0790*/  @P3 SHF.R.S32.HI R0, RZ, 0x1, R0 ;  /* 0x00000001ff003819 */ /* 0x000fe40000011400 */
[----:B0-----:R-:W-:Y:S01]  /*07a0*/  ISETP.EQ.U32.AND P2, PT, R4, 0x1, PT ;  /* 0x000000010400780c */ /* 0x001fe20003f42070 */
[----:B------:R0:W1:Y:S01]  /*07b0*/  @!UP1 SYNCS.EXCH.64 URZ, [UR6+0x48], UR4 ;  /* 0x00004804063f95b2 */ /* 0x0000620008000100 */
[----:B------:R-:W-:Y:S01]  /*07c0*/  NOP ;  /* 0x0000000000007918 */ /* 0x000fe20000000000 */
[----:B0-----:R-:W-:-:S06]  /*07d0*/  UIMAD UR4, UR11, UR12, UR10 ;  /* 0x0000000c0b0472a4 */ /* 0x001fcc000f8e020a */
[----:B------:R-:W-:Y:S01]  /*07e0*/  @P3 ISETP.NE.AND P4, PT, R0, UR4, PT ;  /* 0x0000000400003c0c */ /* 0x000fe2000bf85270 */
[----:B------:R-:W-:-:S03]  /*07f0*/  IMAD.MOV.U32 R0, RZ, RZ, 0x1 ;  /* 0x00000001ff007424 */ /* 0x000fc600078e00ff */
[----:B------:R-:W-:-:S04]  /*0800*/  @P3 SEL R0, RZ, 0x1, P4 ;  /* 0x00000001ff003807 */ /* 0x000fc80002000000 */
[----:B------:R-:W-:-:S05]  /*0810*/  LOP3.LUT R0, R0, R3, RZ, 0xc0, !PT ;  /* 0x0000000300007212 */ /* 0x000fca00078ec0ff */
[----:B------:R0:W-:Y:S01]  /*0820*/  STL [R1+0xe8], R0 ;  /* 0x0000e80001007387 */ /* 0x0001e20000100800 */
[----:B------:R-:W-:Y:S05]  /*0830*/  @!P2 BRA `(.L_x_3) ;  /* 0x000000000008a947 */ /* 0x000fea0003800000 */
[----:B-1234-:R-:W-:Y:S01]  /*0840*/  UCGABAR_ARV ;  /* 0x00000000000079c7 */ /* 0x01efe20008000000 */
[----:B------:R-:W-:Y:S05]  /*0850*/  BRA `(.L_x_4) ;  /* 0x0000000000047947 */ /* 0x000fea0003800000 */
.L_x_3:
[----:B-1234-:R-:W-:Y:S01]  /*0860*/  NOP ;  /* 0x0000000000007918 */ /* 0x01efe20000000000 */
.L_x_4:
[----:B------:R-:W-:Y:S01]  /*0870*/  ULDC UR4, c[0x0][0x65c] ;  /* 0x0001970000047ab9 */ /* 0x000fe20000000800 */
[----:B------:R-:W-:Y:S01]  /*0880*/  UMOV UR5, URZ ;  /* 0x0000003f00057c82 */ /* 0x000fe20008000000 */
[----:B------:R-:W-:-:S03]  /*0890*/  UISETP.NE.AND UP0, UPT, UR4, 0x1, UPT ;  /* 0x000000010400788c */ /* 0x000fc6000bf05270 */
[----:B------:R-:W-:Y:S01]  /*08a0*/  UMOV UR4, UR13 ;  /* 0x0000000d00047c82 */ /* 0x000fe20008000000 */
[----:B------:R-:W-:Y:S02]  /*08b0*/  UP2UR UR15, UPR, URZ, 0x1 ;  /* 0x000000013f0f7883 */ /* 0x000fe40008000000 */
[----:B------:R-:W-:Y:S02]  /*08c0*/  PLOP3.LUT P0, PT, PT, PT, UP0, 0x80, 0x0 ;  /* 0x000000000000781c */ /* 0x000fe40003f0f008 */
[----:B------:R-:W-:Y:S02]  /*08d0*/  PLOP3.LUT P3, PT, PT, PT, UP0, 0x80, 0x0 ;  /* 0x000000000000781c */ /* 0x000fe40003f6f008 */
[----:B------:R-:W-:Y:S01]  /*08e0*/  IMAD.U32 R6, RZ, RZ, UR15 ;  /* 0x0000000fff067e24 */ /* 0x000fe2000f8e00ff */
[----:B------:R-:W-:Y:S01]  /*08f0*/  @UP0 ULDC UR14, c[0x0][0x10] ;  /* 0x00000400000e0ab9 */ /* 0x000fe20000000800 */
[----:B------:R-:W-:Y:S01]  /*0900*/  @UP0 UMOV UR6, UR10 ;  /* 0x0000000a00060c82 */ /* 0x000fe20008000000 */
[----:B------:R-:W-:Y:S01]  /*0910*/  @UP0 UMOV UR7, URZ ;  /* 0x0000003f00070c82 */ /* 0x000fe20008000000 */
[----:B------:R-:W-:Y:S01]  /*0920*/  PLOP3.LUT P5, PT, PT, PT, UP0, 0x80, 0x0 ;  /* 0x000000000000781c */ /* 0x000fe20003faf008 */
[----:B------:R-:W-:Y:S01]  /*0930*/  @UP0 UIMAD.WIDE.U32 UR14, UR13, UR14, UR6 ;  /* 0x0000000e0d0e02a5 */ /* 0x000fe2000f8e0006 */
[----:B------:R-:W-:Y:S01]  /*0940*/  PLOP3.LUT P4, PT, PT, PT, UP0, 0x80, 0x0 ;  /* 0x000000000000781c */ /* 0x000fe20003f8f008 */
[----:B------:R1:W-:Y:S01]  /*0950*/  STL [R1+0x118], R6 ;  /* 0x0001180601007387 */ /* 0x0003e20000100800 */
[----:B------:R-:W-:Y:S01]  /*0960*/  @!UP0 ULDC UR7, c[0x0][0xc] ;  /* 0x0000030000078ab9 */ /* 0x000fe20000000800 */
[----:B------:R-:W-:Y:S01]  /*0970*/  @UP0 UMOV UR6, URZ ;  /* 0x0000003f00060c82 */ /* 0x000fe20008000000 */
[----:B------:R-:W-:Y:S01]  /*0980*/  @!UP0 UIMAD.WIDE.U32 UR4, UR10, UR7, UR4 ;  /* 0x000000070a0482a5 */ /* 0x000fe2000f8e0004 */
[----:B------:R-:W-:Y:S01]  /*0990*/  IMAD.U32 R2, RZ, RZ, UR14 ;  /* 0x0000000eff027e24 */ /* 0x000fe2000f8e00ff */
[----:B------:R-:W-:-:S02]  /*09a0*/  @UP0 UIADD3 UR6, UR15, UR6, URZ ;  /* 0x000000060f060290 */ /* 0x000fc4000fffe03f */
[----:B------:R-:W-:Y:S02]  /*09b0*/  IMAD.U32 R3, RZ, RZ, UR15 ;  /* 0x0000000fff037e24 */ /* 0x000fe4000f8e00ff */
[----:B------:R-:W-:Y:S02]  /*09c0*/  @P0 IMAD.MOV.U32 R8, RZ, RZ, R2 ;  /* 0x000000ffff080224 */ /* 0x000fe400078e0002 */
[----:B------:R-:W-:Y:S02]  /*09d0*/  IMAD.U32 R5, RZ, RZ, UR5 ;  /* 0x00000005ff057e24 */ /* 0x000fe4000f8e00ff */
[----:B------:R-:W-:Y:S02]  /*09e0*/  IMAD.U32 R2, RZ, RZ, UR4 ;  /* 0x00000004ff027e24 */ /* 0x000fe4000f8e00ff */
[----:B------:R-:W-:Y:S02]  /*09f0*/  @P3 IMAD.U32 R7, RZ, RZ, UR6 ;  /* 0x00000006ff073e24 */ /* 0x000fe4000f8e00ff */
[----:B------:R-:W-:-:S02]  /*0a00*/  @!P5 IMAD.MOV.U32 R7, RZ, RZ, R5 ;  /* 0x000000ffff07d224 */ /* 0x000fc400078e0005 */
[----:B------:R-:W-:Y:S02]  /*0a10*/  @!P4 IMAD.MOV.U32 R8, RZ, RZ, R2 ;  /* 0x000000ffff08c224 */ /* 0x000fe400078e0002 */
[----:B------:R-:W-:Y:S01]  /*0a20*/  IMAD.U32 R3, RZ, RZ, UR5 ;  /* 0x00000005ff037e24 */ /* 0x000fe2000f8e00ff */
[----:B------:R1:W-:Y:S01]  /*0a30*/  STL [R1+0x100], R7 ;  /* 0x0001000701007387 */ /* 0x0003e20000100800 */
[----:B------:R-:W-:-:S03]  /*0a40*/  IMAD.U32 R4, RZ, RZ, UR4 ;  /* 0x00000004ff047e24 */ /* 0x000fc6000f8e00ff */
[----:B------:R1:W-:Y:S01]  /*0a50*/  STL [R1+0x104], R8 ;  /* 0x0001040801007387 */ /* 0x0003e20000100800 */
[----:B------:R-:W-:Y:S05]  /*0a60*/  @!P2 BRA `(.L_x_5) ;  /* 0x00000000000ca947 */ /* 0x000fea0003800000 */
[----:B------:R-:W-:Y:S01]  /*0a70*/  UCGABAR_WAIT ;  /* 0x0000000000007dc7 */ /* 0x000fe20008000000 */
[----:B------:R-:W-:Y:S01]  /*0a80*/  CCTL.IVALL ;  /* 0x00000000ff00798f */ /* 0x000fe20002000000 */
[----:B------:R-:W-:Y:S05]  /*0a90*/  BRA `(.L_x_6) ;  /* 0x0000000000047947 */ /* 0x000fea0003800000 */
.L_x_5:
[----:B------:R-:W-:Y:S06]  /*0aa0*/  BAR.SYNC.DEFER_BLOCKING 0x0 ;  /* 0x0000000000007b1d */ /* 0x000fec0000010000 */
.L_x_6:
[----:B------:R-:W-:Y:S05]  /*0ab0*/  @!P1 BRA `(.L_x_7) ;  /* 0x000001d000909947 */ /* 0x000fea0003800000 */
[----:B------:R-:W-:-:S06]  /*0ac0*/  UISETP.GT.U32.AND UP0, UPT, UR16, 0x1, UPT ;  /* 0x000000011000788c */ /* 0x000fcc000bf04070 */
[----:B------:R-:W-:-:S13]  /*0ad0*/  PLOP3.LUT P0, PT, PT, PT, UP0, 0x80, 0x0 ;  /* 0x000000000000781c */ /* 0x000fda0003f0f008 */
[----:B------:R-:W-:Y:S05]  /*0ae0*/  @P0 EXIT ;  /* 0x000000000000094d */ /* 0x000fea0003800000 */
[----:B------:R-:W-:Y:S01]  /*0af0*/  ULDC.64 UR4, c[0x0][0x650] ;  /* 0x0001940000047ab9 */ /* 0x000fe20000000a00 */
[----:B0-----:R-:W-:Y:S02]  /*0b00*/  PRMT R0, RZ, 0x7610, R0 ;  /* 0x00007610ff007816 */ /* 0x001fe40000000000 */
[----:B------:R-:W-:Y:S01]  /*0b10*/  ISETP.GE.U32.AND P0, PT, R8, UR4, PT ;  /* 0x0000000408007c0c */ /* 0x000fe2000bf06070 */
[----:B------:R-:W-:Y:S02]  /*0b20*/  UMOV UR4, 0xffffffff ;  /* 0xffffffff00047882 */ /* 0x000fe40000000000 */
[----:B------:R-:W-:Y:S01]  /*0b30*/  IMAD.U32 R2, RZ, RZ, UR4 ;  /* 0x00000004ff027e24 */ /* 0x000fe2000f8e00ff */
[----:B------:R-:W-:Y:S01]  /*0b40*/  ISETP.GE.U32.AND.EX P0, PT, R7, UR5, PT, P0 ;  /* 0x0000000507007c0c */ /* 0x000fe2000bf06100 */
[----:B------:R-:W-:Y:S01]  /*0b50*/  UMOV UR5, 0xffffffff ;  /* 0xffffffff00057882 */ /* 0x000fe20000000000 */
[----:B------:R-:W-:Y:S02]  /*0b60*/  IMAD.U32 R23, RZ, RZ, UR4 ;  /* 0x00000004ff177e24 */ /* 0x000fe4000f8e00ff */
[----:B------:R0:W-:Y:S01]  /*0b70*/  STL [R1+0x108], R2 ;  /* 0x0001080201007387 */ /* 0x0001e20000100800 */
[----:B------:R-:W-:-:S08]  /*0b80*/  IMAD.U32 R22, RZ, RZ, UR5 ;  /* 0x00000005ff167e24 */ /* 0x000fd0000f8e00ff */
[----:B------:R-:W-:Y:S05]  /*0b90*/  @P0 BRA `(.L_x_8) ;  /* 0x0000000400600947 */ /* 0x000fea0003800000 */
[----:B------:R-:W-:Y:S01]  /*0ba0*/  ULDC.64 UR16, c[0x0][0x628] ;  /* 0x00018a0000107ab9 */ /* 0x000fe20000000a00 */
[C---:B------:R-:W-:Y:S01]  /*0bb0*/  R2UR UR19, R8.reuse ;  /* 0x00000000081372ca */ /* 0x040fe200000e0000 */
[----:B------:R-:W-:Y:S01]  /*0bc0*/  ULDC UR18, c[0x0][0x630] ;  /* 0x00018c0000127ab9 */ /* 0x000fe20000000800 */
[----:B------:R-:W-:Y:S02]  /*0bd0*/  ISETP.NE.U32.AND P0, PT, RZ, UR16, PT ;  /* 0x00000010ff007c0c */ /* 0x000fe4000bf05070 */
[----:B------:R-:W-:Y:S02]  /*0be0*/  R2UR UR4, R8 ;  /* 0x00000000080472ca */ /* 0x000fe400000e0000 */
[----:B------:R-:W-:Y:S02]  /*0bf0*/  ISETP.NE.AND.EX P0, PT, RZ, UR17, PT, P0 ;  /* 0x00000011ff007c0c */ /* 0x000fe4000bf05300 */
[----:B------:R-:W-:-:S11]  /*0c00*/  R2UR UR5, R7 ;  /* 0x00000000070572ca */ /* 0x000fd600000e0000 */
[----:B------:R-:W-:Y:S05]  /*0c10*/  @!P0 BRA `(.L_x_9) ;  /* 0x0000000000308947 */ /* 0x000fea0003800000 */
[----:B------:R-:W-:Y:S01]  /*0c20*/  R2UR UR4, R8 ;  /* 0x00000000080472ca */ /* 0x000fe200000e0000 */
[----:B------:R-:W-:Y:S01]  /*0c30*/  ULDC UR9, c[0x0][0x634] ;  /* 0x00018d0000097ab9 */ /* 0x000fe20000000800 */
[----:B------:R-:W-:-:S11]  /*0c40*/  R2UR UR13, R7 ;  /* 0x00000000070d72ca */ /* 0x000fd600000e0000 */
[----:B------:R-:W-:-:S04]  /*0c50*/  UIADD3 UR9, UP0, UR4, UR9, URZ ;  /* 0x0000000904097290 */ /* 0x000fc8000ff1e03f */
[----:B------:R-:W-:-:S04]  /*0c60*/  UIADD3.X UR13, URZ, UR13, URZ, UP0, !UPT ;  /* 0x0000000d3f0d7290 */ /* 0x000fc800087fe43f */
[----:B------:R-:W-:-:S04]  /*0c70*/  UIMAD.WIDE.U32 UR4, UR13, UR16, URZ ;  /* 0x000000100d0472a5 */ /* 0x000fc8000f8e003f */
[----:B------:R-:W-:Y:S02]  /*0c80*/  UIMAD.WIDE.U32 UR6, UP0, UR9, UR17, UR4 ;  /* 0x00000011090672a5 */ /* 0x000fe4000f800004 */
[----:B------:R-:W-:Y:S02]  /*0c90*/  UIMAD.WIDE.U32 UR4, UR9, UR16, URZ ;  /* 0x00000010090472a5 */ /* 0x000fe4000f8e003f */
[----:B------:R-:W-:Y:S02]  /*0ca0*/  UIADD3.X UR15, URZ, URZ, URZ, UP0, !UPT ;  /* 0x0000003f3f0f7290 */ /* 0x000fe400087fe43f */
[----:B------:R-:W-:Y:S01]  /*0cb0*/  UIADD3 URZ, UP0, UR5, UR6, URZ ;  /* 0x00000006053f7290 */ /* 0x000fe2000ff1e03f */
[----:B------:R-:W-:-:S03]  /*0cc0*/  UMOV UR14, UR7 ;  /* 0x00000007000e7c82 */ /* 0x000fc60008000000 */
[----:B------:R-:W-:-:S12]  /*0cd0*/  UIMAD.WIDE.U32.X UR4, UR13, UR17, UR14, UP0 ;  /* 0x000000110d0472a5 */ /* 0x000fd800080e040e */
.L_x_9:
[----:B------:R-:W-:Y:S01]  /*0ce0*/  R2UR UR6, R6 ;  /* 0x00000000060672ca */ /* 0x000fe200000e0000 */
[----:B------:R-:W-:Y:S01]  /*0cf0*/  USHF.R.U64 UR4, UR4, UR18, UR5 ;  /* 0x0000001204047299 */ /* 0x000fe20008001205 */
[----:B------:R-:W-:Y:S01]  /*0d00*/  R2UR UR15, R7 ;  /* 0x00000000070f72ca */ /* 0x000fe200000e0000 */
[----:B------:R-:W-:Y:S01]  /*0d10*/  USHF.R.U32.HI UR5, URZ, UR18, UR5 ;  /* 0x000000123f057299 */ /* 0x000fe20008011605 */
[----:B------:R-:W-:Y:S01]  /*0d20*/  ULDC.64 UR16, c[0x0][0x620] ;  /* 0x0001880000107ab9 */ /* 0x000fe20000000a00 */
[----:B------:R-:W-:Y:S01]  /*0d30*/  UMOV UR14, UR19 ;  /* 0x00000013000e7c82 */ /* 0x000fe20008000000 */
[----:B------:R-:W-:Y:S01]  /*0d40*/  ULDC UR13, c[0x0][0x618] ;  /* 0x00018600000d7ab9 */ /* 0x000fe20000000800 */
[----:B------:R-:W-:Y:S01]  /*0d50*/  UIMAD UR12, UR11, UR12, UR10 ;  /* 0x0000000c0b0c72a4 */ /* 0x000fe2000f8e020a */
[----:B------:R-:W-:Y:S02]  /*0d60*/  ULDC UR19, c[0x0][0x658] ;  /* 0x0001960000137ab9 */ /* 0x000fe40000000800 */
[----:B------:R-:W-:Y:S01]  /*0d70*/  ULDC UR10, c[0x0][0x608] ;  /* 0x00018200000a7ab9 */ /* 0x000fe20000000800 */
[----:B------:R-:W-:-:S02]  /*0d80*/  UMOV UR11, 0xffffffff ;  /* 0xffffffff000b7882 */ /* 0x000fc40000000000 */
[----:B------:R-:W-:Y:S02]  /*0d90*/  UISETP.NE.AND UP1, UPT, UR6, URZ, UPT ;  /* 0x0000003f0600728c */ /* 0x000fe4000bf25270 */
[----:B------:R-:W-:Y:S01]  /*0da0*/  UIADD3 UR6, UP0, URZ, -UR4, URZ ;  /* 0x800000043f067290 */ /* 0x000fe2000ff1e03f */
[----:B------:R-:W-:Y:S01]  /*0db0*/  ULDC UR18, c[0x0][0x600] ;  /* 0x0001800000127ab9 */ /* 0x000fe20000000800 */
[----:B------:R-:W-:Y:S02]  /*0dc0*/  ULDC UR20, c[0x0][0x648] ;  /* 0x0001920000147ab9 */ /* 0x000fe40000000800 */
[----:B------:R-:W-:Y:S02]  /*0dd0*/  UIADD3.X UR5, URZ, ~UR5, URZ, UP0, !UPT ;  /* 0x800000053f057290 */ /* 0x000fe400087fe43f */
[----:B------:R-:W-:Y:S02]  /*0de0*/  UIMAD.WIDE.U32 UR14, UR6, UR16, UR14 ;  /* 0x00000010060e72a5 */ /* 0x000fe4000f8e000e */
[----:B------:R-:W-:-:S02]  /*0df0*/  UIMAD UR5, UR5, UR16, URZ ;  /* 0x00000010050572a4 */ /* 0x000fc4000f8e023f */
[----:B------:R-:W-:Y:S02]  /*0e00*/  UIADD3 UR16, UR18, -0x1, URZ ;  /* 0xffffffff12107890 */ /* 0x000fe4000fffe03f */
[----:B------:R-:W-:Y:S01]  /*0e10*/  UIMAD UR5, UR6, UR17, UR5 ;  /* 0x00000011060572a4 */ /* 0x000fe2000f8e0205 */
[----:B------:R-:W-:Y:S02]  /*0e20*/  ULDC UR21, c[0x0][0x638] ;  /* 0x00018e0000157ab9 */ /* 0x000fe40000000800 */
[----:B------:R-:W-:Y:S01]  /*0e30*/  ULDC.64 UR6, c[0x0][0x640] ;  /* 0x0001900000067ab9 */ /* 0x000fe20000000a00 */
[----:B------:R-:W-:Y:S01]  /*0e40*/  UIADD3 UR9, UR15, UR5, URZ ;  /* 0x000000050f097290 */ /* 0x000fe2000fffe03f */
[----:B------:R-:W-:Y:S01]  /*0e50*/  ISETP.NE.U32.AND P0, PT, RZ, UR6, PT ;  /* 0x00000006ff007c0c */ /* 0x000fe2000bf05070 */
[----:B------:R-:W-:Y:S02]  /*0e60*/  USEL UR5, UR8, UR12, !UP1 ;  /* 0x0000000c08057287 */ /* 0x000fe4000c800000 */
[----:B------:R-:W-:Y:S01]  /*0e70*/  USHF.R.U64 UR17, UR14, UR13, UR9 ;  /* 0x0000000d0e117299 */ /* 0x000fe20008001209 */
[----:B------:R-:W-:Y:S01]  /*0e80*/  ISETP.NE.AND.EX P0, PT, RZ, UR7, PT, P0 ;  /* 0x00000007ff007c0c */ /* 0x000fe2000bf05300 */
[----:B------:R-:W-:-:S02]  /*0e90*/  USHF.R.U32.HI UR9, URZ, UR13, UR9 ;  /* 0x0000000d3f097299 */ /* 0x000fc40008011609 */
[----:B------:R-:W-:Y:S02]  /*0ea0*/  USHF.L.U32 UR8, UR11, UR19, URZ ;  /* 0x000000130b087299 */ /* 0x000fe4000800063f */
[----:B------:R-:W-:Y:S02]  /*0eb0*/  USHF.R.U64 UR23, UR17, UR10, UR9 ;  /* 0x0000000a11177299 */ /* 0x000fe40008001209 */
[----:B------:R-:W-:Y:S02]  /*0ec0*/  USHF.R.U32.HI UR9, URZ, UR10, UR9 ;  /* 0x0000000a3f097299 */ /* 0x000fe40008011609 */
[----:B------:R-:W-:Y:S02]  /*0ed0*/  ULOP3.LUT UR14, URZ, UR8, URZ, 0x33, !UPT ;  /* 0x000000083f0e7292 */ /* 0x000fe4000f8e333f */
[----:B------:R-:W-:Y:S02]  /*0ee0*/  USHF.R.U64 UR24, UR23, UR19, UR9 ;  /* 0x0000001317187299 */ /* 0x000fe40008001209 */
[----:B------:R-:W-:Y:S01]  /*0ef0*/  USHF.R.U32.HI UR9, URZ, UR19, UR9 ;  /* 0x000000133f097299 */ /* 0x000fe20008011609 */
[----:B------:R-:W-:-:S04]  /*0f00*/  UMOV UR22, 0x1 ;  /* 0x0000000100167882 */ /* 0x000fc80000000000 */
[----:B------:R-:W-:Y:S01]  /*0f10*/  UMOV UR8, UR24 ;  /* 0x0000001800087c82 */ /* 0x000fe20008000000 */
[----:B------:R-:W-:Y:S06]  /*0f20*/  @!P0 BRA `(.L_x_10) ;  /* 0x0000000000308947 */ /* 0x000fec0003800000 */
[----:B------:R-:W-:Y:S02]  /*0f30*/  ULDC UR12, c[0x0][0x64c] ;  /* 0x00019300000c7ab9 */ /* 0x000fe40000000800 */
        /* <DEDUP_REMOVED lines=8> */
[----:B------:R-:W-:-:S07]  /*0fc0*/  UIMAD.WIDE.U32.X UR6, UR15, UR7, UR12, UP0 ;  /* 0x000000070f0672a5 */ /* 0x000fce00080e040c */
[----:B------:R-:W-:Y:S01]  /*0fd0*/  UMOV UR8, UR6 ;  /* 0x0000000600087c82 */ /* 0x000fe20008000000 */
[----:B------:R-:W-:-:S05]  /*0fe0*/  UMOV UR9, UR7 ;  /* 0x0000000700097c82 */ /* 0x000fca0008000000 */
.L_x_10:
[----:B------:R-:W-:Y:S01]  /*0ff0*/  R2UR UR6, R6 ;  /* 0x00000000060672ca */ /* 0x000fe200000e0000 */
[----:B0-----:R-:W-:Y:S01]  /*1000*/  IMAD.U32 R2, RZ, RZ, UR4 ;  /* 0x00000004ff027e24 */ /* 0x001fe2000f8e00ff */
[----:B------:R-:W-:Y:S01]  /*1010*/  USHF.R.U64 UR7, UR8, UR20, UR9 ;  /* 0x0000001408077299 */ /* 0x000fe20008001209 */
[----:B------:R-:W-:Y:S01]  /*1020*/  IMAD.MOV.U32 R0, RZ, RZ, 0x1 ;  /* 0x00000001ff007424 */ /* 0x000fe200078e00ff */
[----:B------:R-:W-:Y:S02]  /*1030*/  ULOP3.LUT UR14, UR23, UR14, URZ, 0xc0, !UPT ;  /* 0x0000000e170e7292 */ /* 0x000fe4000f8ec03f */
[----:B------:R2:W-:Y:S01]  /*1040*/  STL [R1+0x108], R2 ;  /* 0x0001080201007387 */ /* 0x0005e20000100800 */
[----:B------:R-:W-:Y:S02]  /*1050*/  UIADD3 UR8, -UR7, URZ, URZ ;  /* 0x0000003f07087290 */ /* 0x000fe4000fffe13f */
[----:B------:R-:W-:-:S04]  /*1060*/  ULOP3.LUT UR16, UR17, UR16, URZ, 0xc0, !UPT ;  /* 0x0000001011107292 */ /* 0x000fc8000f8ec03f */
[----:B------:R-:W-:Y:S02]  /*1070*/  UISETP.NE.AND UP0, UPT, UR6, URZ, UPT ;  /* 0x0000003f0600728c */ /* 0x000fe4000bf05270 */
[----:B------:R-:W-:-:S04]  /*1080*/  USHF.L.U32 UR6, UR22, UR19, URZ ;  /* 0x0000001316067299 */ /* 0x000fc8000800063f */
[----:B------:R-:W-:Y:S02]  /*1090*/  UIMAD UR14, UR6, UR7, UR14 ;  /* 0x00000007060e72a4 */ /* 0x000fe4000f8e020e */
[----:B------:R-:W-:Y:S01]  /*10a0*/  UIMAD UR6, UR8, UR21, UR24 ;  /* 0x00000015080672a4 */ /* 0x000fe2000f8e0218 */
[----:B------:R-:W-:Y:S02]  /*10b0*/  ULDC UR7, c[0x0][0x610] ;  /* 0x0001840000077ab9 */ /* 0x000fe40000000800 */
[----:B------:R-:W-:Y:S02]  /*10c0*/  UIMAD UR5, UR14, UR7, UR5 ;  /* 0x000000070e0572a4 */ /* 0x000fe4000f8e0205 */
[----:B------:R-:W-:-:S04]  /*10d0*/  UIMAD UR6, UR6, UR18, UR16 ;  /* 0x00000012060672a4 */ /* 0x000fc8000f8e0210 */
[----:B------:R-:W-:Y:S02]  /*10e0*/  USEL UR7, UR6, UR5, !UP0 ;  /* 0x0000000506077287 */ /* 0x000fe4000c000000 */
[----:B------:R-:W-:-:S04]  /*10f0*/  USEL UR5, UR5, UR6, !UP0 ;  /* 0x0000000605057287 */ /* 0x000fc8000c000000 */
[----:B------:R-:W-:Y:S02]  /*1100*/  IMAD.U32 R22, RZ, RZ, UR7 ;  /* 0x00000007ff167e24 */ /* 0x000fe4000f8e00ff */
[----:B--2---:R-:W-:-:S07]  /*1110*/  IMAD.U32 R23, RZ, RZ, UR5 ;  /* 0x00000005ff177e24 */ /* 0x004fce000f8e00ff */
.L_x_8:
[----:B------:R-:W-:-:S08]  /*1120*/  NOP ;  /* 0x0000000000007918 */ /* 0x000fd00000000000 */
[----:B------:R-:W2:Y:S02]  /*1130*/  USETMAXREG.TRY_ALLOC.CTAPOOL UP0, 0xf0 ;  /* 0x000000f0000079c8 */ /* 0x000ea40008000600 */
[----:B--2---:R-:W-:-:S13]  /*1140*/  PLOP3.LUT P0, PT, PT, PT, UP0, 0x80, 0x0 ;  /* 0x000000000000781c */ /* 0x004fda0003f0f008 */
[----:B------:R-:W-:Y:S05]  /*1150*/  @!P0 BRA `(.L_x_8) ;  /* 0xfffffffc00f08947 */ /* 0x000fea000383ffff */
[----:B------:R-:W-:Y:S01]  /*1160*/  ULDC.64 UR4, c[0x0][0x598] ;  /* 0x0001660000047ab9 */ /* 0x000fe20000000a00 */
[----:B------:R-:W-:Y:S01]  /*1170*/  ULDC.64 UR36, c[0x0][0x208] ;  /* 0x0000820000247ab9 */ /* 0x000fe20000000a00 */
[----:B------:R-:W-:-:S04]  /*1180*/  ISETP.NE.U32.AND P0, PT, RZ, UR4, PT ;  /* 0x00000004ff007c0c */ /* 0x000fc8000bf05070 */
[----:B------:R-:W-:-:S13]  /*1190*/  ISETP.NE.AND.EX P0, PT, RZ, UR5, PT, P0 ;  /* 0x00000005ff007c0c */ /* 0x000fda000bf05300 */
[----:B------:R-:W-:Y:S05]  /*11a0*/  @!P0 BRA `(.L_x_11) ;  /* 0x00000000001c8947 */ /* 0x000fea0003800000 */
[----:B0-----:R-:W0:Y:S02]  /*11b0*/  LDC.64 R2, c[0x0][0x598] ;  /* 0x00016600ff027b82 */ /* 0x001e240000000a00 */
[----:B0-----:R-:W2:Y:S02]  /*11c0*/  LDG.E.64 R2, desc[UR36][R2.64] ;  /* 0x0000002402027981 */ /* 0x001ea4000c1e1b00 */
[----:B--2---:R-:W-:-:S04]  /*11d0*/  ISETP.NE.U32.AND P0, PT, R2, RZ, PT ;  /* 0x000000ff0200720c */ /* 0x004fc80003f05070 */
[----:B------:R-:W-:-:S13]  /*11e0*/  ISETP.NE.AND.EX P0, PT, R3, RZ, PT, P0 ;  /* 0x000000ff0300720c */ /* 0x000fda0003f05300 */
[----:B------:R-:W-:Y:S05]  /*11f0*/  @!P0 BRA `(.L_x_11) ;  /* 0x0000000000088947 */ /* 0x000fea0003800000 */
[----:B------:R0:W5:Y:S01]  /*1200*/  LD.E R17, desc[UR36][R2.64] ;  /* 0x0000002402117980 */ /* 0x000162000c101900 */
[----:B------:R-:W-:Y:S05]  /*1210*/  BRA `(.L_x_12) ;  /* 0x0000000000247947 */ /* 0x000fea0003800000 */
.L_x_11:
[----:B------:R-:W-:Y:S02]  /*1220*/  ULDC.64 UR4, c[0x0][0x588] ;  /* 0x0001620000047ab9 */ /* 0x000fe40000000a00 */
[----:B------:R-:W-:-:S04]  /*1230*/  ISETP.NE.U32.AND P0, PT, RZ, UR4, PT ;  /* 0x00000004ff007c0c */ /* 0x000fc8000bf05070 */
[----:B------:R-:W-:-:S13]  /*1240*/  ISETP.NE.AND.EX P0, PT, RZ, UR5, PT, P0 ;  /* 0x00000005ff007c0c */ /* 0x000fda000bf05300 */
[----:B------:R-:W-:Y:S05]  /*1250*/  @!P0 BRA `(.L_x_13) ;  /* 0x00000000000c8947 */ /* 0x000fea0003800000 */
[----:B0-----:R-:W0:Y:S02]  /*1260*/  LDC.64 R2, c[0x0][0x588] ;  /* 0x00016200ff027b82 */ /* 0x001e240000000a00 */
[----:B0-----:R2:W5:Y:S01]  /*1270*/  LDG.E R17, desc[UR36][R2.64] ;  /* 0x0000002402117981 */ /* 0x001562000c1e1900 */
[----:B------:R-:W-:Y:S05]  /*1280*/  BRA `(.L_x_12) ;  /* 0x0000000000087947 */ /* 0x000fea0003800000 */
.L_x_13:
[----:B------:R-:W-:Y:S02]  /*1290*/  ULDC UR4, c[0x0][0x580] ;  /* 0x0001600000047ab9 */ /* 0x000fe40000000800 */
[----:B------:R-:W-:-:S07]  /*12a0*/  IMAD.U32 R17, RZ, RZ, UR4 ;  /* 0x00000004ff117e24 */ /* 0x000fce000f8e00ff */
.L_x_12:
[----:B------:R-:W-:Y:S02]  /*12b0*/  ULDC.64 UR4, c[0x0][0x5a0] ;  /* 0x0001680000047ab9 */ /* 0x000fe40000000a00 */
[----:B------:R-:W-:-:S04]  /*12c0*/  ISETP.NE.U32.AND P0, PT, RZ, UR4, PT ;  /* 0x00000004ff007c0c */ /* 0x000fc8000bf05070 */
[----:B------:R-:W-:-:S13]  /*12d0*/  ISETP.NE.AND.EX P0, PT, RZ, UR5, PT, P0 ;  /* 0x00000005ff007c0c */ /* 0x000fda000bf05300 */
[----:B------:R-:W-:Y:S05]  /*12e0*/  @!P0 BRA `(.L_x_14) ;  /* 0x00000000001c8947 */ /* 0x000fea0003800000 */
[----:B0-2---:R-:W0:Y:S02]  /*12f0*/  LDC.64 R2, c[0x0][0x5a0] ;  /* 0x00016800ff027b82 */ /* 0x005e240000000a00 */
[----:B0-----:R-:W2:Y:S02]  /*1300*/  LDG.E.64 R2, desc[UR36][R2.64] ;  /* 0x0000002402027981 */ /* 0x001ea4000c1e1b00 */
[----:B--2---:R-:W-:-:S04]  /*1310*/  ISETP.NE.U32.AND P0, PT, R2, RZ, PT ;  /* 0x000000ff0200720c */ /* 0x004fc80003f05070 */
[----:B------:R-:W-:-:S13]  /*1320*/  ISETP.NE.AND.EX P0, PT, R3, RZ, PT, P0 ;  /* 0x000000ff0300720c */ /* 0x000fda0003f05300 */
[----:B------:R-:W-:Y:S05]  /*1330*/  @!P0 BRA `(.L_x_14) ;  /* 0x0000000000088947 */ /* 0x000fea0003800000 */
[----:B------:R0:W5:Y:S01]  /*1340*/  LD.E R18, desc[UR36][R2.64] ;  /* 0x0000002402127980 */ /* 0x000162000c101900 */
[----:B------:R-:W-:Y:S05]  /*1350*/  BRA `(.L_x_15) ;  /* 0x0000000000247947 */ /* 0x000fea0003800000 */
.L_x_14:
[----:B------:R-:W-:Y:S02]  /*1360*/  ULDC.64 UR4, c[0x0][0x590] ;  /* 0x0001640000047ab9 */ /* 0x000fe40000000a00 */
[----:B------:R-:W-:-:S04]  /*1370*/  ISETP.NE.U32.AND P0, PT, RZ, UR4, PT ;  /* 0x00000004ff007c0c */ /* 0x000fc8000bf05070 */
[----:B------:R-:W-:-:S13]  /*1380*/  ISETP.NE.AND.EX P0, PT, RZ, UR5, PT, P0 ;  /* 0x00000005ff007c0c */ /* 0x000fda000bf05300 */
[----:B------:R-:W-:Y:S05]  /*1390*/  @!P0 BRA `(.L_x_16) ;  /* 0x00000000000c8947 */ /* 0x000fea0003800000 */
[----:B------:R-:W3:Y:S02]  /*13a0*/  LDC.64 R18, c[0x0][0x590] ;  /* 0x00016400ff127b82 */ /* 0x000ee40000000a00 */
[----:B---3--:R3:W5:Y:S01]  /*13b0*/  LDG.E R18, desc[UR36][R18.64] ;  /* 0x0000002412127981 */ /* 0x008762000c1e1900 */
[----:B------:R-:W-:Y:S05]  /*13c0*/  BRA `(.L_x_15) ;  /* 0x0000000000087947 */ /* 0x000fea0003800000 */
.L_x_16:
[----:B------:R-:W-:Y:S02]  /*13d0*/  ULDC UR4, c[0x0][0x584] ;  /* 0x0001610000047ab9 */ /* 0x000fe40000000800 */
[----:B------:R-:W-:-:S07]  /*13e0*/  IMAD.U32 R18, RZ, RZ, UR4 ;  /* 0x00000004ff127e24 */ /* 0x000fce000f8e00ff */
.L_x_15:
[----:B------:R-:W-:-:S13]  /*13f0*/  LOP3.LUT P0, RZ, R0, 0xff, RZ, 0xc0, !PT ;  /* 0x000000ff00ff7812 */ /* 0x000fda000780c0ff */
[----:B------:R-:W-:Y:S05]  /*1400*/  @!P0 EXIT ;  /* 0x000000000000894d */ /* 0x000fea0003800000 */
[----:B------:R-:W-:Y:S01]  /*1410*/  ULDC UR4, c[0x0][0x28c] ;  /* 0x0000a30000047ab9 */ /* 0x000fe20000000800 */
[----:B------:R-:W-:Y:S01]  /*1420*/  ULDC.64 UR6, c[0x0][0x5c8] ;  /* 0x0001720000067ab9 */ /* 0x000fe20000000a00 */
[----:B------:R-:W-:Y:S02]  /*1430*/  UIADD3 UR4, UR4, 0x7f, URZ ;  /* 0x0000007f04047890 */ /* 0x000fe4000fffe03f */
[----:B------:R-:W-:Y:S02]  /*1440*/  USHF.L.U64.HI UR60, UR6, 0x7, UR7 ;  /* 0x00000007063c7899 */ /* 0x000fe40008010207 */
[----:B------:R-:W-:Y:S02]  /*1450*/  USHF.R.S32.HI UR5, URZ, 0x1f, UR4 ;  /* 0x0000001f3f057899 */ /* 0x000fe40008011404 */
[----:B------:R-:W-:Y:S02]  /*1460*/  USHF.L.U64.HI UR38, UR6, 0x3, UR7 ;  /* 0x0000000306267899 */ /* 0x000fe40008010207 */
[----:B------:R-:W-:-:S02]  /*1470*/  ULEA.HI UR5, UR5, UR4, URZ, 0x7 ;  /* 0x0000000405057291 */ /* 0x000fc4000f8f383f */
[----:B------:R-:W-:Y:S02]  /*1480*/  USHF.L.U32 UR61, UR6, 0x7, URZ ;  /* 0x00000007063d7899 */ /* 0x000fe4000800063f */
[----:B------:R-:W-:Y:S02]  /*1490*/  USHF.L.U32 UR39, UR6, 0x3, URZ ;  /* 0x0000000306277899 */ /* 0x000fe4000800063f */
[----:B------:R-:W-:Y:S02]  /*14a0*/  USHF.L.U64.HI UR7, UR6, 0x8, UR7 ;  /* 0x0000000806077899 */ /* 0x000fe40008010207 */
[----:B------:R-:W-:Y:S02]  /*14b0*/  USHF.L.U32 UR4, UR6, 0x8, URZ ;  /* 0x0000000806047899 */ /* 0x000fe4000800063f */
[----:B------:R-:W-:Y:S02]  /*14c0*/  USHF.R.S32.HI UR6, URZ, 0x7, UR5 ;  /* 0x000000073f067899 */ /* 0x000fe40008011405 */
[----:B------:R-:W-:Y:S01]  /*14d0*/  IMAD.U32 R234, RZ, RZ, UR7 ;  /* 0x00000007ffea7e24 */ /* 0x000fe2000f8e00ff */
[----:B------:R-:W-:Y:S01]  /*14e0*/  UMOV UR5, URZ ;  /* 0x0000003f00057c82 */ /* 0x000fe20008000000 */
[----:B------:R-:W-:Y:S01]  /*14f0*/  IMAD.U32 R235, RZ, RZ, UR4 ;  /* 0x00000004ffeb7e24 */ /* 0x000fe2000f8e00ff */
[----:B------:R-:W-:Y:S01]  /*1500*/  UMOV UR4, URZ ;  /* 0x0000003f00047c82 */ /* 0x000fe20008000000 */
[----:B0-2---:R-:W-:-:S02]  /*1510*/  IMAD.U32 R3, RZ, RZ, UR6 ;  /* 0x00000006ff037e24 */ /* 0x005fc4000f8e00ff */
[----:B------:R-:W-:Y:S02]  /*1520*/  IMAD.U32 R0, RZ, RZ, UR5 ;  /* 0x00000005ff007e24 */ /* 0x000fe4000f8e00ff */
[----:B------:R-:W-:Y:S01]  /*1530*/  IMAD.U32 R2, RZ, RZ, UR4 ;  /* 0x00000004ff027e24 */ /* 0x000fe2000f8e00ff */
[----:B------:R0:W-:Y:S04]  /*1540*/  STL [R1+0x114], R3 ;  /* 0x0001140301007387 */ /* 0x0001e80000100800 */
[----:B------:R0:W-:Y:S04]  /*1550*/  STL [R1+0x110], R0 ;  /* 0x0001100001007387 */ /* 0x0001e80000100800 */
[----:B------:R0:W-:Y:S02]  /*1560*/  STL [R1+0x10c], R2 ;  /* 0x00010c0201007387 */ /* 0x0001e40000100800 */
.L_x_568:
[----:B0-----:R-:W0:Y:S01]  /*1570*/  S2R R0, SR_TID.X ;  /* 0x0000000000007919 */ /* 0x001e220000002100 */
[----:B------:R-:W2:Y:S01]  /*1580*/  S2UR UR7, SR_CgaCtaId ;  /* 0x00000000000779c3 */ /* 0x000ea20000008800 */
[----:B------:R-:W-:Y:S02]  /*1590*/  UMOV UR6, 0x400 ;  /* 0x0000040000067882 */ /* 0x000fe40000000000 */
[----:B--2---:R-:W-:Y:S01]  /*15a0*/  ULEA UR6, UR7, UR6, 0x18 ;  /* 0x0000000607067291 */ /* 0x004fe2000f8ec03f */
[----:B0-----:R-:W-:-:S04]  /*15b0*/  LOP3.LUT R0, R0, 0x80, RZ, 0xc0, !PT ;  /* 0x0000008000007812 */ /* 0x001fc800078ec0ff */
[----:B------:R-:W-:-:S06]  /*15c0*/  SHF.R.U32.HI R0, RZ, 0x7, R0 ;  /* 0x00000007ff007819 */ /* 0x000fcc0000011600 */
[----:B------:R-:W0:Y:S02]  /*15d0*/  SHFL.IDX PT, R0, R0, RZ, 0x1f ;  /* 0x00001fff00007589 */ /* 0x000e2400000e0000 */
[----:B0-----:R-:W-:-:S13]  /*15e0*/  R2UR UR4, R0 ;  /* 0x00000000000472ca */ /* 0x001fda00000e0000 */
[----:B------:R-:W-:-:S04]  /*15f0*/  ULEA.HI UR5, UR4, UR4, URZ, 0x1 ;  /* 0x0000000404057291 */ /* 0x000fc8000f8f083f */
[----:B------:R-:W-:-:S04]  /*1600*/  ULOP3.LUT UR5, UR5, 0x7fffe, URZ, 0xc0, !UPT ;  /* 0x0007fffe05057892 */ /* 0x000fc8000f8ec03f */
[----:B------:R-:W-:-:S03]  /*1610*/  UIADD3 UR5, UR4, -UR5, URZ ;  /* 0x8000000504057290 */ /* 0x000fc6000fffe03f */
[----:B------:R-:W-:Y:S01]  /*1620*/  ULDC UR4, c[0x0][0x28c] ;  /* 0x0000a30000047ab9 */ /* 0x000fe20000000800 */
[----:B------:R-:W-:Y:S01]  /*1630*/  ULEA UR5, UR5, UR6, 0xd ;  /* 0x0000000605057291 */ /* 0x000fe2000f8e683f */
[----:B------:R-:W-:-:S03]  /*1640*/  ISETP.LT.AND P0, PT, RZ, UR4, PT ;  /* 0x00000004ff007c0c */ /* 0x000fc6000bf01270 */
[----:B------:R-:W-:-:S04]  /*1650*/  UIADD3 UR5, UR5, 0x100, URZ ;  /* 0x0000010005057890 */ /* 0x000fc8000fffe03f */
[----:B------:R-:W-:-:S04]  /*1660*/  USHF.R.U32.HI UR5, URZ, 0x4, UR5 ;  /* 0x000000043f057899 */ /* 0x000fc80008011605 */
[----:B------:R-:W-:Y:S02]  /*1670*/  ULOP3.LUT UR40, UR5, 0x3fff, URZ, 0xc0, !UPT ;  /* 0x00003fff05287892 */ /* 0x000fe4000f8ec03f */
[----:B-1-34-:R-:W-:Y:S10]  /*1680*/  @P0 BRA `(.L_x_17) ;  /* 0x0000000000400947 */ /* 0x01aff40003800000 */
[----:B------:R-:W-:Y:S01]  /*1690*/  MOV R0, 0x0 ;  /* 0x0000000000007802 */ /* 0x000fe20000000f00 */
[----:B------:R-:W-:Y:S01]  /*16a0*/  ULDC.64 UR4, c[0x4][0x68] ;  /* 0x01001a0000047ab9 */ /* 0x000fe20000000a00 */
[----:B------:R-:W-:Y:S01]  /*16b0*/  ULDC.64 UR6, c[0x4][0x8] ;  /* 0x0100020000067ab9 */ /* 0x000fe20000000a00 */
[----:B------:R-:W-:Y:S01]  /*16c0*/  IMAD.U32 R4, RZ, RZ, UR4 ;  /* 0x00000004ff047e24 */ /* 0x000fe2000f8e00ff */
[----:B------:R0:W2:Y:S01]  /*16d0*/  LDC.64 R2, c[0x4][R0] ;  /* 0x0100000000027b82 */ /* 0x0000a20000000a00 */
[----:B------:R-:W-:Y:S01]  /*16e0*/  IMAD.U32 R5, RZ, RZ, UR5 ;  /* 0x00000005ff057e24 */ /* 0x000fe2000f8e00ff */
[----:B------:R-:W-:Y:S01]  /*16f0*/  ULDC.64 UR4, c[0x4][0x70] ;  /* 0x01001c0000047ab9 */ /* 0x000fe20000000a00 */
[----:B------:R-:W-:Y:S02]  /*1700*/  IMAD.U32 R10, RZ, RZ, UR6 ;  /* 0x00000006ff0a7e24 */ /* 0x000fe4000f8e00ff */
[----:B-1----:R-:W-:Y:S02]  /*1710*/  IMAD.U32 R6, RZ, RZ, UR4 ;  /* 0x00000004ff067e24 */ /* 0x002fe4000f8e00ff */
[----:B------:R-:W-:-:S02]  /*1720*/  IMAD.U32 R7, RZ, RZ, UR5 ;  /* 0x00000005ff077e24 */ /* 0x000fc4000f8e00ff */
[----:B------:R-:W-:Y:S02]  /*1730*/  IMAD.U32 R11, RZ, RZ, UR7 ;  /* 0x00000007ff0b7e24 */ /* 0x000fe4000f8e00ff */
[----:B------:R-:W-:Y:S02]  /*1740*/  IMAD.MOV.U32 R8, RZ, RZ, 0x1e1 ;  /* 0x000001e1ff087424 */ /* 0x000fe400078e00ff */
[----:B------:R-:W-:Y:S02]  /*1750*/  IMAD.MOV.U32 R12, RZ, RZ, 0x1 ;  /* 0x00000001ff0c7424 */ /* 0x000fe400078e00ff */
[----:B0-----:R-:W-:-:S07]  /*1760*/  IMAD.MOV.U32 R13, RZ, RZ, RZ ;  /* 0x000000ffff0d7224 */ /* 0x001fce00078e00ff */
[----:B------:R-:W-:-:S07]  /*1770*/  LEPC R20, `(.L_x_17) ;  /* 0x000000001014794e */ /* 0x000fce0000000000 */
[----:B--23-5:R-:W-:Y:S05]  /*1780*/  CALL.ABS.NOINC R2 ;  /* 0x0000000002007343 */ /* 0x02cfea0003c00000 */
.L_x_17:
[----:B------:R-:W2:Y:S02]  /*1790*/  LDL R2, [R1+0xf4] ;  /* 0x0000f40001027983 */ /* 0x000ea40000100800 */
[----:B--2---:R-:W-:-:S13]  /*17a0*/  R2UR UR4, R2 ;  /* 0x00000000020472ca */ /* 0x004fda00000e0000 */
[----:B------:R-:W-:-:S06]  /*17b0*/  ULOP3.LUT UR4, UR4, 0x1, URZ, 0xfc, !UPT ;  /* 0x0000000104047892 */ /* 0x000fcc000f8efc3f */
[----:B------:R-:W-:-:S05]  /*17c0*/  IMAD.U32 R0, RZ, RZ, UR4 ;  /* 0x00000004ff007e24 */ /* 0x000fca000f8e00ff */
[----:B------:R-:W-:-:S13]  /*17d0*/  ISETP.NE.AND P0, PT, R0, 0x3, PT ;  /* 0x000000030000780c */ /* 0x000fda0003f05270 */
[----:B------:R-:W-:Y:S05]  /*17e0*/  @!P0 BRA `(.L_x_18) ;  /* 0x0000000000048947 */ /* 0x000fea0003800000 */
[----:B------:R-:W-:Y:S01]  /*17f0*/  BPT.TRAP 0x1 ;  /* 0x000000040000795c */ /* 0x000fe20000300000 */
.L_x_18:
[----:B------:R-:W2:Y:S04]  /*1800*/  LDL R0, [R1+0x110] ;  /* 0x0001100001007983 */ /* 0x000ea80000100800 */
[----:B------:R-:W4:Y:S01]  /*1810*/  LDL R2, [R1+0x10c] ;  /* 0x00010c0001027983 */ /* 0x000f220000100800 */
[----:B------:R-:W0:Y:S01]  /*1820*/  S2UR UR5, SR_CgaCtaId ;  /* 0x00000000000579c3 */ /* 0x000e220000008800 */
[----:B------:R-:W-:Y:S02]  /*1830*/  UMOV UR4, 0x400 ;  /* 0x0000040000047882 */ /* 0x000fe40000000000 */
[----:B0-----:R-:W-:Y:S01]  /*1840*/  ULEA UR4, UR5, UR4, 0x18 ;  /* 0x0000000405047291 */ /* 0x001fe2000f8ec03f */
[----:B--2---:R-:W-:Y:S02]  /*1850*/  R2UR UR6, R0 ;  /* 0x00000000000672ca */ /* 0x004fe400000e0000 */
[----:B----4-:R-:W-:-:S03]  /*1860*/  R2UR UR7, R2 ;  /* 0x00000000020772ca */ /* 0x010fc600000e0000 */
[----:B------:R-:W-:-:S08]  /*1870*/  IMAD.U32 R0, RZ, RZ, UR4 ;  /* 0x00000004ff007e24 */ /* 0x000fd0000f8e00ff */
[----:B------:R-:W-:Y:S02]  /*1880*/  IMAD.U32 R2, RZ, RZ, UR6 ;  /* 0x00000006ff027e24 */ /* 0x000fe4000f8e00ff */
[----:B------:R-:W-:-:S03]  /*1890*/  IMAD.U32 R3, RZ, RZ, UR7 ;  /* 0x00000007ff037e24 */ /* 0x000fc6000f8e00ff */
[----:B------:R-:W-:Y:S01]  /*18a0*/  SHF.L.U32 R2, R2, 0x1f, RZ ;  /* 0x0000001f02027819 */ /* 0x000fe200000006ff */
[----:B------:R-:W-:-:S04]  /*18b0*/  IMAD R3, R3, 0x8, R0 ;  /* 0x0000000803037824 */ /* 0x000fc800078e0200 */
[----:B------:R0:W2:Y:S01]  /*18c0*/  SYNCS.PHASECHK.TRANS64.TRYWAIT P1, [R3+URZ], R2 ;  /* 0x00000002030075a7 */ /* 0x0000a2000802017f */
[----:B------:R-:W-:Y:S05]  /*18d0*/  @!P0 BRA `(.L_x_19) ;  /* 0x0000000000048947 */ /* 0x000fea0003800000 */
[----:B------:R-:W-:Y:S01]  /*18e0*/  BPT.TRAP 0x1 ;  /* 0x000000040000795c */ /* 0x000fe20000300000 */
.L_x_19:
[----:B--2---:R-:W-:Y:S05]  /*18f0*/  @P1 BRA `(.L_x_20) ;  /* 0x0000000000081947 */ /* 0x004fea0003800000 */
[----:B------:R-:W2:Y:S02]  /*1900*/  SYNCS.PHASECHK.TRANS64.TRYWAIT P1, [R3+URZ], R2 ;  /* 0x00000002030075a7 */ /* 0x000ea4000802017f */
[----:B--2---:R-:W-:Y:S05]  /*1910*/  @!P1 BRA `(.L_x_21) ;  /* 0x000001d800cc9947 */ /* 0x004fea0003800000 */
.L_x_20:
[----:B------:R-:W4:Y:S02]  /*1920*/  LDL R4, [R1+0x114] ;  /* 0x0001140001047983 */ /* 0x000f240000100800 */
[----:B----4-:R-:W-:-:S13]  /*1930*/  R2UR UR5, R4 ;  /* 0x00000000040572ca */ /* 0x010fda00000e0000 */
[----:B------:R-:W-:-:S04]  /*1940*/  UISETP.LT.AND UP0, UPT, UR5, 0x1, UPT ;  /* 0x000000010500788c */ /* 0x000fc8000bf01270 */
[----:B------:R-:W-:-:S06]  /*1950*/  USEL UR4, UR5, 0x1, UP0 ;  /* 0x0000000105047887 */ /* 0x000fcc0008000000 */
[----:B0-2---:R-:W-:-:S05]  /*1960*/  IMAD.U32 R2, RZ, RZ, UR4 ;  /* 0x00000004ff027e24 */ /* 0x005fca000f8e00ff */
[----:B------:R-:W-:Y:S01]  /*1970*/  IADD3 R2, -R2, UR5, RZ ;  /* 0x0000000502027c10 */ /* 0x000fe2000fffe1ff */
[----:B------:R-:W-:Y:S05]  /*1980*/  WARPSYNC.ALL ;  /* 0x0000000000007948 */ /* 0x000fea0003800000 */
[----:B------:R-:W-:Y:S01]  /*1990*/  ISETP.GE.AND P1, PT, R2, 0x1, PT ;  /* 0x000000010200780c */ /* 0x000fe20003f26270 */
[----:B------:R-:W-:Y:S04]  /*19a0*/  STL [R1+0x1c0], R235 ;  /* 0x0001c0eb01007387 */ /* 0x000fe80000100800 */
[----:B------:R-:W-:Y:S04]  /*19b0*/  STL [R1+0x1bc], R234 ;  /* 0x0001bcea01007387 */ /* 0x000fe80000100800 */
[----:B------:R-:W-:Y:S04]  /*19c0*/  STL [R1+0x1b8], R23 ;  /* 0x0001b81701007387 */ /* 0x000fe80000100800 */
[----:B------:R-:W-:Y:S04]  /*19d0*/  STL [R1+0x1b4], R22 ;  /* 0x0001b41601007387 */ /* 0x000fe80000100800 */
[----:B------:R-:W-:Y:S04]  /*19e0*/  STL [R1+0x1b0], R19 ;  /* 0x0001b01301007387 */ /* 0x000fe80000100800 */
[----:B-----5:R-:W-:Y:S04]  /*19f0*/  STL [R1+0x1ac], R18 ;  /* 0x0001ac1201007387 */ /* 0x020fe80000100800 */
[----:B------:R-:W-:Y:S04]  /*1a00*/  STL [R1+0x1a8], R17 ;  /* 0x0001a81101007387 */ /* 0x000fe80000100800 */
[----:B------:R-:W-:Y:S04]  /*1a10*/  STL [R1+0x1a4], R16 ;  /* 0x0001a41001007387 */ /* 0x000fe80000100800 */
[----:B------:R-:W-:Y:S04]  /*1a20*/  STL [R1+0x1a0], R2 ;  /* 0x0001a00201007387 */ /* 0x000fe80000100800 */
[----:B-1----:R-:W2:Y:S01]  /*1a30*/  LDL R8, [R1+0x10c] ;  /* 0x00010c0001087983 */ /* 0x002ea20000100800 */
[----:B------:R-:W-:Y:S01]  /*1a40*/  R2UR UR4, R0 ;  /* 0x00000000000472ca */ /* 0x000fe200000e0000 */
[----:B------:R-:W-:Y:S01]  /*1a50*/  ULOP3.LUT UR5, UR40, 0x10000, URZ, 0xfc, !UPT ;  /* 0x0001000028057892 */ /* 0x000fe2000f8efc3f */
[----:B------:R-:W-:Y:S01]  /*1a60*/  WARPGROUP.ARRIVE ;  /* 0x00000000000079c5 */ /* 0x000fe20000000000 */
[----:B------:R-:W-:Y:S01]  /*1a70*/  UMOV UR41, 0x40000040 ;  /* 0x4000004000297882 */ /* 0x000fe20000000000 */
[----:B------:R-:W-:Y:S01]  /*1a80*/  UMOV UR43, 0x40000040 ;  /* 0x40000040002b7882 */ /* 0x000fe20000000000 */
[----:B------:R-:W-:Y:S01]  /*1a90*/  UMOV UR49, UR41 ;  /* 0x0000002900317c82 */ /* 0x000fe20008000000 */
[----:B------:R-:W-:Y:S01]  /*1aa0*/  UMOV UR51, 0x40000040 ;  /* 0x4000004000337882 */ /* 0x000fe20000000000 */
[----:B------:R-:W-:Y:S01]  /*1ab0*/  IMAD.U32 R4, RZ, RZ, UR5 ;  /* 0x00000005ff047e24 */ /* 0x000fe2000f8e00ff */
[----:B------:R-:W-:Y:S01]  /*1ac0*/  UMOV UR33, UR41 ;  /* 0x0000002900217c82 */ /* 0x000fe20008000000 */
[----:B------:R-:W-:Y:S01]  /*1ad0*/  UMOV UR35, 0x40000040 ;  /* 0x4000004000237882 */ /* 0x000fe20000000000 */
[----:B------:R-:W-:Y:S01]  /*1ae0*/  UMOV UR21, UR41 ;  /* 0x0000002900157c82 */ /* 0x000fe20008000000 */
[----:B------:R-:W-:Y:S01]  /*1af0*/  UMOV UR23, 0x40000040 ;  /* 0x4000004000177882 */ /* 0x000fe20000000000 */
[----:B------:R-:W-:Y:S01]  /*1b00*/  UMOV UR25, UR41 ;  /* 0x0000002900197c82 */ /* 0x000fe20008000000 */
[----:B------:R-:W-:Y:S01]  /*1b10*/  UIADD3 UR4, UR4, 0x24100, URZ ;  /* 0x0002410004047890 */ /* 0x000fe2000fffe03f */
[----:B------:R-:W-:Y:S01]  /*1b20*/  MOV R7, UR39 ;  /* 0x0000002700077c02 */ /* 0x000fe20008000f00 */
[----:B------:R-:W-:Y:S01]  /*1b30*/  UMOV UR27, 0x40000040 ;  /* 0x40000040001b7882 */ /* 0x000fe20000000000 */
[----:B------:R-:W-:Y:S01]  /*1b40*/  UMOV UR9, UR41 ;  /* 0x0000002900097c82 */ /* 0x000fe20008000000 */
[----:B------:R-:W-:Y:S01]  /*1b50*/  USHF.R.U32.HI UR4, URZ, 0x4, UR4 ;  /* 0x000000043f047899 */ /* 0x000fe20008011604 */
[----:B------:R-:W-:Y:S01]  /*1b60*/  MOV R6, UR38 ;  /* 0x0000002600067c02 */ /* 0x000fe20008000f00 */
[----:B------:R-:W-:Y:S01]  /*1b70*/  UMOV UR11, 0x40000040 ;  /* 0x40000040000b7882 */ /* 0x000fe20000000000 */
[----:B------:R-:W-:Y:S01]  /*1b80*/  UMOV UR13, UR41 ;  /* 0x00000029000d7c82 */ /* 0x000fe20008000000 */
[----:B------:R-:W-:Y:S01]  /*1b90*/  ULOP3.LUT UR4, UR4, 0x3fff, URZ, 0xc0, !UPT ;  /* 0x00003fff04047892 */ /* 0x000fe2000f8ec03f */
[----:B------:R-:W-:Y:S01]  /*1ba0*/  MOV R5, UR37 ;  /* 0x0000002500057c02 */ /* 0x000fe20008000f00 */
[----:B------:R-:W-:Y:S01]  /*1bb0*/  UMOV UR15, 0x40000040 ;  /* 0x40000040000f7882 */ /* 0x000fe20000000000 */
[----:B------:R-:W-:Y:S01]  /*1bc0*/  UMOV UR17, UR41 ;  /* 0x0000002900117c82 */ /* 0x000fe20008000000 */
[----:B------:R-:W-:Y:S01]  /*1bd0*/  ULOP3.LUT UR7, UR4, 0x10000, URZ, 0xfc, !UPT ;  /* 0x0001000004077892 */ /* 0x000fe2000f8efc3f */
[----:B------:R-:W-:Y:S01]  /*1be0*/  MOV R3, UR36 ;  /* 0x0000002400037c02 */ /* 0x000fe20008000f00 */
[----:B------:R-:W-:Y:S01]  /*1bf0*/  UMOV UR19, 0x40000040 ;  /* 0x4000004000137882 */ /* 0x000fe20000000000 */
[----:B------:R-:W-:Y:S01]  /*1c00*/  UMOV UR29, UR41 ;  /* 0x00000029001d7c82 */ /* 0x000fe20008000000 */
[----:B------:R-:W-:Y:S01]  /*1c10*/  UMOV UR31, 0x40000040 ;  /* 0x40000040001f7882 */ /* 0x000fe20000000000 */
[----:B------:R-:W-:Y:S01]  /*1c20*/  UMOV UR37, UR41 ;  /* 0x0000002900257c82 */ /* 0x000fe20008000000 */
[----:B------:R-:W-:Y:S01]  /*1c30*/  UMOV UR39, 0x40000040 ;  /* 0x4000004000277882 */ /* 0x000fe20000000000 */
[----:B------:R-:W-:Y:S01]  /*1c40*/  UMOV UR45, UR41 ;  /* 0x00000029002d7c82 */ /* 0x000fe20008000000 */
[----:B------:R-:W-:Y:S01]  /*1c50*/  UMOV UR47, 0x40000040 ;  /* 0x40000040002f7882 */ /* 0x000fe20000000000 */
[----:B------:R-:W-:Y:S01]  /*1c60*/  UMOV UR55, UR39 ;  /* 0x0000002700377c82 */ /* 0x000fe20008000000 */
[----:B------:R-:W-:Y:S01]  /*1c70*/  UMOV UR59, UR51 ;  /* 0x00000033003b7c82 */ /* 0x000fe20008000000 */
[----:B--2---:R-:W-:Y:S01]  /*1c80*/  R2UR UR6, R8 ;  /* 0x00000000080672ca */ /* 0x004fe200000e0000 */
[----:B------:R0:W-:Y:S04]  /*1c90*/  STL [R1+0x1c4], R8 ;  /* 0x0001c40801007387 */ /* 0x0001e80000100800 */
[----:B------:R-:W-:Y:S04]  /*1ca0*/  STL [R1+0x1c8], R0 ;  /* 0x0001c80001007387 */ /* 0x000fe80000100800 */
[----:B------:R-:W-:Y:S04]  /*1cb0*/  STL [R1+0x1cc], R4 ;  /* 0x0001cc0401007387 */ /* 0x000fe80000100800 */
[----:B------:R-:W-:-:S02]  /*1cc0*/  UIMAD UR5, UR6, 0xc00, UR5 ;  /* 0x00000c00060578a4 */ /* 0x000fc4000f8e0205 */
[----:B------:R-:W-:-:S04]  /*1cd0*/  UIMAD UR4, UR6, 0x580, UR7 ;  /* 0x00000580060478a4 */ /* 0x000fc8000f8e0207 */
[----:B------:R-:W-:Y:S01]  /*1ce0*/  UIADD3 UR50, UR4, 0x80, URZ ;  /* 0x0000008004327890 */ /* 0x000fe2000fffe03f */
[----:B------:R-:W-:Y:S02]  /*1cf0*/  UMOV UR40, UR5 ;  /* 0x0000000500287c82 */ /* 0x000fe40008000000 */
[----:B------:R-:W-:Y:S01]  /*1d00*/  UMOV UR42, UR4 ;  /* 0x00000004002a7c82 */ /* 0x000fe20008000000 */
[----:B------:R-:W-:Y:S01]  /*1d10*/  UMOV UR48, UR40 ;  /* 0x0000002800307c82 */ /* 0x000fe20008000000 */
[----:B------:R-:W-:Y:S01]  /*1d20*/  IGMMA.64x16x32.S8.S8 R24, gdesc[UR40], RZ, !UPT, gsb0 ;  /* 0x00600000281879f1 */ /* 0x000fe2000c0410ff */
[----:B------:R-:W-:Y:S01]  /*1d30*/  UIADD3 UR34, UR4, 0x100, URZ ;  /* 0x0000010004227890 */ /* 0x000fe2000fffe03f */
[----:B------:R-:W-:Y:S01]  /*1d40*/  UMOV UR32, UR40 ;  /* 0x0000002800207c82 */ /* 0x000fe20008000000 */
        /* <DEDUP_REMOVED lines=16> */
[----:B------:R-:W-:-:S03]  /*1e50*/  UMOV UR58, UR50 ;  /* 0x00000032003a7c82 */ /* 0x000fc60008000000 */
[----:B------:R-:W-:Y:S01]  /*1e60*/  UMOV UR38, UR6 ;  /* 0x0000000600267c82 */ /* 0x000fe20008000000 */
[----:B------:R-:W-:Y:S01]  /*1e70*/  UIADD3 UR40, UR5, 0x800, URZ ;  /* 0x0000080005287890 */ /* 0x000fe2000fffe03f */
[----:B------:R-:W-:Y:S01]  /*1e80*/  UMOV UR54, UR38 ;  /* 0x0000002600367c82 */ /* 0x000fe20008000000 */
[----:B------:R-:W-:Y:S01]  /*1e90*/  UMOV UR41, 0x40000040 ;  /* 0x4000004000297882 */ /* 0x000fe20000000000 */
[----:B------:R-:W-:Y:S01]  /*1ea0*/  UIADD3 UR6, UR5, 0x2, URZ ;  /* 0x0000000205067890 */ /* 0x000fe2000fffe03f */
[----:B------:R-:W-:Y:S02]  /*1eb0*/  WARPGROUP.DEPBAR.LE gsb0, 0x0 ;  /* 0x00008000000079c5 */ /* 0x000fe40000010000 */
[----:B0-----:R-:W-:Y:S01]  /*1ec0*/  WARPGROUP.ARRIVE ;  /* 0x00000000000079c5 */ /* 0x001fe20000000000 */
[----:B------:R-:W-:Y:S04]  /*1ed0*/  STL.64 [R1+0xc0], R24 ;  /* 0x0000c01801007387 */ /* 0x000fe80000100a00 */
[----:B------:R-:W-:Y:S01]  /*1ee0*/  STL.64 [R1+0xc8], R26 ;  /* 0x0000c81a01007387 */ /* 0x000fe20000100a00 */
[----:B------:R-:W-:Y:S01]  /*1ef0*/  IGMMA.64x16x32.S8.S8 R8, gdesc[UR48], RZ, !UPT, gsb0 ;  /* 0x00600000300879f1 */ /* 0x000fe2000c0410ff */
[----:B------:R-:W-:Y:S01]  /*1f00*/  UMOV UR48, UR40 ;  /* 0x0000002800307c82 */ /* 0x000fe20008000000 */
[----:B------:R-:W-:Y:S01]  /*1f10*/  UMOV UR49, UR41 ;  /* 0x0000002900317c82 */ /* 0x000fe20008000000 */
[----:B------:R0:W-:Y:S04]  /*1f20*/  STL.64 [R1+0xd0], R28 ;  /* 0x0000d01c01007387 */ /* 0x0001e80000100a00 */
[----:B------:R-:W-:Y:S01]  /*1f30*/  STL.64 [R1+0xd8], R30 ;  /* 0x0000d81e01007387 */ /* 0x000fe20000100a00 */
[----:B------:R-:W-:-:S02]  /*1f40*/  WARPGROUP.DEPBAR.LE gsb0, 0x0 ;  /* 0x00008000000079c5 */ /* 0x000fc40000010000 */
[----:B0-----:R-:W-:Y:S02]  /*1f50*/  IMAD.MOV.U32 R28, RZ, RZ, R8 ;  /* 0x000000ffff1c7224 */ /* 0x001fe400078e0008 */
[----:B------:R-:W-:Y:S02]  /*1f60*/  IMAD.MOV.U32 R27, RZ, RZ, R9 ;  /* 0x000000ffff1b7224 */ /* 0x000fe400078e0009 */
[----:B------:R-:W-:Y:S02]  /*1f70*/  IMAD.MOV.U32 R26, RZ, RZ, R10 ;  /* 0x000000ffff1a7224 */ /* 0x000fe400078e000a */
[----:B------:R-:W-:Y:S02]  /*1f80*/  IMAD.MOV.U32 R25, RZ, RZ, R11 ;  /* 0x000000ffff197224 */ /* 0x000fe400078e000b */
[----:B------:R-:W-:Y:S02]  /*1f90*/  IMAD.MOV.U32 R24, RZ, RZ, R12 ;  /* 0x000000ffff187224 */ /* 0x000fe400078e000c */
[----:B------:R-:W-:-:S02]  /*1fa0*/  IMAD.MOV.U32 R4, RZ, RZ, R13 ;  /* 0x000000ffff047224 */ /* 0x000fc400078e000d */
[----:B------:R-:W-:Y:S02]  /*1fb0*/  IMAD.MOV.U32 R2, RZ, RZ, R14 ;  /* 0x000000ffff027224 */ /* 0x000fe400078e000e */
[----:B------:R-:W-:Y:S02]  /*1fc0*/  IMAD.MOV.U32 R0, RZ, RZ, R15 ;  /* 0x000000ffff007224 */ /* 0x000fe400078e000f */
[----:B------:R-:W-:-:S06]  /*1fd0*/  WARPGROUP.ARRIVE ;  /* 0x00000000000079c5 */ /* 0x000fcc0000000000 */
[----:B------:R-:W-:Y:S03]  /*1fe0*/  IGMMA.64x16x32.S8.S8 R8, gdesc[UR32], RZ, !UPT, gsb0 ;  /* 0x00600000200879f1 */ /* 0x000fe6000c0410ff */
[----:B------:R-:W-:Y:S02]  /*1ff0*/  WARPGROUP.DEPBAR.LE gsb0, 0x0 ;  /* 0x00008000000079c5 */ /* 0x000fe40000010000 */
[----:B------:R-:W-:Y:S01]  /*2000*/  WARPGROUP.ARRIVE ;  /* 0x00000000000079c5 */ /* 0x000fe20000000000 */
[----:B------:R-:W-:Y:S04]  /*2010*/  STL.64 [R1+0x320], R14 ;  /* 0x0003200e01007387 */ /* 0x000fe80000100a00 */
[----:B------:R-:W-:Y:S01]  /*2020*/  STL.64 [R1+0x318], R12 ;  /* 0x0003180c01007387 */ /* 0x000fe20000100a00 */
[----:B------:R-:W-:Y:S03]  /*2030*/  IGMMA.64x16x32.S8.S8 R208, gdesc[UR20], RZ, !UPT, gsb0 ;  /* 0x0060000014d079f1 */ /* 0x000fe6000c0410ff */
[----:B------:R-:W-:Y:S04]  /*2040*/  STL.64 [R1+0x310], R10 ;  /* 0x0003100a01007387 */ /* 0x000fe80000100a00 */
[----:B------:R-:W-:Y:S01]  /*2050*/  STL.64 [R1+0x308], R8 ;  /* 0x0003080801007387 */ /* 0x000fe20000100a00 */
[----:B------:R-:W-:-:S02]  /*2060*/  WARPGROUP.DEPBAR.LE gsb0, 0x0 ;  /* 0x00008000000079c5 */ /* 0x000fc40000010000 */
[----:B------:R-:W-:Y:S01]  /*2070*/  WARPGROUP.ARRIVE ;  /* 0x00000000000079c5 */ /* 0x000fe20000000000 */
[----:B------:R-:W-:Y:S04]  /*2080*/  STL.64 [R1+0x300], R214 ;  /* 0x000300d601007387 */ /* 0x000fe80000100a00 */
[----:B------:R-:W-:Y:S01]  /*2090*/  STL.64 [R1+0x2f8], R212 ;  /* 0x0002f8d401007387 */ /* 0x000fe20000100a00 */
[----:B------:R-:W-:Y:S03]  /*20a0*/  IGMMA.64x16x32.S8.S8 R184, gdesc[UR24], RZ, !UPT, gsb0 ;  /* 0x0060000018b879f1 */ /* 0x000fe6000c0410ff */
[----:B------:R-:W-:Y:S04]  /*20b0*/  STL.64 [R1+0x2f0], R210 ;  /* 0x0002f0d201007387 */ /* 0x000fe80000100a00 */
[----:B------:R0:W-:Y:S01]  /*20c0*/  STL.64 [R1+0x2e8], R208 ;  /* 0x0002e8d001007387 */ /* 0x0001e20000100a00 */
[----:B------:R-:W-:-:S02]  /*20d0*/  WARPGROUP.DEPBAR.LE gsb0, 0x0 ;  /* 0x00008000000079c5 */ /* 0x000fc40000010000 */
[----:B------:R-:W-:-:S06]  /*20e0*/  WARPGROUP.ARRIVE ;  /* 0x00000000000079c5 */ /* 0x000fcc0000000000 */
[----:B------:R-:W-:Y:S01]  /*20f0*/  IGMMA.64x16x32.S8.S8 R160, gdesc[UR8], RZ, !UPT, gsb0 ;  /* 0x0060000008a079f1 */ /* 0x000fe2000c0410ff */
[----:B------:R-:W-:Y:S02]  /*2100*/  UIADD3 UR8, UR5, 0x400, URZ ;  /* 0x0000040005087890 */ /* 0x000fe4000fffe03f */
[----:B------:R-:W-:Y:S02]  /*2110*/  WARPGROUP.DEPBAR.LE gsb0, 0x0 ;  /* 0x00008000000079c5 */ /* 0x000fe40000010000 */
[----:B------:R-:W-:-:S06]  /*2120*/  WARPGROUP.ARRIVE ;  /* 0x00000000000079c5 */ /* 0x000fcc0000000000 */
[----:B------:R-:W-:Y:S03]  /*2130*/  IGMMA.64x16x32.S8.S8 R136, gdesc[UR12], RZ, !UPT, gsb0 ;  /* 0x006000000c8879f1 */ /* 0x000fe6000c0410ff */
        /* <DEDUP_REMOVED lines=8> */
[----:B------:R-:W-:Y:S01]  /*21c0*/  IGMMA.64x16x32.S8.S8 R64, gdesc[UR36], RZ, !UPT, gsb0 ;  /* 0x00600000244079f1 */ /* 0x000fe2000c0410ff */
[----:B------:R-:W-:Y:S01]  /*21d0*/  UMOV UR36, UR40 ;  /* 0x0000002800247c82 */ /* 0x000fe20008000000 */
[----:B------:R-:W-:Y:S01]  /*21e0*/  UMOV UR37, UR41 ;  /* 0x0000002900257c82 */ /* 0x000fe20008000000 */
[----:B------:R-:W-:Y:S02]  /*21f0*/  WARPGROUP.DEPBAR.LE gsb0, 0x0 ;  /* 0x00008000000079c5 */ /* 0x000fe40000010000 */
[----:B------:R-:W-:-:S06]  /*2200*/  WARPGROUP.ARRIVE ;  /* 0x00000000000079c5 */ /* 0x000fcc0000000000 */
[----:B------:R-:W-:Y:S01]  /*2210*/  IGMMA.64x16x32.S8.S8 R40, gdesc[UR44], RZ, !UPT, gsb0 ;  /* 0x006000002c2879f1 */ /* 0x000fe2000c0410ff */
[----:B------:R-:W-:Y:S01]  /*2220*/  UMOV UR44, UR8 ;  /* 0x00000008002c7c82 */ /* 0x000fe20008000000 */
[----:B------:R-:W-:Y:S01]  /*2230*/  UMOV UR45, 0x40000040 ;  /* 0x40000040002d7882 */ /* 0x000fe20000000000 */
[----:B------:R-:W-:Y:S01]  /*2240*/  UMOV UR52, UR44 ;  /* 0x0000002c00347c82 */ /* 0x000fe20008000000 */
        /* <DEDUP_REMOVED lines=17> */
[----:B------:R-:W-:-:S02]  /*2360*/  WARPGROUP.DEPBAR.LE gsb0, 0x0 ;  /* 0x00008000000079c5 */ /* 0x000fc40000010000 */
[----:B------:R-:W-:-:S06]  /*2370*/  WARPGROUP.ARRIVE ;  /* 0x00000000000079c5 */ /* 0x000fcc0000000000 */
[----:B------:R-:W-:Y:S03]  /*2380*/  IGMMA.64x16x32.S8.S8 R32, gdesc[UR44], RZ, !UPT, gsb0 ;  /* 0x006000002c2079f1 */ /* 0x000fe6000c0410ff */
[----:B------:R-:W-:Y:S02]  /*2390*/  WARPGROUP.DEPBAR.LE gsb0, 0x0 ;  /* 0x00008000000079c5 */ /* 0x000fe40000010000 */
[----:B------:R-:W-:-:S06]  /*23a0*/  WARPGROUP.ARRIVE ;  /* 0x00000000000079c5 */ /* 0x000fcc0000000000 */
[----:B------:R-:W-:Y:S01]  /*23b0*/  IGMMA.64x16x32.S8.S8 R56, gdesc[UR52], RZ, !UPT, gsb0 ;  /* 0x00600000343879f1 */ /* 0x000fe2000c0410ff */
[----:B------:R-:W-:Y:S01]  /*23c0*/  UMOV UR52, UR44 ;  /* 0x0000002c00347c82 */ /* 0x000fe20008000000 */
[----:B------:R-:W-:Y:S01]  /*23d0*/  UMOV UR53, UR45 ;  /* 0x0000002d00357c82 */ /* 0x000fe20008000000 */
[----:B------:R-:W-:Y:S01]  /*23e0*/  UMOV UR54, UR42 ;  /* 0x0000002a00367c82 */ /* 0x000fe20008000000 */
[----:B------:R-:W-:Y:S01]  /*23f0*/  UMOV UR55, UR43 ;  /* 0x0000002b00377c82 */ /* 0x000fe20008000000 */
        /* <DEDUP_REMOVED lines=11> */
[----:B0-----:R-:W-:Y:S01]  /*24b0*/  IMAD.MOV.U32 R208, RZ, RZ, R28 ;  /* 0x000000ffffd07224 */ /* 0x001fe200078e001c */
[----:B------:R-:W-:Y:S01]  /*24c0*/  UMOV UR12, UR40 ;  /* 0x00000028000c7c82 */ /* 0x000fe20008000000 */
[----:B------:R-:W-:Y:S01]  /*24d0*/  IMAD.MOV.U32 R209, RZ, RZ, R27 ;  /* 0x000000ffffd17224 */ /* 0x000fe200078e001b */
[----:B------:R-:W-:Y:S01]  /*24e0*/  UMOV UR13, UR41 ;  /* 0x00000029000d7c82 */ /* 0x000fe20008000000 */
[----:B------:R-:W-:Y:S02]  /*24f0*/  WARPGROUP.DEPBAR.LE gsb0, 0x0 ;  /* 0x00008000000079c5 */ /* 0x000fe40000010000 */
[----:B------:R-:W-:-:S06]  /*2500*/  WARPGROUP.ARRIVE ;  /* 0x00000000000079c5 */ /* 0x000fcc0000000000 */
[----:B------:R-:W-:Y:S01]  /*2510*/  IGMMA.64x16x32.S8.S8 R152, gdesc[UR8], RZ, !UPT, gsb0 ;  /* 0x00600000089879f1 */ /* 0x000fe2000c0410ff */
[----:B------:R-:W-:Y:S01]  /*2520*/  IMAD.MOV.U32 R210, RZ, RZ, R26 ;  /* 0x000000ffffd27224 */ /* 0x000fe200078e001a */
[----:B------:R-:W-:Y:S01]  /*2530*/  UMOV UR8, UR6 ;  /* 0x0000000600087c82 */ /* 0x000fe20008000000 */
[----:B------:R-:W-:Y:S01]  /*2540*/  IMAD.MOV.U32 R211, RZ, RZ, R25 ;  /* 0x000000ffffd37224 */ /* 0x000fe200078e0019 */
[----:B------:R-:W-:Y:S01]  /*2550*/  UMOV UR9, 0x40000040 ;  /* 0x4000004000097882 */ /* 0x000fe20000000000 */
[----:B------:R-:W-:Y:S02]  /*2560*/  WARPGROUP.DEPBAR.LE gsb0, 0x0 ;  /* 0x00008000000079c5 */ /* 0x000fe40000010000 */
[----:B------:R-:W-:Y:S01]  /*2570*/  WARPGROUP.ARRIVE ;  /* 0x00000000000079c5 */ /* 0x000fe20000000000 */
[----:B------:R-:W-:Y:S02]  /*2580*/  IMAD.MOV.U32 R212, RZ, RZ, R24 ;  /* 0x000000ffffd47224 */ /* 0x000fe400078e0018 */
[----:B------:R-:W-:-:S02]  /*2590*/  IMAD.MOV.U32 R213, RZ, RZ, R4 ;  /* 0x000000ffffd57224 */ /* 0x000fc400078e0004 */
[----:B------:R-:W-:Y:S01]  /*25a0*/  IMAD.MOV.U32 R214, RZ, RZ, R2 ;  /* 0x000000ffffd67224 */ /* 0x000fe200078e0002 */
[----:B------:R-:W-:Y:S01]  /*25b0*/  IGMMA.64x16x32.S8.S8 R176, gdesc[UR24], RZ, !UPT, gsb0 ;  /* 0x0060000018b079f1 */ /* 0x000fe2000c0410ff */
[----:B------:R-:W-:Y:S01]  /*25c0*/  IMAD.MOV.U32 R215, RZ, RZ, R0 ;  /* 0x000000ffffd77224 */ /* 0x000fe200078e0000 */
[----:B------:R-:W-:Y:S01]  /*25d0*/  UIADD3 UR6, UR4, 0x82, URZ ;  /* 0x0000008204067890 */ /* 0x000fe2000fffe03f */
[----:B------:R-:W-:Y:S01]  /*25e0*/  UMOV UR44, UR8 ;  /* 0x00000008002c7c82 */ /* 0x000fe20008000000 */
[----:B------:R-:W-:Y:S01]  /*25f0*/  UMOV UR45, UR9 ;  /* 0x00000009002d7c82 */ /* 0x000fe20008000000 */
[----:B------:R-:W-:Y:S01]  /*2600*/  UMOV UR24, UR8 ;  /* 0x0000000800187c82 */ /* 0x000fe20008000000 */
[----:B------:R-:W-:Y:S01]  /*2610*/  UMOV UR25, UR9 ;  /* 0x0000000900197c82 */ /* 0x000fe20008000000 */
        /* <DEDUP_REMOVED lines=11> */
[----:B---3--:R-:W-:-:S06]  /*26d0*/  WARPGROUP.ARRIVE ;  /* 0x00000000000079c5 */ /* 0x008fcc0000000000 */
        /* <DEDUP_REMOVED lines=9> */
[----:B------:R-:W-:Y:S01]  /*2770*/  WARPGROUP.ARRIVE ;  /* 0x00000000000079c5 */ /* 0x000fe20000000000 */
[----:B------:R-:W-:Y:S02]  /*2780*/  IMAD.MOV.U32 R73, RZ, RZ, R99 ;  /* 0x000000ffff497224 */ /* 0x000fe400078e0063 */
[----:B------:R-:W-:Y:S02]  /*2790*/  IMAD.MOV.U32 R72, RZ, RZ, R100 ;  /* 0x000000ffff487224 */ /* 0x000fe400078e0064 */
[----:B------:R-:W-:Y:S01]  /*27a0*/  IMAD.MOV.U32 R55, RZ, RZ, R97 ;  /* 0x000000ffff377224 */ /* 0x000fe200078e0061 */
[----:B------:R-:W-:Y:S01]  /*27b0*/  IGMMA.64x16x32.S8.S8 R8, gdesc[UR40], RZ, !UPT, gsb0 ;  /* 0x00600000280879f1 */ /* 0x000fe2000c0410ff */
[----:B------:R-:W-:Y:S01]  /*27c0*/  IMAD.MOV.U32 R54, RZ, RZ, R98 ;  /* 0x000000ffff367224 */ /* 0x000fe200078e0062 */
[----:B------:R-:W-:Y:S01]  /*27d0*/  UMOV UR42, UR22 ;  /* 0x00000016002a7c82 */ /* 0x000fe20008000000 */
[----:B------:R-:W-:Y:S01]  /*27e0*/  IMAD.MOV.U32 R53, RZ, RZ, R96 ;  /* 0x000000ffff357224 */ /* 0x000fe200078e0060 */
[----:B------:R-:W-:Y:S01]  /*27f0*/  UMOV UR43, UR23 ;  /* 0x00000017002b7c82 */ /* 0x000fe20008000000 */
[----:B------:R-:W-:Y:S01]  /*2800*/  IMAD.MOV.U32 R235, RZ, RZ, R101 ;  /* 0x000000ffffeb7224 */ /* 0x000fe200078e0065 */
[----:B------:R-:W-:Y:S01]  /*2810*/  UMOV UR22, UR26 ;  /* 0x0000001a00167c82 */ /* 0x000fe20008000000 */
[----:B------:R-:W-:Y:S01]  /*2820*/  IMAD.MOV.U32 R234, RZ, RZ, R102 ;  /* 0x000000ffffea7224 */ /* 0x000fe200078e0066 */
[----:B------:R-:W-:Y:S01]  /*2830*/  UMOV UR23, UR27 ;  /* 0x0000001b00177c82 */ /* 0x000fe20008000000 */
[----:B------:R-:W-:Y:S01]  /*2840*/  IMAD.MOV.U32 R233, RZ, RZ, R103 ;  /* 0x000000ffffe97224 */ /* 0x000fe200078e0067 */
[----:B------:R-:W-:-:S02]  /*2850*/  WARPGROUP.DEPBAR.LE gsb0, 0x0 ;  /* 0x00008000000079c5 */ /* 0x000fc40000010000 */
[----:B------:R-:W-:Y:S01]  /*2860*/  WARPGROUP.ARRIVE ;  /* 0x00000000000079c5 */ /* 0x000fe20000000000 */
[----:B------:R-:W-:Y:S01]  /*2870*/  UMOV UR54, UR10 ;  /* 0x0000000a00367c82 */ /* 0x000fe20008000000 */
[----:B------:R-:W-:Y:S01]  /*2880*/  UMOV UR55, UR11 ;  /* 0x0000000b00377c82 */ /* 0x000fe20008000000 */
        /* <DEDUP_REMOVED lines=11> */
[----:B------:R-:W-:-:S02]  /*2940*/  IMAD.MOV.U32 R31, RZ, RZ, R14 ;  /* 0x000000ffff1f7224 */ /* 0x000fc400078e000e */
[----:B------:R-:W-:Y:S01]  /*2950*/  IMAD.MOV.U32 R30, RZ, RZ, R15 ;  /* 0x000000ffff1e7224 */ /* 0x000fe200078e000f */
        /* <DEDUP_REMOVED lines=11> */
[----:B------:R-:W-:Y:S01]  /*2a10*/  UIADD3 UR10, UR4, 0x2, URZ ;  /* 0x00000002040a7890 */ /* 0x000fe2000fffe03f */
[----:B------:R-:W-:Y:S01]  /*2a20*/  IMAD.MOV.U32 R15, RZ, RZ, R97 ;  /* 0x000000ffff0f7224 */ /* 0x000fe200078e0061 */
[----:B------:R-:W-:Y:S01]  /*2a30*/  UMOV UR11, 0x40000040 ;  /* 0x40000040000b7882 */ /* 0x000fe20000000000 */
[----:B------:R-:W-:Y:S01]  /*2a40*/  IMAD.MOV.U32 R14, RZ, RZ, R98 ;  /* 0x000000ffff0e7224 */ /* 0x000fe200078e0062 */
[----:B------:R-:W-:Y:S01]  /*2a50*/  UMOV UR32, UR8 ;  /* 0x0000000800207c82 */ /* 0x000fe20008000000 */
[----:B------:R-:W-:Y:S01]  /*2a60*/  UMOV UR33, UR9 ;  /* 0x0000000900217c82 */ /* 0x000fe20008000000 */
[----:B------:R-:W-:-:S02]  /*2a70*/  WARPGROUP.DEPBAR.LE gsb0, 0x0 ;  /* 0x00008000000079c5 */ /* 0x000fc40000010000 */
[----:B------:R-:W-:Y:S01]  /*2a80*/  WARPGROUP.ARRIVE ;  /* 0x00000000000079c5 */ /* 0x000fe20000000000 */
[----:B------:R0:W-:Y:S04]  /*2a90*/  STL.64 [R1+0x2a0], R222 ;  /* 0x0002a0de01007387 */ /* 0x0001e80000100a00 */
[----:B------:R1:W-:Y:S01]  /*2aa0*/  STL.64 [R1+0x298], R220 ;  /* 0x000298dc01007387 */ /* 0x0003e20000100a00 */
[----:B------:R-:W-:Y:S01]  /*2ab0*/  IGMMA.64x16x32.S8.S8 R192, gdesc[UR40], RZ, !UPT, gsb0 ;  /* 0x0060000028c079f1 */ /* 0x000fe2000c0410ff */
[----:B------:R-:W-:Y:S01]  /*2ac0*/  UMOV UR42, UR38 ;  /* 0x00000026002a7c82 */ /* 0x000fe20008000000 */
[----:B------:R-:W-:Y:S01]  /*2ad0*/  UMOV UR43, UR39 ;  /* 0x00000027002b7c82 */ /* 0x000fe20008000000 */
[----:B------:R2:W-:Y:S01]  /*2ae0*/  STL.64 [R1+0x290], R218 ;  /* 0x000290da01007387 */ /* 0x0005e20000100a00 */
[----:B------:R-:W-:Y:S01]  /*2af0*/  UIADD3 UR34, UR4, 0x102, URZ ;  /* 0x0000010204227890 */ /* 0x000fe2000fffe03f */
[----:B------:R-:W-:-:S02]  /*2b00*/  UMOV UR35, 0x40000040 ;  /* 0x4000004000237882 */ /* 0x000fc40000000000 */
[----:B------:R3:W-:Y:S01]  /*2b10*/  STL.64 [R1+0x288], R216 ;  /* 0x000288d801007387 */ /* 0x0007e20000100a00 */
[----:B0-----:R-:W-:Y:S01]  /*2b20*/  IMAD.MOV.U32 R223, RZ, RZ, R9 ;  /* 0x000000ffffdf7224 */ /* 0x001fe200078e0009 */
[----:B------:R-:W-:Y:S01]  /*2b30*/  UMOV UR40, UR8 ;  /* 0x0000000800287c82 */ /* 0x000fe20008000000 */
[----:B------:R-:W-:Y:S01]  /*2b40*/  IMAD.MOV.U32 R222, RZ, RZ, R10 ;  /* 0x000000ffffde7224 */ /* 0x000fe200078e000a */
[----:B------:R-:W-:Y:S01]  /*2b50*/  UMOV UR41, UR9 ;  /* 0x0000000900297c82 */ /* 0x000fe20008000000 */
[----:B-1----:R-:W-:Y:S02]  /*2b60*/  IMAD.MOV.U32 R221, RZ, RZ, R11 ;  /* 0x000000ffffdd7224 */ /* 0x002fe400078e000b */
[----:B------:R-:W-:Y:S02]  /*2b70*/  IMAD.MOV.U32 R220, RZ, RZ, R12 ;  /* 0x000000ffffdc7224 */ /* 0x000fe400078e000c */
[----:B--2---:R-:W-:Y:S02]  /*2b80*/  IMAD.MOV.U32 R219, RZ, RZ, R13 ;  /* 0x000000ffffdb7224 */ /* 0x004fe400078e000d */
[----:B------:R-:W-:-:S02]  /*2b90*/  IMAD.MOV.U32 R218, RZ, RZ, R14 ;  /* 0x000000ffffda7224 */ /* 0x000fc400078e000e */
[----:B---3--:R-:W-:Y:S02]  /*2ba0*/  IMAD.MOV.U32 R216, RZ, RZ, R8 ;  /* 0x000000ffffd87224 */ /* 0x008fe400078e0008 */
[----:B------:R-:W-:Y:S01]  /*2bb0*/  IMAD.MOV.U32 R217, RZ, RZ, R15 ;  /* 0x000000ffffd97224 */ /* 0x000fe200078e000f */
[----:B------:R-:W-:Y:S02]  /*2bc0*/  WARPGROUP.DEPBAR.LE gsb0, 0x0 ;  /* 0x00008000000079c5 */ /* 0x000fe40000010000 */
[----:B------:R-:W-:Y:S01]  /*2bd0*/  WARPGROUP.ARRIVE ;  /* 0x00000000000079c5 */ /* 0x000fe20000000000 */
[----:B------:R-:W-:Y:S04]  /*2be0*/  STL.64 [R1+0x2c0], R198 ;  /* 0x0002c0c601007387 */ /* 0x000fe80000100a00 */
[----:B------:R0:W-:Y:S01]  /*2bf0*/  STL.64 [R1+0x2b8], R196 ;  /* 0x0002b8c401007387 */ /* 0x0001e20000100a00 */
[----:B------:R-:W-:Y:S03]  /*2c00*/  IGMMA.64x16x32.S8.S8 R168, gdesc[UR20], RZ, !UPT, gsb0 ;  /* 0x0060000014a879f1 */ /* 0x000fe6000c0410ff */
[----:B------:R1:W-:Y:S04]  /*2c10*/  STL.64 [R1+0x2b0], R194 ;  /* 0x0002b0c201007387 */ /* 0x0003e80000100a00 */
[----:B------:R2:W-:Y:S01]  /*2c20*/  STL.64 [R1+0x2a8], R192 ;  /* 0x0002a8c001007387 */ /* 0x0005e20000100a00 */
[----:B------:R-:W-:Y:S01]  /*2c30*/  UMOV UR38, UR14 ;  /* 0x0000000e00267c82 */ /* 0x000fe20008000000 */
[----:B------:R-:W-:Y:S01]  /*2c40*/  UMOV UR39, UR15 ;  /* 0x0000000f00277c82 */ /* 0x000fe20008000000 */
[----:B------:R-:W-:Y:S01]  /*2c50*/  UMOV UR18, UR42 ;  /* 0x0000002a00127c82 */ /* 0x000fe20008000000 */
[----:B0-----:R-:W-:-:S02]  /*2c60*/  IMAD.MOV.U32 R196, RZ, RZ, R49 ;  /* 0x000000ffffc47224 */ /* 0x001fc400078e0031 */
[----:B------:R-:W-:Y:S02]  /*2c70*/  IMAD.MOV.U32 R197, RZ, RZ, R48 ;  /* 0x000000ffffc57224 */ /* 0x000fe400078e0030 */
[----:B-1----:R-:W-:Y:S02]  /*2c80*/  IMAD.MOV.U32 R194, RZ, RZ, R51 ;  /* 0x000000ffffc27224 */ /* 0x002fe400078e0033 */
[----:B------:R-:W-:Y:S02]  /*2c90*/  IMAD.MOV.U32 R195, RZ, RZ, R50 ;  /* 0x000000ffffc37224 */ /* 0x000fe400078e0032 */
[----:B--2---:R-:W-:Y:S01]  /*2ca0*/  IMAD.MOV.U32 R193, RZ, RZ, R52 ;  /* 0x000000ffffc17224 */ /* 0x004fe200078e0034 */
[----:B------:R-:W-:Y:S01]  /*2cb0*/  UMOV UR19, UR43 ;  /* 0x0000002b00137c82 */ /* 0x000fe20008000000 */
[----:B------:R-:W-:Y:S02]  /*2cc0*/  IMAD.MOV.U32 R198, RZ, RZ, R31 ;  /* 0x000000ffffc67224 */ /* 0x000fe400078e001f */
[----:B------:R-:W-:-:S02]  /*2cd0*/  IMAD.MOV.U32 R199, RZ, RZ, R30 ;  /* 0x000000ffffc77224 */ /* 0x000fc400078e001e */
[----:B------:R-:W-:Y:S01]  /*2ce0*/  IMAD.MOV.U32 R192, RZ, RZ, R29 ;  /* 0x000000ffffc07224 */ /* 0x000fe200078e001d */
[----:B------:R-:W-:Y:S02]  /*2cf0*/  WARPGROUP.DEPBAR.LE gsb0, 0x0 ;  /* 0x00008000000079c5 */ /* 0x000fe40000010000 */
[----:B------:R-:W-:Y:S01]  /*2d00*/  WARPGROUP.ARRIVE ;  /* 0x00000000000079c5 */ /* 0x000fe20000000000 */
[----:B------:R0:W-:Y:S04]  /*2d10*/  STL.64 [R1+0x2e0], R174 ;  /* 0x0002e0ae01007387 */ /* 0x0001e80000100a00 */
[----:B------:R1:W-:Y:S01]  /*2d20*/  STL.64 [R1+0x2d8], R172 ;  /* 0x0002d8ac01007387 */ /* 0x0003e20000100a00 */
[----:B------:R-:W-:Y:S03]  /*2d30*/  IGMMA.64x16x32.S8.S8 R144, gdesc[UR52], RZ, !UPT, gsb0 ;  /* 0x00600000349079f1 */ /* 0x000fe6000c0410ff */
[----:B------:R2:W-:Y:S04]  /*2d40*/  STL.64 [R1+0x2d0], R170 ;  /* 0x0002d0aa01007387 */ /* 0x0005e80000100a00 */
[----:B------:R-:W3:Y:S01]  /*2d50*/  LDL.LU.64 R8, [R1+0xc0] ;  /* 0x0000c00001087983 */ /* 0x000ee20000300a00 */
[----:B0-----:R-:W-:-:S02]  /*2d60*/  IMAD.MOV.U32 R174, RZ, RZ, R73 ;  /* 0x000000ffffae7224 */ /* 0x001fc400078e0049 */
[----:B------:R-:W-:Y:S01]  /*2d70*/  IMAD.MOV.U32 R175, RZ, RZ, R72 ;  /* 0x000000ffffaf7224 */ /* 0x000fe200078e0048 */
[----:B------:R-:W3:Y:S01]  /*2d80*/  LDL.LU.64 R10, [R1+0xc8] ;  /* 0x0000c800010a7983 */ /* 0x000ee20000300a00 */
[----:B-1----:R-:W-:Y:S02]  /*2d90*/  IMAD.MOV.U32 R172, RZ, RZ, R55 ;  /* 0x000000ffffac7224 */ /* 0x002fe400078e0037 */
[----:B------:R-:W-:Y:S01]  /*2da0*/  IMAD.MOV.U32 R173, RZ, RZ, R54 ;  /* 0x000000ffffad7224 */ /* 0x000fe200078e0036 */
[----:B------:R-:W3:Y:S01]  /*2db0*/  LDL.LU.64 R12, [R1+0xd0] ;  /* 0x0000d000010c7983 */ /* 0x000ee20000300a00 */
[----:B--2---:R-:W-:-:S03]  /*2dc0*/  IMAD.MOV.U32 R171, RZ, RZ, R53 ;  /* 0x000000ffffab7224 */ /* 0x004fc600078e0035 */
[----:B------:R-:W3:Y:S01]  /*2dd0*/  LDL.LU.64 R14, [R1+0xd8] ;  /* 0x0000d800010e7983 */ /* 0x000ee20000300a00 */
        /* <DEDUP_REMOVED lines=16> */
[----:B------:R-:W-:Y:S03]  /*2ee0*/  IGMMA.64x16x32.S8.S8 R24, gdesc[UR12], RZ, !UPT, gsb0 ;  /* 0x006000000c1879f1 */ /* 0x000fe6000c0410ff */
[----:B------:R-:W-:Y:S02]  /*2ef0*/  WARPGROUP.DEPBAR.LE gsb0, 0x0 ;  /* 0x00008000000079c5 */ /* 0x000fe40000010000 */
[----:B---3--:R-:W-:-:S06]  /*2f00*/  WARPGROUP.ARRIVE ;  /* 0x00000000000079c5 */ /* 0x008fcc0000000000 */
[----:B------:R-:W-:Y:S01]  /*2f10*/  IGMMA.64x16x32.S8.S8 R8, gdesc[UR8], R8, gsb0 ;  /* 0x00600000080879f1 */ /* 0x000fe20008041008 */
[----:B------:R-:W-:Y:S01]  /*2f20*/  STL.64 [R1+0x2c8], R168 ;  /* 0x0002c8a801007387 */ /* 0x000fe20000100a00 */
[----:B------:R-:W-:Y:S01]  /*2f30*/  R2UR UR36, R3 ;  /* 0x00000000032472ca */ /* 0x000fe200000e0000 */
[----:B------:R-:W-:Y:S01]  /*2f40*/  UMOV UR46, UR6 ;  /* 0x00000006002e7c82 */ /* 0x000fe20008000000 */
[----:B------:R-:W-:Y:S01]  /*2f50*/  R2UR UR38, R6 ;  /* 0x00000000062672ca */ /* 0x000fe200000e0000 */
[----:B------:R-:W-:Y:S01]  /*2f60*/  UMOV UR47, 0x40000040 ;  /* 0x40000040002f7882 */ /* 0x000fe20000000000 */
[----:B------:R-:W-:Y:S02]  /*2f70*/  R2UR UR37, R5 ;  /* 0x00000000052572ca */ /* 0x000fe400000e0000 */
[----:B------:R-:W-:Y:S01]  /*2f80*/  R2UR UR39, R7 ;  /* 0x00000000072772ca */ /* 0x000fe200000e0000 */
[----:B------:R-:W-:Y:S02]  /*2f90*/  WARPGROUP.DEPBAR.LE gsb0, 0x0 ;  /* 0x00008000000079c5 */ /* 0x000fe40000010000 */
[----:B------:R-:W-:Y:S01]  /*2fa0*/  WARPGROUP.ARRIVE ;  /* 0x00000000000079c5 */ /* 0x000fe20000000000 */
[----:B------:R-:W-:-:S02]  /*2fb0*/  IMAD.MOV.U32 R2, RZ, RZ, R14 ;  /* 0x000000ffff027224 */ /* 0x000fc400078e000e */
[----:B------:R-:W-:Y:S02]  /*2fc0*/  IMAD.MOV.U32 R0, RZ, RZ, R15 ;  /* 0x000000ffff007224 */ /* 0x000fe400078e000f */
[----:B------:R-:W-:Y:S01]  /*2fd0*/  IMAD.MOV.U32 R4, RZ, RZ, R12 ;  /* 0x000000ffff047224 */ /* 0x000fe200078e000c */
[----:B------:R-:W2:Y:S01]  /*2fe0*/  LDL.LU.64 R14, [R1+0x320] ;  /* 0x00032000010e7983 */ /* 0x000ea20000300a00 */
[----:B------:R-:W-:Y:S01]  /*2ff0*/  IMAD.MOV.U32 R3, RZ, RZ, R13 ;  /* 0x000000ffff037224 */ /* 0x000fe200078e000d */
[----:B------:R-:W-:Y:S01]  /*3000*/  IGMMA.64x16x32.S8.S8 R208, gdesc[UR44], R208, gsb0 ;  /* 0x006000002cd079f1 */ /* 0x000fe200080410d0 */
[----:B------:R-:W-:Y:S01]  /*3010*/  IMAD.MOV.U32 R6, RZ, RZ, R10 ;  /* 0x000000ffff067224 */ /* 0x000fe200078e000a */
[----:B------:R-:W2:Y:S01]  /*3020*/  LDL.LU.64 R12, [R1+0x318] ;  /* 0x00031800010c7983 */ /* 0x000ea20000300a00 */
[----:B------:R-:W-:Y:S02]  /*3030*/  IMAD.MOV.U32 R5, RZ, RZ, R11 ;  /* 0x000000ffff057224 */ /* 0x000fe400078e000b */
[----:B------:R-:W-:Y:S01]  /*3040*/  IMAD.MOV.U32 R232, RZ, RZ, R8 ;  /* 0x000000ffffe87224 */ /* 0x000fe200078e0008 */
[----:B------:R-:W2:Y:S01]  /*3050*/  LDL.LU.64 R10, [R1+0x310] ;  /* 0x00031000010a7983 */ /* 0x000ea20000300a00 */
[----:B------:R-:W-:-:S03]  /*3060*/  IMAD.MOV.U32 R7, RZ, RZ, R9 ;  /* 0x000000ffff077224 */ /* 0x000fc600078e0009 */
[----:B------:R-:W2:Y:S01]  /*3070*/  LDL.LU.64 R8, [R1+0x308] ;  /* 0x0003080001087983 */ /* 0x000ea20000300a00 */
[----:B------:R-:W-:-:S03]  /*3080*/  WARPGROUP.DEPBAR.LE gsb0, 0x0 ;  /* 0x00008000000079c5 */ /* 0x000fc60000010000 */
[----:B------:R-:W-:Y:S04]  /*3090*/  STL.64 [R1+0x60], R208 ;  /* 0x000060d001007387 */ /* 0x000fe80000100a00 */
[----:B------:R-:W-:Y:S04]  /*30a0*/  STL.64 [R1+0x68], R210 ;  /* 0x000068d201007387 */ /* 0x000fe80000100a00 */
[----:B------:R-:W-:Y:S04]  /*30b0*/  STL.64 [R1+0x70], R212 ;  /* 0x000070d401007387 */ /* 0x000fe80000100a00 */
[----:B------:R0:W-:Y:S04]  /*30c0*/  STL.64 [R1+0x78], R214 ;  /* 0x000078d601007387 */ /* 0x0001e80000100a00 */
[----:B0-----:R-:W3:Y:S04]  /*30d0*/  LDL.LU.64 R214, [R1+0x300] ;  /* 0x0003000001d67983 */ /* 0x001ee80000300a00 */
[----:B------:R-:W3:Y:S04]  /*30e0*/  LDL.LU.64 R212, [R1+0x2f8] ;  /* 0x0002f80001d47983 */ /* 0x000ee80000300a00 */
[----:B------:R-:W3:Y:S04]  /*30f0*/  LDL.LU.64 R210, [R1+0x2f0] ;  /* 0x0002f00001d27983 */ /* 0x000ee80000300a00 */
[----:B------:R-:W3:Y:S01]  /*3100*/  LDL.LU.64 R208, [R1+0x2e8] ;  /* 0x0002e80001d07983 */ /* 0x000ee20000300a00 */
[----:B------:R-:W-:Y:S01]  /*3110*/  UIADD3 UR42, UR4, 0x182, URZ ;  /* 0x00000182042a7890 */ /* 0x000fe2000fffe03f */
[----:B------:R-:W-:Y:S01]  /*3120*/  UMOV UR43, 0x40000040 ;  /* 0x40000040002b7882 */ /* 0x000fe20000000000 */
[----:B------:R-:W-:Y:S01]  /*3130*/  UIADD3 UR26, UR4, 0x202, URZ ;  /* 0x00000202041a7890 */ /* 0x000fe2000fffe03f */
[----:B------:R-:W-:Y:S01]  /*3140*/  UMOV UR27, 0x40000040 ;  /* 0x40000040001b7882 */ /* 0x000fe20000000000 */
[----:B------:R-:W-:Y:S01]  /*3150*/  UIADD3 UR22, UR4, 0x282, URZ ;  /* 0x0000028204167890 */ /* 0x000fe2000fffe03f */
[----:B------:R-:W-:Y:S01]  /*3160*/  UMOV UR20, UR8 ;  /* 0x0000000800147c82 */ /* 0x000fe20008000000 */
[----:B------:R-:W-:Y:S01]  /*3170*/  UMOV UR21, UR9 ;  /* 0x0000000900157c82 */ /* 0x000fe20008000000 */
[----:B------:R-:W-:Y:S01]  /*3180*/  UMOV UR23, 0x40000040 ;  /* 0x4000004000177882 */ /* 0x000fe20000000000 */
[----:B--2---:R-:W-:-:S06]  /*3190*/  WARPGROUP.ARRIVE ;  /* 0x00000000000079c5 */ /* 0x004fcc0000000000 */
[----:B------:R-:W-:Y:S03]  /*31a0*/  IGMMA.64x16x32.S8.S8 R8, gdesc[UR32], R8, gsb0 ;  /* 0x00600000200879f1 */ /* 0x000fe60008041008 */
[----:B------:R-:W-:Y:S02]  /*31b0*/  WARPGROUP.DEPBAR.LE gsb0, 0x0 ;  /* 0x00008000000079c5 */ /* 0x000fe40000010000 */
[----:B---3--:R-:W-:-:S06]  /*31c0*/  WARPGROUP.ARRIVE ;  /* 0x00000000000079c5 */ /* 0x008fcc0000000000 */
[----:B------:R-:W-:Y:S03]  /*31d0*/  IGMMA.64x16x32.S8.S8 R208, gdesc[UR40], R208, gsb0 ;  /* 0x0060000028d079f1 */ /* 0x000fe600080410d0 */
[----:B------:R-:W-:Y:S02]  /*31e0*/  WARPGROUP.DEPBAR.LE gsb0, 0x0 ;  /* 0x00008000000079c5 */ /* 0x000fe40000010000 */
[----:B------:R-:W-:-:S06]  /*31f0*/  WARPGROUP.ARRIVE ;  /* 0x00000000000079c5 */ /* 0x000fcc0000000000 */
[----:B------:R-:W-:Y:S03]  /*3200*/  IGMMA.64x16x32.S8.S8 R184, gdesc[UR24], R184, gsb0 ;  /* 0x0060000018b879f1 */ /* 0x000fe600080410b8 */
[----:B------:R-:W-:Y:S02]  /*3210*/  WARPGROUP.DEPBAR.LE gsb0, 0x0 ;  /* 0x00008000000079c5 */ /* 0x000fe40000010000 */
[----:B------:R-:W-:-:S06]  /*3220*/  WARPGROUP.ARRIVE ;  /* 0x00000000000079c5 */ /* 0x000fcc0000000000 */
[----:B------:R-:W-:Y:S01]  /*3230*/  IGMMA.64x16x32.S8.S8 R160, gdesc[UR20], R160, gsb0 ;  /* 0x0060000014a079f1 */ /* 0x000fe200080410a0 */
[----:B------:R-:W-:Y:S01]  /*3240*/  UIADD3 UR30, UR4, 0x302, URZ ;  /* 0x00000302041e7890 */ /* 0x000fe2000fffe03f */
[----:B------:R-:W-:Y:S01]  /*3250*/  UMOV UR28, UR8 ;  /* 0x00000008001c7c82 */ /* 0x000fe20008000000 */
[----:B------:R-:W-:Y:S01]  /*3260*/  UMOV UR29, UR9 ;  /* 0x00000009001d7c82 */ /* 0x000fe20008000000 */
[----:B------:R-:W-:Y:S01]  /*3270*/  UMOV UR31, 0x40000040 ;  /* 0x40000040001f7882 */ /* 0x000fe20000000000 */
        /* <DEDUP_REMOVED lines=13> */
[----:B------:R-:W-:-:S04]  /*3350*/  UMOV UR59, 0x40000040 ;  /* 0x40000040003b7882 */ /* 0x000fc80000000000 */
[----:B------:R-:W-:Y:S01]  /*3360*/  UMOV UR58, UR6 ;  /* 0x00000006003a7c82 */ /* 0x000fe20008000000 */
        /* <DEDUP_REMOVED lines=18> */
[----:B------:R-:W-:-:S06]  /*3490*/  UMOV UR17, 0x40000040 ;  /* 0x4000004000117882 */ /* 0x000fcc0000000000 */
[----:B------:R-:W-:Y:S01]  /*34a0*/  UMOV UR16, UR6 ;  /* 0x0000000600107c82 */ /* 0x000fe20008000000 */
[----:B------:R-:W-:Y:S02]  /*34b0*/  WARPGROUP.DEPBAR.LE gsb0, 0x0 ;  /* 0x00008000000079c5 */ /* 0x000fe40000010000 */
[----:B------:R-:W-:-:S06]  /*34c0*/  WARPGROUP.ARRIVE ;  /* 0x00000000000079c5 */ /* 0x000fcc0000000000 */
[----:B------:R-:W-:Y:S01]  /*34d0*/  IGMMA.64x16x32.S8.S8 R32, gdesc[UR16], R32, gsb0 ;  /* 0x00600000102079f1 */ /* 0x000fe20008041020 */
[----:B------:R-:W-:Y:S01]  /*34e0*/  UMOV UR12, UR16 ;  /* 0x00000010000c7c82 */ /* 0x000fe20008000000 */
[----:B------:R-:W-:Y:S01]  /*34f0*/  UMOV UR13, UR17 ;  /* 0x00000011000d7c82 */ /* 0x000fe20008000000 */
[----:B------:R-:W-:Y:S02]  /*3500*/  WARPGROUP.DEPBAR.LE gsb0, 0x0 ;  /* 0x00008000000079c5 */ /* 0x000fe40000010000 */
[----:B------:R-:W-:-:S06]  /*3510*/  WARPGROUP.ARRIVE ;  /* 0x00000000000079c5 */ /* 0x000fcc0000000000 */
[----:B------:R-:W-:Y:S01]  /*3520*/  IGMMA.64x16x32.S8.S8 R56, gdesc[UR12], R56, gsb0 ;  /* 0x006000000c3879f1 */ /* 0x000fe20008041038 */
[----:B------:R-:W-:Y:S01]  /*3530*/  UMOV UR56, UR58 ;  /* 0x0000003a00387c82 */ /* 0x000fe20008000000 */
[----:B------:R-:W-:Y:S01]  /*3540*/  UMOV UR57, UR59 ;  /* 0x0000003b00397c82 */ /* 0x000fe20008000000 */
[----:B------:R-:W-:Y:S01]  /*3550*/  UMOV UR48, UR16 ;  /* 0x0000001000307c82 */ /* 0x000fe20008000000 */
[----:B------:R-:W-:Y:S01]  /*3560*/  UMOV UR49, UR17 ;  /* 0x0000001100317c82 */ /* 0x000fe20008000000 */
        /* <DEDUP_REMOVED lines=42> */
[----:B------:R-:W-:Y:S02]  /*3810*/  IMAD.MOV.U32 R168, RZ, RZ, R171 ;  /* 0x000000ffffa87224 */ /* 0x000fe400078e00ab */
[----:B------:R-:W-:Y:S02]  /*3820*/  IMAD.MOV.U32 R169, RZ, RZ, R172 ;  /* 0x000000ffffa97224 */ /* 0x000fe400078e00ac */
[----:B------:R-:W-:Y:S02]  /*3830*/  IMAD.MOV.U32 R170, RZ, RZ, R173 ;  /* 0x000000ffffaa7224 */ /* 0x000fe400078e00ad */
[----:B------:R-:W-:Y:S02]  /*3840*/  IMAD.MOV.U32 R171, RZ, RZ, R174 ;  /* 0x000000ffffab7224 */ /* 0x000fe400078e00ae */
[----:B------:R-:W-:Y:S02]  /*3850*/  IMAD.MOV.U32 R172, RZ, RZ, R175 ;  /* 0x000000ffffac7224 */ /* 0x000fe400078e00af */
[----:B------:R-:W-:-:S02]  /*3860*/  IMAD.MOV.U32 R173, RZ, RZ, R235 ;  /* 0x000000ffffad7224 */ /* 0x000fc400078e00eb */
[----:B------:R-:W-:Y:S02]  /*3870*/  IMAD.MOV.U32 R174, RZ, RZ, R234 ;  /* 0x000000ffffae7224 */ /* 0x000fe400078e00ea */
[----:B------:R-:W-:Y:S01]  /*3880*/  IMAD.MOV.U32 R175, RZ, RZ, R233 ;  /* 0x000000ffffaf7224 */ /* 0x000fe200078e00e9 */
[----:B------:R-:W-:Y:S01]  /*3890*/  UMOV UR8, UR16 ;  /* 0x0000001000087c82 */ /* 0x000fe20008000000 */
[----:B------:R-:W-:Y:S01]  /*38a0*/  UMOV UR9, UR17 ;  /* 0x0000001100097c82 */ /* 0x000fe20008000000 */
[----:B------:R-:W-:-:S03]  /*38b0*/  WARPGROUP.DEPBAR.LE gsb0, 0x0 ;  /* 0x00008000000079c5 */ /* 0x000fc60000010000 */
        /* <DEDUP_REMOVED lines=10> */
[----:B------:R-:W-:Y:S04]  /*3960*/  STL.64 [R1+0xa0], R168 ;  /* 0x0000a0a801007387 */ /* 0x000fe80000100a00 */
[----:B------:R-:W-:Y:S01]  /*3970*/  STL.64 [R1+0xa8], R170 ;  /* 0x0000a8aa01007387 */ /* 0x000fe20000100a00 */
[----:B------:R-:W-:Y:S02]  /*3980*/  WARPGROUP.DEPBAR.LE gsb0, 0x0 ;  /* 0x00008000000079c5 */ /* 0x000fe40000010000 */
[----:B------:R-:W-:-:S06]  /*3990*/  WARPGROUP.ARRIVE ;  /* 0x00000000000079c5 */ /* 0x000fcc0000000000 */
[----:B------:R-:W-:Y:S01]  /*39a0*/  IGMMA.64x16x32.S8.S8 R216, gdesc[UR8], R216, gsb0 ;  /* 0x0060000008d879f1 */ /* 0x000fe200080410d8 */
[----:B------:R-:W-:Y:S04]  /*39b0*/  STL.64 [R1+0xb0], R172 ;  /* 0x0000b0ac01007387 */ /* 0x000fe80000100a00 */
[----:B------:R0:W-:Y:S04]  /*39c0*/  STL.64 [R1+0xb8], R174 ;  /* 0x0000b8ae01007387 */ /* 0x0001e80000100a00 */
[----:B0-----:R-:W2:Y:S04]  /*39d0*/  LDL.LU.64 R174, [R1+0x2e0] ;  /* 0x0002e00001ae7983 */ /* 0x001ea80000300a00 */
[----:B------:R-:W2:Y:S04]  /*39e0*/  LDL.LU.64 R172, [R1+0x2d8] ;  /* 0x0002d80001ac7983 */ /* 0x000ea80000300a00 */
[----:B------:R-:W2:Y:S04]  /*39f0*/  LDL.LU.64 R170, [R1+0x2d0] ;  /* 0x0002d00001aa7983 */ /* 0x000ea80000300a00 */
[----:B------:R-:W2:Y:S04]  /*3a00*/  LDL.LU.64 R168, [R1+0x2c8] ;  /* 0x0002c80001a87983 */ /* 0x000ea80000300a00 */
[----:B------:R-:W-:Y:S04]  /*3a10*/  STL.64 [R1+0x80], R192 ;  /* 0x000080c001007387 */ /* 0x000fe80000100a00 */
[----:B------:R-:W-:Y:S04]  /*3a20*/  STL.64 [R1+0x88], R194 ;  /* 0x000088c201007387 */ /* 0x000fe80000100a00 */
[----:B------:R-:W-:Y:S04]  /*3a30*/  STL.64 [R1+0x90], R196 ;  /* 0x000090c401007387 */ /* 0x000fe80000100a00 */
[----:B------:R0:W-:Y:S01]  /*3a40*/  STL.64 [R1+0x98], R198 ;  /* 0x000098c601007387 */ /* 0x0001e20000100a00 */
[----:B------:R-:W-:-:S03]  /*3a50*/  WARPGROUP.DEPBAR.LE gsb0, 0x0 ;  /* 0x00008000000079c5 */ /* 0x000fc60000010000 */
[----:B0-----:R-:W3:Y:S04]  /*3a60*/  LDL.LU.64 R198, [R1+0x2c0] ;  /* 0x0002c00001c67983 */ /* 0x001ee80000300a00 */
[----:B------:R-:W3:Y:S04]  /*3a70*/  LDL.LU.64 R196, [R1+0x2b8] ;  /* 0x0002b80001c47983 */ /* 0x000ee80000300a00 */
[----:B------:R-:W3:Y:S04]  /*3a80*/  LDL.LU.64 R194, [R1+0x2b0] ;  /* 0x0002b00001c27983 */ /* 0x000ee80000300a00 */
[----:B------:R-:W3:Y:S04]  /*3a90*/  LDL.LU.64 R192, [R1+0x2a8] ;  /* 0x0002a80001c07983 */ /* 0x000ee80000300a00 */
[----:B------:R-:W-:Y:S04]  /*3aa0*/  STL.64 [R1+0x20], R216 ;  /* 0x000020d801007387 */ /* 0x000fe80000100a00 */
[----:B------:R-:W-:Y:S04]  /*3ab0*/  STL.64 [R1+0x28], R218 ;  /* 0x000028da01007387 */ /* 0x000fe80000100a00 */
[----:B------:R-:W-:Y:S04]  /*3ac0*/  STL.64 [R1+0x30], R220 ;  /* 0x000030dc01007387 */ /* 0x000fe80000100a00 */
[----:B------:R0:W-:Y:S04]  /*3ad0*/  STL.64 [R1+0x38], R222 ;  /* 0x000038de01007387 */ /* 0x0001e80000100a00 */
[----:B0-----:R-:W4:Y:S04]  /*3ae0*/  LDL.LU.64 R222, [R1+0x2a0] ;  /* 0x0002a00001de7983 */ /* 0x001f280000300a00 */
[----:B------:R-:W4:Y:S04]  /*3af0*/  LDL.LU.64 R220, [R1+0x298] ;  /* 0x0002980001dc7983 */ /* 0x000f280000300a00 */
[----:B------:R-:W4:Y:S04]  /*3b00*/  LDL.LU.64 R218, [R1+0x290] ;  /* 0x0002900001da7983 */ /* 0x000f280000300a00 */
[----:B------:R-:W4:Y:S01]  /*3b10*/  LDL.LU.64 R216, [R1+0x288] ;  /* 0x0002880001d87983 */ /* 0x000f220000300a00 */
        /* <DEDUP_REMOVED lines=8> */
[----:B----4-:R-:W-:-:S06]  /*3ba0*/  WARPGROUP.ARRIVE ;  /* 0x00000000000079c5 */ /* 0x010fcc0000000000 */
[----:B------:R-:W-:Y:S03]  /*3bb0*/  IGMMA.64x16x32.S8.S8 R216, gdesc[UR32], R216, gsb0 ;  /* 0x0060000020d879f1 */ /* 0x000fe600080410d8 */
[----:B------:R-:W-:Y:S02]  /*3bc0*/  WARPGROUP.DEPBAR.LE gsb0, 0x0 ;  /* 0x00008000000079c5 */ /* 0x000fe40000010000 */
[----:B---3--:R-:W-:-:S06]  /*3bd0*/  WARPGROUP.ARRIVE ;  /* 0x00000000000079c5 */ /* 0x008fcc0000000000 */
[----:B------:R-:W-:Y:S03]  /*3be0*/  IGMMA.64x16x32.S8.S8 R192, gdesc[UR8], R192, gsb0 ;  /* 0x0060000008c079f1 */ /* 0x000fe600080410c0 */
[----:B------:R-:W-:Y:S02]  /*3bf0*/  WARPGROUP.DEPBAR.LE gsb0, 0x0 ;  /* 0x00008000000079c5 */ /* 0x000fe40000010000 */
[----:B--2---:R-:W-:-:S06]  /*3c00*/  WARPGROUP.ARRIVE ;  /* 0x00000000000079c5 */ /* 0x004fcc0000000000 */
        /* <DEDUP_REMOVED lines=10> */
[----:B------:R-:W-:Y:S01]  /*3cb0*/  STL.64 [R1+0x240], R222 ;  /* 0x000240de01007387 */ /* 0x000fe20000100a00 */
[----:B------:R-:W-:Y:S02]  /*3cc0*/  WARPGROUP.DEPBAR.LE gsb0, 0x0 ;  /* 0x00008000000079c5 */ /* 0x000fe40000010000 */
[----:B------:R-:W-:-:S06]  /*3cd0*/  WARPGROUP.ARRIVE ;  /* 0x00000000000079c5 */ /* 0x000fcc0000000000 */
[----:B------:R-:W-:Y:S01]  /*3ce0*/  IGMMA.64x16x32.S8.S8 R120, gdesc[UR20], R120, gsb0 ;  /* 0x00600000147879f1 */ /* 0x000fe20008041078 */
[----:B------:R-:W-:Y:S04]  /*3cf0*/  STL.64 [R1+0x238], R220 ;  /* 0x000238dc01007387 */ /* 0x000fe80000100a00 */
[----:B------:R-:W-:Y:S04]  /*3d00*/  STL.64 [R1+0x230], R218 ;  /* 0x000230da01007387 */ /* 0x000fe80000100a00 */
[----:B------:R0:W-:Y:S04]  /*3d10*/  STL.64 [R1+0x228], R216 ;  /* 0x000228d801007387 */ /* 0x0001e80000100a00 */
[----:B0-----:R-:W2:Y:S04]  /*3d20*/  LDL.LU.64 R216, [R1+0x60] ;  /* 0x0000600001d87983 */ /* 0x001ea80000300a00 */
[----:B------:R-:W2:Y:S04]  /*3d30*/  LDL.LU.64 R218, [R1+0x68] ;  /* 0x0000680001da7983 */ /* 0x000ea80000300a00 */
[----:B------:R-:W2:Y:S04]  /*3d40*/  LDL.LU.64 R220, [R1+0x70] ;  /* 0x0000700001dc7983 */ /* 0x000ea80000300a00 */
[----:B------:R-:W2:Y:S01]  /*3d50*/  LDL.LU.64 R222, [R1+0x78] ;  /* 0x0000780001de7983 */ /* 0x000ea20000300a00 */
[----:B------:R-:W-:Y:S01]  /*3d60*/  UMOV UR10, UR54 ;  /* 0x00000036000a7c82 */ /* 0x000fe20008000000 */
[----:B------:R-:W-:Y:S01]  /*3d70*/  UMOV UR11, UR55 ;  /* 0x00000037000b7c82 */ /* 0x000fe20008000000 */
[----:B------:R-:W-:-:S02]  /*3d80*/  WARPGROUP.DEPBAR.LE gsb0, 0x0 ;  /* 0x00008000000079c5 */ /* 0x000fc40000010000 */
        /* <DEDUP_REMOVED lines=16> */
[----:B------:R-:W-:Y:S01]  /*3e90*/  UIADD3 UR12, UR5, 0x4, URZ ;  /* 0x00000004050c7890 */ /* 0x000fe2000fffe03f */
[----:B------:R-:W-:Y:S01]  /*3ea0*/  UMOV UR13, UR9 ;  /* 0x00000009000d7c82 */ /* 0x000fe20008000000 */
[----:B------:R-:W-:Y:S01]  /*3eb0*/  UMOV UR14, UR18 ;  /* 0x00000012000e7c82 */ /* 0x000fe20008000000 */
[----:B------:R-:W-:-:S04]  /*3ec0*/  UMOV UR15, UR19 ;  /* 0x00000013000f7c82 */ /* 0x000fc80008000000 */
[----:B------:R-:W-:Y:S01]  /*3ed0*/  UMOV UR44, UR12 ;  /* 0x0000000c002c7c82 */ /* 0x000fe20008000000 */
[----:B------:R-:W-:Y:S01]  /*3ee0*/  UMOV UR12, UR8 ;  /* 0x00000008000c7c82 */ /* 0x000fe20008000000 */
[----:B------:R-:W-:Y:S01]  /*3ef0*/  STL [R1+0x220], R196 ;  /* 0x000220c401007387 */ /* 0x000fe20000100800 */
[----:B------:R-:W-:Y:S02]  /*3f00*/  WARPGROUP.DEPBAR.LE gsb0, 0x0 ;  /* 0x00008000000079c5 */ /* 0x000fe40000010000 */
[----:B------:R-:W-:-:S06]  /*3f10*/  WARPGROUP.ARRIVE ;  /* 0x00000000000079c5 */ /* 0x000fcc0000000000 */
[----:B------:R-:W-:Y:S01]  /*3f20*/  IGMMA.64x16x32.S8.S8 R24, gdesc[UR12], R24, gsb0 ;  /* 0x006000000c1879f1 */ /* 0x000fe20008041018 */
[----:B------:R-:W-:Y:S04]  /*3f30*/  STL [R1+0x21c], R197 ;  /* 0x00021cc501007387 */ /* 0x000fe80000100800 */
[----:B------:R-:W-:Y:S04]  /*3f40*/  STL [R1+0x218], R198 ;  /* 0x000218c601007387 */ /* 0x000fe80000100800 */
[----:B------:R-:W-:Y:S04]  /*3f50*/  STL [R1+0x214], R199 ;  /* 0x000214c701007387 */ /* 0x000fe80000100800 */
[----:B------:R0:W-:Y:S04]  /*3f60*/  STL [R1+0x210], R168 ;  /* 0x000210a801007387 */ /* 0x0001e80000100800 */
[----:B------:R1:W-:Y:S04]  /*3f70*/  STL [R1+0x20c], R169 ;  /* 0x00020ca901007387 */ /* 0x0003e80000100800 */
[----:B------:R3:W-:Y:S04]  /*3f80*/  STL [R1+0x208], R170 ;  /* 0x000208aa01007387 */ /* 0x0007e80000100800 */
[----:B------:R4:W-:Y:S04]  /*3f90*/  STL [R1+0x204], R171 ;  /* 0x000204ab01007387 */ /* 0x0009e80000100800 */
[----:B------:R4:W-:Y:S01]  /*3fa0*/  STL [R1+0x200], R172 ;  /* 0x000200ac01007387 */ /* 0x0009e20000100800 */
[----:B0-----:R-:W-:-:S03]  /*3fb0*/  IMAD.MOV.U32 R168, RZ, RZ, R232 ;  /* 0x000000ffffa87224 */ /* 0x001fc600078e00e8 */
[----:B------:R0:W-:Y:S01]  /*3fc0*/  STL [R1+0x1fc], R173 ;  /* 0x0001fcad01007387 */ /* 0x0001e20000100800 */
[----:B-1----:R-:W-:-:S03]  /*3fd0*/  IMAD.MOV.U32 R169, RZ, RZ, R7 ;  /* 0x000000ffffa97224 */ /* 0x002fc600078e0007 */
[----:B------:R1:W-:Y:S01]  /*3fe0*/  STL [R1+0x1f8], R174 ;  /* 0x0001f8ae01007387 */ /* 0x0003e20000100800 */
[----:B---3--:R-:W-:Y:S02]  /*3ff0*/  IMAD.MOV.U32 R170, RZ, RZ, R6 ;  /* 0x000000ffffaa7224 */ /* 0x008fe400078e0006 */
[----:B----4-:R-:W-:Y:S01]  /*4000*/  IMAD.MOV.U32 R171, RZ, RZ, R5 ;  /* 0x000000ffffab7224 */ /* 0x010fe200078e0005 */
[----:B------:R3:W-:Y:S01]  /*4010*/  STL [R1+0x1f4], R175 ;  /* 0x0001f4af01007387 */ /* 0x0007e20000100800 */
[----:B------:R-:W-:Y:S02]  /*4020*/  IMAD.MOV.U32 R172, RZ, RZ, R4 ;  /* 0x000000ffffac7224 */ /* 0x000fe400078e0004 */
[----:B0-----:R-:W-:Y:S02]  /*4030*/  IMAD.MOV.U32 R173, RZ, RZ, R3 ;  /* 0x000000ffffad7224 */ /* 0x001fe400078e0003 */
[----:B-1----:R-:W-:Y:S01]  /*4040*/  IMAD.MOV.U32 R174, RZ, RZ, R2 ;  /* 0x000000ffffae7224 */ /* 0x002fe200078e0002 */
[----:B------:R-:W-:Y:S01]  /*4050*/  UIADD3 UR46, UR4, 0x4, URZ ;  /* 0x00000004042e7890 */ /* 0x000fe2000fffe03f */
[----:B---3--:R-:W-:Y:S01]  /*4060*/  IMAD.MOV.U32 R175, RZ, RZ, R0 ;  /* 0x000000ffffaf7224 */ /* 0x008fe200078e0000 */
[----:B------:R-:W-:-:S05]  /*4070*/  WARPGROUP.DEPBAR.LE gsb0, 0x0 ;  /* 0x00008000000079c5 */ /* 0x000fca0000010000 */
[----:B------:R-:W-:Y:S01]  /*4080*/  WARPGROUP.ARRIVE ;  /* 0x00000000000079c5 */ /* 0x000fe20000000000 */
[----:B------:R-:W-:Y:S01]  /*4090*/  UMOV UR45, 0x40000040 ;  /* 0x40000040002d7882 */ /* 0x000fe20000000000 */
[----:B------:R-:W-:-:S04]  /*40a0*/  UMOV UR47, 0x40000040 ;  /* 0x40000040002f7882 */ /* 0x000fc80000000000 */
[----:B------:R-:W-:Y:S01]  /*40b0*/  IGMMA.64x16x32.S8.S8 R168, gdesc[UR44], R168, gsb0 ;  /* 0x006000002ca879f1 */ /* 0x000fe200080410a8 */
[----:B------:R-:W-:Y:S01]  /*40c0*/  UIADD3 UR18, UR4, 0x84, URZ ;  /* 0x0000008404127890 */ /* 0x000fe2000fffe03f */
[----:B------:R-:W-:Y:S01]  /*40d0*/  UMOV UR16, UR44 ;  /* 0x0000002c00107c82 */ /* 0x000fe20008000000 */
[----:B------:R-:W-:Y:S01]  /*40e0*/  UMOV UR17, UR45 ;  /* 0x0000002d00117c82 */ /* 0x000fe20008000000 */
[----:B------:R-:W-:Y:S01]  /*40f0*/  UMOV UR19, 0x40000040 ;  /* 0x4000004000137882 */ /* 0x000fe20000000000 */
[----:B------:R-:W-:Y:S02]  /*4100*/  WARPGROUP.DEPBAR.LE gsb0, 0x0 ;  /* 0x00008000000079c5 */ /* 0x000fe40000010000 */
[----:B--2---:R-:W-:-:S06]  /*4110*/  WARPGROUP.ARRIVE ;  /* 0x00000000000079c5 */ /* 0x004fcc0000000000 */
        /* <DEDUP_REMOVED lines=88> */
[----:B------:R-:W-:Y:S04]  /*46a0*/  STL [R1+0x1f0], R148 ;  /* 0x0001f09401007387 */ /* 0x000fe80000100800 */
[----:B------:R-:W-:Y:S04]  /*46b0*/  STL [R1+0x1ec], R149 ;  /* 0x0001ec9501007387 */ /* 0x000fe80000100800 */
[----:B------:R-:W-:Y:S01]  /*46c0*/  STL [R1+0x1e8], R150 ;  /* 0x0001e89601007387 */ /* 0x000fe20000100800 */
[----:B------:R-:W-:-:S02]  /*46d0*/  WARPGROUP.DEPBAR.LE gsb0, 0x0 ;  /* 0x00008000000079c5 */ /* 0x000fc40000010000 */
[----:B------:R-:W-:-:S06]  /*46e0*/  WARPGROUP.ARRIVE ;  /* 0x00000000000079c5 */ /* 0x000fcc0000000000 */
[----:B------:R-:W-:Y:S01]  /*46f0*/  IGMMA.64x16x32.S8.S8 R128, gdesc[UR32], R128, gsb0 ;  /* 0x00600000208079f1 */ /* 0x000fe20008041080 */
[----:B------:R-:W-:Y:S04]  /*4700*/  STL [R1+0x1e4], R151 ;  /* 0x0001e49701007387 */ /* 0x000fe80000100800 */
[----:B------:R-:W-:Y:S04]  /*4710*/  STL.64 [R1+0x260], R126 ;  /* 0x0002607e01007387 */ /* 0x000fe80000100a00 */
[----:B------:R-:W-:Y:S04]  /*4720*/  STL.64 [R1+0x258], R124 ;  /* 0x0002587c01007387 */ /* 0x000fe80000100a00 */
[----:B------:R-:W-:Y:S04]  /*4730*/  STL.64 [R1+0x250], R122 ;  /* 0x0002507a01007387 */ /* 0x000fe80000100a00 */
[----:B------:R-:W-:Y:S04]  /*4740*/  STL.64 [R1+0x248], R120 ;  /* 0x0002487801007387 */ /* 0x000fe80000100a00 */
[----:B------:R-:W-:Y:S04]  /*4750*/  STL.64 [R1+0x280], R102 ;  /* 0x0002806601007387 */ /* 0x000fe80000100a00 */
[----:B------:R-:W-:Y:S04]  /*4760*/  STL.64 [R1+0x278], R100 ;  /* 0x0002786401007387 */ /* 0x000fe80000100a00 */
[----:B------:R-:W-:Y:S04]  /*4770*/  STL.64 [R1+0x270], R98 ;  /* 0x0002706201007387 */ /* 0x000fe80000100a00 */
[----:B------:R0:W-:Y:S04]  /*4780*/  STL.64 [R1+0x268], R96 ;  /* 0x0002686001007387 */ /* 0x0001e80000100a00 */
[----:B------:R-:W-:Y:S04]  /*4790*/  STL.64 [R1+0xc0], R168 ;  /* 0x0000c0a801007387 */ /* 0x000fe80000100a00 */
[----:B------:R-:W-:Y:S04]  /*47a0*/  STL.64 [R1+0xc8], R170 ;  /* 0x0000c8aa01007387 */ /* 0x000fe80000100a00 */
[----:B------:R1:W-:Y:S04]  /*47b0*/  STL.64 [R1+0xd0], R172 ;  /* 0x0000d0ac01007387 */ /* 0x0003e80000100a00 */
[----:B------:R2:W-:Y:S04]  /*47c0*/  STL.64 [R1+0xd8], R174 ;  /* 0x0000d8ae01007387 */ /* 0x0005e80000100a00 */
[----:B0-----:R-:W3:Y:S04]  /*47d0*/  LDL.LU.64 R96, [R1+0xa0] ;  /* 0x0000a00001607983 */ /* 0x001ee80000300a00 */
[----:B------:R-:W3:Y:S04]  /*47e0*/  LDL.LU.64 R98, [R1+0xa8] ;  /* 0x0000a80001627983 */ /* 0x000ee80000300a00 */
[----:B------:R-:W3:Y:S04]  /*47f0*/  LDL.LU.64 R100, [R1+0xb0] ;  /* 0x0000b00001647983 */ /* 0x000ee80000300a00 */
[----:B------:R-:W3:Y:S01]  /*4800*/  LDL.LU.64 R102, [R1+0xb8] ;  /* 0x0000b80001667983 */ /* 0x000ee20000300a00 */
[----:B------:R-:W-:-:S02]  /*4810*/  WARPGROUP.DEPBAR.LE gsb0, 0x0 ;  /* 0x00008000000079c5 */ /* 0x000fc40000010000 */
[----:B------:R-:W-:Y:S01]  /*4820*/  WARPGROUP.ARRIVE ;  /* 0x00000000000079c5 */ /* 0x000fe20000000000 */
[----:B------:R-:W-:Y:S01]  /*4830*/  UMOV UR8, UR48 ;  /* 0x0000003000087c82 */ /* 0x000fe20008000000 */
[----:B------:R-:W-:Y:S01]  /*4840*/  UMOV UR9, UR49 ;  /* 0x0000003100097c82 */ /* 0x000fe20008000000 */
[----:B------:R-:W4:Y:S03]  /*4850*/  LDL.LU.64 R120, [R1+0x80] ;  /* 0x0000800001787983 */ /* 0x000f260000300a00 */
[----:B------:R-:W-:Y:S01]  /*4860*/  IGMMA.64x16x32.S8.S8 R152, gdesc[UR8], R152, gsb0 ;  /* 0x00600000089879f1 */ /* 0x000fe20008041098 */
[----:B------:R-:W4:Y:S04]  /*4870*/  LDL.LU.64 R122, [R1+0x88] ;  /* 0x00008800017a7983 */ /* 0x000f280000300a00 */
[----:B------:R-:W4:Y:S04]  /*4880*/  LDL.LU.64 R124, [R1+0x90] ;  /* 0x00009000017c7983 */ /* 0x000f280000300a00 */
[----:B------:R-:W4:Y:S01]  /*4890*/  LDL.LU.64 R126, [R1+0x98] ;  /* 0x00009800017e7983 */ /* 0x000f220000300a00 */
[----:B------:R-:W-:Y:S01]  /*48a0*/  UMOV UR20, UR48 ;  /* 0x0000003000147c82 */ /* 0x000fe20008000000 */
[----:B------:R-:W-:Y:S01]  /*48b0*/  UMOV UR21, UR49 ;  /* 0x0000003100157c82 */ /* 0x000fe20008000000 */
[----:B------:R-:W-:-:S02]  /*48c0*/  WARPGROUP.DEPBAR.LE gsb0, 0x0 ;  /* 0x00008000000079c5 */ /* 0x000fc40000010000 */
[----:B------:R-:W-:-:S06]  /*48d0*/  WARPGROUP.ARRIVE ;  /* 0x00000000000079c5 */ /* 0x000fcc0000000000 */
[----:B------:R-:W-:Y:S01]  /*48e0*/  IGMMA.64x16x32.S8.S8 R176, gdesc[UR20], R176, gsb0 ;  /* 0x0060000014b079f1 */ /* 0x000fe200080410b0 */
[----:B-1----:R-:W-:Y:S02]  /*48f0*/  IMAD.MOV.U32 R172, RZ, RZ, R216 ;  /* 0x000000ffffac7224 */ /* 0x002fe400078e00d8 */
[----:B------:R-:W-:Y:S02]  /*4900*/  IMAD.MOV.U32 R173, RZ, RZ, R217 ;  /* 0x000000ffffad7224 */ /* 0x000fe400078e00d9 */
[----:B--2---:R-:W-:Y:S01]  /*4910*/  IMAD.MOV.U32 R174, RZ, RZ, R218 ;  /* 0x000000ffffae7224 */ /* 0x004fe200078e00da */
[----:B------:R-:W2:Y:S01]  /*4920*/  LDL.LU.64 R216, [R1+0x20] ;  /* 0x0000200001d87983 */ /* 0x000ea20000300a00 */
[----:B------:R-:W-:Y:S02]  /*4930*/  IMAD.MOV.U32 R175, RZ, RZ, R219 ;  /* 0x000000ffffaf7224 */ /* 0x000fe400078e00db */
[----:B------:R-:W-:Y:S01]  /*4940*/  IMAD.MOV.U32 R148, RZ, RZ, R220 ;  /* 0x000000ffff947224 */ /* 0x000fe200078e00dc */
[----:B------:R-:W2:Y:S01]  /*4950*/  LDL.LU.64 R218, [R1+0x28] ;  /* 0x0000280001da7983 */ /* 0x000ea20000300a00 */
[----:B------:R-:W-:-:S02]  /*4960*/  IMAD.MOV.U32 R149, RZ, RZ, R221 ;  /* 0x000000ffff957224 */ /* 0x000fc400078e00dd */
[----:B------:R-:W-:Y:S01]  /*4970*/  IMAD.MOV.U32 R150, RZ, RZ, R222 ;  /* 0x000000ffff967224 */ /* 0x000fe200078e00de */
[----:B------:R-:W2:Y:S01]  /*4980*/  LDL.LU.64 R220, [R1+0x30] ;  /* 0x0000300001dc7983 */ /* 0x000ea20000300a00 */
[----:B------:R-:W-:-:S03]  /*4990*/  IMAD.MOV.U32 R151, RZ, RZ, R223 ;  /* 0x000000ffff977224 */ /* 0x000fc600078e00df */
[----:B------:R-:W2:Y:S01]  /*49a0*/  LDL.LU.64 R222, [R1+0x38] ;  /* 0x0000380001de7983 */ /* 0x000ea20000300a00 */
        /* <DEDUP_REMOVED lines=18> */
[----:B---3--:R-:W-:-:S06]  /*4ad0*/  WARPGROUP.ARRIVE ;  /* 0x00000000000079c5 */ /* 0x008fcc0000000000 */
[----:B------:R-:W-:Y:S01]  /*4ae0*/  IGMMA.64x16x32.S8.S8 R96, gdesc[UR48], R96, gsb0 ;  /* 0x00600000306079f1 */ /* 0x000fe20008041060 */
[----:B------:R-:W-:Y:S01]  /*4af0*/  UIADD3 UR44, UR5, 0x804, URZ ;  /* 0x00000804052c7890 */ /* 0x000fe2000fffe03f */
[----:B------:R-:W-:Y:S01]  /*4b00*/  UMOV UR45, 0x40000040 ;  /* 0x40000040002d7882 */ /* 0x000fe20000000000 */
[----:B------:R-:W-:Y:S02]  /*4b10*/  WARPGROUP.DEPBAR.LE gsb0, 0x0 ;  /* 0x00008000000079c5 */ /* 0x000fe40000010000 */
[----:B----4-:R-:W-:-:S06]  /*4b20*/  WARPGROUP.ARRIVE ;  /* 0x00000000000079c5 */ /* 0x010fcc0000000000 */
[----:B------:R-:W-:Y:S01]  /*4b30*/  IGMMA.64x16x32.S8.S8 R120, gdesc[UR44], R120, gsb0 ;  /* 0x006000002c7879f1 */ /* 0x000fe20008041078 */
[----:B------:R-:W-:Y:S01]  /*4b40*/  UMOV UR16, UR44 ;  /* 0x0000002c00107c82 */ /* 0x000fe20008000000 */
[----:B------:R-:W-:Y:S01]  /*4b50*/  UMOV UR17, UR45 ;  /* 0x0000002d00117c82 */ /* 0x000fe20008000000 */
[----:B------:R-:W-:Y:S01]  /*4b60*/  STL [R1+0x1e0], R211 ;  /* 0x0001e0d301007387 */ /* 0x000fe20000100800 */
[----:B------:R-:W-:Y:S02]  /*4b70*/  WARPGROUP.DEPBAR.LE gsb0, 0x0 ;  /* 0x00008000000079c5 */ /* 0x000fe40000010000 */
[----:B--2---:R-:W-:-:S06]  /*4b80*/  WARPGROUP.ARRIVE ;  /* 0x00000000000079c5 */ /* 0x004fcc0000000000 */
[----:B------:R-:W-:Y:S01]  /*4b90*/  IGMMA.64x16x32.S8.S8 R216, gdesc[UR16], R216, gsb0 ;  /* 0x0060000010d879f1 */ /* 0x000fe200080410d8 */
[----:B------:R-:W-:Y:S01]  /*4ba0*/  STL [R1+0x1dc], R212 ;  /* 0x0001dcd401007387 */ /* 0x000fe20000100800 */
[----:B------:R-:W-:Y:S02]  /*4bb0*/  IMAD.MOV.U32 R169, RZ, RZ, R13 ;  /* 0x000000ffffa97224 */ /* 0x000fe400078e000d */
[----:B------:R-:W-:Y:S01]  /*4bc0*/  IMAD.MOV.U32 R170, RZ, RZ, R14 ;  /* 0x000000ffffaa7224 */ /* 0x000fe200078e000e */
[----:B------:R-:W-:Y:S01]  /*4bd0*/  STL [R1+0x1d8], R213 ;  /* 0x0001d8d501007387 */ /* 0x000fe20000100800 */
[----:B------:R-:W-:Y:S02]  /*4be0*/  IMAD.MOV.U32 R171, RZ, RZ, R15 ;  /* 0x000000ffffab7224 */ /* 0x000fe400078e000f */
[----:B------:R-:W-:Y:S01]  /*4bf0*/  IMAD.MOV.U32 R7, RZ, RZ, R20 ;  /* 0x000000ffff077224 */ /* 0x000fe200078e0014 */
[----:B------:R-:W-:Y:S01]  /*4c00*/  STL [R1+0x1d4], R214 ;  /* 0x0001d4d601007387 */ /* 0x000fe20000100800 */
[----:B------:R-:W-:-:S02]  /*4c10*/  IMAD.MOV.U32 R14, RZ, RZ, R102 ;  /* 0x000000ffff0e7224 */ /* 0x000fc400078e0066 */
[----:B------:R-:W-:Y:S01]  /*4c20*/  IMAD.MOV.U32 R13, RZ, RZ, R103 ;  /* 0x000000ffff0d7224 */ /* 0x000fe200078e0067 */
[----:B------:R0:W-:Y:S01]  /*4c30*/  STL [R1+0x1d0], R215 ;  /* 0x0001d0d701007387 */ /* 0x0001e20000100800 */
[----:B------:R-:W-:Y:S02]  /*4c40*/  IMAD.MOV.U32 R6, RZ, RZ, R21 ;  /* 0x000000ffff067224 */ /* 0x000fe400078e0015 */
[----:B------:R-:W-:Y:S01]  /*4c50*/  IMAD.MOV.U32 R20, RZ, RZ, R100 ;  /* 0x000000ffff147224 */ /* 0x000fe200078e0064 */
[----:B------:R-:W2:Y:S01]  /*4c60*/  LDL.LU.64 R102, [R1+0x280] ;  /* 0x0002800001667983 */ /* 0x000ea20000300a00 */
[----:B------:R-:W-:Y:S02]  /*4c70*/  IMAD.MOV.U32 R15, RZ, RZ, R101 ;  /* 0x000000ffff0f7224 */ /* 0x000fe400078e0065 */
[----:B------:R-:W-:Y:S01]  /*4c80*/  IMAD.MOV.U32 R199, RZ, RZ, R11 ;  /* 0x000000ffffc77224 */ /* 0x000fe200078e000b */
[----:B------:R-:W2:Y:S01]  /*4c90*/  LDL.LU.64 R100, [R1+0x278] ;  /* 0x0002780001647983 */ /* 0x000ea20000300a00 */
[----:B------:R-:W-:-:S02]  /*4ca0*/  IMAD.MOV.U32 R168, RZ, RZ, R12 ;  /* 0x000000ffffa87224 */ /* 0x000fc400078e000c */
[----:B------:R-:W-:Y:S02]  /*4cb0*/  IMAD.MOV.U32 R232, RZ, RZ, R98 ;  /* 0x000000ffffe87224 */ /* 0x000fe400078e0062 */
[----:B------:R-:W-:Y:S02]  /*4cc0*/  IMAD.MOV.U32 R21, RZ, RZ, R99 ;  /* 0x000000ffff157224 */ /* 0x000fe400078e0063 */
[----:B------:R-:W-:Y:S01]  /*4cd0*/  IMAD.MOV.U32 R197, RZ, RZ, R9 ;  /* 0x000000ffffc57224 */ /* 0x000fe200078e0009 */
[----:B------:R-:W2:Y:S01]  /*4ce0*/  LDL.LU.64 R98, [R1+0x270] ;  /* 0x0002700001627983 */ /* 0x000ea20000300a00 */
[----:B------:R-:W-:Y:S02]  /*4cf0*/  IMAD.MOV.U32 R198, RZ, RZ, R10 ;  /* 0x000000ffffc67224 */ /* 0x000fe400078e000a */
[----:B------:R-:W-:Y:S02]  /*4d00*/  IMAD.MOV.U32 R12, RZ, RZ, R16 ;  /* 0x000000ffff0c7224 */ /* 0x000fe400078e0010 */
        /* <DEDUP_REMOVED lines=8> */
[----:B------:R-:W-:Y:S01]  /*4d90*/  IMAD.MOV.U32 R5, RZ, RZ, R22 ;  /* 0x000000ffff057224 */ /* 0x000fe200078e0016 */
[----:B------:R-:W3:Y:S01]  /*4da0*/  LDL.LU.64 R126, [R1+0x260] ;  /* 0x00026000017e7983 */ /* 0x000ee20000300a00 */
[----:B------:R-:W-:Y:S02]  /*4db0*/  IMAD.MOV.U32 R3, RZ, RZ, R23 ;  /* 0x000000ffff037224 */ /* 0x000fe400078e0017 */
[----:B------:R-:W-:Y:S02]  /*4dc0*/  IMAD.MOV.U32 R19, RZ, RZ, R124 ;  /* 0x000000ffff137224 */ /* 0x000fe400078e007c */
[----:B------:R-:W-:Y:S02]  /*4dd0*/  IMAD.MOV.U32 R18, RZ, RZ, R125 ;  /* 0x000000ffff127224 */ /* 0x000fe400078e007d */
[----:B------:R-:W-:Y:S01]  /*4de0*/  IMAD.MOV.U32 R23, RZ, RZ, R122 ;  /* 0x000000ffff177224 */ /* 0x000fe200078e007a */
[----:B------:R-:W3:Y:S01]  /*4df0*/  LDL.LU.64 R124, [R1+0x258] ;  /* 0x00025800017c7983 */ /* 0x000ee20000300a00 */
[----:B------:R-:W-:Y:S01]  /*4e00*/  IMAD.MOV.U32 R22, RZ, RZ, R123 ;  /* 0x000000ffff167224 */ /* 0x000fe200078e007b */
[----:B------:R-:W-:-:S02]  /*4e10*/  WARPGROUP.DEPBAR.LE gsb0, 0x0 ;  /* 0x00008000000079c5 */ /* 0x000fc40000010000 */
[----:B------:R-:W-:Y:S01]  /*4e20*/  IMAD.MOV.U32 R196, RZ, RZ, R8 ;  /* 0x000000ffffc47224 */ /* 0x000fe200078e0008 */
[----:B------:R-:W3:Y:S01]  /*4e30*/  LDL.LU.64 R122, [R1+0x250] ;  /* 0x00025000017a7983 */ /* 0x000ee20000300a00 */
[----:B------:R-:W-:Y:S02]  /*4e40*/  IMAD.MOV.U32 R235, RZ, RZ, R120 ;  /* 0x000000ffffeb7224 */ /* 0x000fe400078e0078 */
[----:B------:R-:W-:Y:S02]  /*4e50*/  IMAD.MOV.U32 R234, RZ, RZ, R121 ;  /* 0x000000ffffea7224 */ /* 0x000fe400078e0079 */
[----:B------:R-:W3:Y:S01]  /*4e60*/  LDL.LU.64 R120, [R1+0x248] ;  /* 0x0002480001787983 */ /* 0x000ee20000300a00 */
[----:B------:R-:W-:Y:S02]  /*4e70*/  IMAD.MOV.U32 R0, RZ, RZ, R222 ;  /* 0x000000ffff007224 */ /* 0x000fe400078e00de */
[----:B------:R-:W-:Y:S02]  /*4e80*/  IMAD.MOV.U32 R8, RZ, RZ, R223 ;  /* 0x000000ffff087224 */ /* 0x000fe400078e00df */
[----:B0-----:R-:W-:Y:S01]  /*4e90*/  IMAD.MOV.U32 R215, RZ, RZ, R220 ;  /* 0x000000ffffd77224 */ /* 0x001fe200078e00dc */
[----:B------:R-:W4:Y:S01]  /*4ea0*/  LDL.LU.64 R222, [R1+0x240] ;  /* 0x0002400001de7983 */ /* 0x000f220000300a00 */
[----:B------:R-:W-:-:S02]  /*4eb0*/  IMAD.MOV.U32 R4, RZ, RZ, R221 ;  /* 0x000000ffff047224 */ /* 0x000fc400078e00dd */
[----:B------:R-:W-:Y:S01]  /*4ec0*/  IMAD.MOV.U32 R213, RZ, RZ, R218 ;  /* 0x000000ffffd57224 */ /* 0x000fe200078e00da */
[----:B------:R-:W4:Y:S01]  /*4ed0*/  LDL.LU.64 R220, [R1+0x238] ;  /* 0x0002380001dc7983 */ /* 0x000f220000300a00 */
[----:B------:R-:W-:Y:S02]  /*4ee0*/  IMAD.MOV.U32 R214, RZ, RZ, R219 ;  /* 0x000000ffffd67224 */ /* 0x000fe400078e00db */
[----:B------:R-:W-:Y:S01]  /*4ef0*/  IMAD.MOV.U32 R211, RZ, RZ, R216 ;  /* 0x000000ffffd37224 */ /* 0x000fe200078e00d8 */
[----:B------:R-:W4:Y:S01]  /*4f00*/  LDL.LU.64 R218, [R1+0x230] ;  /* 0x0002300001da7983 */ /* 0x000f220000300a00 */
[----:B------:R-:W-:-:S03]  /*4f10*/  IMAD.MOV.U32 R212, RZ, RZ, R217 ;  /* 0x000000ffffd47224 */ /* 0x000fc600078e00d9 */
[----:B------:R-:W4:Y:S01]  /*4f20*/  LDL.LU.64 R216, [R1+0x228] ;  /* 0x0002280001d87983 */ /* 0x000f220000300a00 */
[----:B------:R-:W-:Y:S01]  /*4f30*/  UMOV UR28, UR44 ;  /* 0x0000002c001c7c82 */ /* 0x000fe20008000000 */
[----:B------:R-:W-:Y:S01]  /*4f40*/  UMOV UR29, UR45 ;  /* 0x0000002d001d7c82 */ /* 0x000fe20008000000 */
[----:B----4-:R-:W-:-:S06]  /*4f50*/  WARPGROUP.ARRIVE ;  /* 0x00000000000079c5 */ /* 0x010fcc0000000000 */
[----:B------:R-:W-:Y:S03]  /*4f60*/  IGMMA.64x16x32.S8.S8 R216, gdesc[UR28], R216, gsb0 ;  /* 0x006000001cd879f1 */ /* 0x000fe600080410d8 */
[----:B------:R-:W-:Y:S02]  /*4f70*/  WARPGROUP.DEPBAR.LE gsb0, 0x0 ;  /* 0x00008000000079c5 */ /* 0x000fe40000010000 */
[----:B------:R-:W-:Y:S04]  /*4f80*/  STL.64 [R1+0x138], R222 ;  /* 0x000138de01007387 */ /* 0x000fe80000100a00 */
[----:B------:R-:W-:Y:S04]  /*4f90*/  STL.64 [R1+0x130], R220 ;  /* 0x000130dc01007387 */ /* 0x000fe80000100a00 */
[----:B------:R0:W-:Y:S04]  /*4fa0*/  STL.64 [R1+0x128], R218 ;  /* 0x000128da01007387 */ /* 0x0001e80000100a00 */
[----:B------:R1:W-:Y:S01]  /*4fb0*/  STL.64 [R1+0x120], R216 ;  /* 0x000120d801007387 */ /* 0x0003e20000100a00 */
[----:B0-----:R-:W-:-:S02]  /*4fc0*/  IMAD.MOV.U32 R218, RZ, RZ, R198 ;  /* 0x000000ffffda7224 */ /* 0x001fc400078e00c6 */
[----:B-1----:R-:W-:Y:S02]  /*4fd0*/  IMAD.MOV.U32 R216, RZ, RZ, R196 ;  /* 0x000000ffffd87224 */ /* 0x002fe400078e00c4 */
[----:B------:R-:W4:Y:S01]  /*4fe0*/  LDL.LU R196, [R1+0x220] ;  /* 0x0002200001c47983 */ /* 0x000f220000300800 */
[----:B------:R-:W-:Y:S02]  /*4ff0*/  IMAD.MOV.U32 R217, RZ, RZ, R197 ;  /* 0x000000ffffd97224 */ /* 0x000fe400078e00c5 */
[----:B------:R-:W-:Y:S01]  /*5000*/  IMAD.MOV.U32 R219, RZ, RZ, R199 ;  /* 0x000000ffffdb7224 */ /* 0x000fe200078e00c7 */
[----:B------:R-:W4:Y:S04]  /*5010*/  LDL.LU R197, [R1+0x21c] ;  /* 0x00021c0001c57983 */ /* 0x000f280000300800 */
[----:B------:R-:W4:Y:S04]  /*5020*/  LDL.LU R198, [R1+0x218] ;  /* 0x0002180001c67983 */ /* 0x000f280000300800 */
[----:B------:R-:W4:Y:S01]  /*5030*/  LDL.LU R199, [R1+0x214] ;  /* 0x0002140001c77983 */ /* 0x000f220000300800 */
[----:B------:R-:W-:Y:S01]  /*5040*/  UMOV UR40, UR44 ;  /* 0x0000002c00287c82 */ /* 0x000fe20008000000 */
[----:B------:R-:W-:Y:S01]  /*5050*/  UMOV UR41, UR45 ;  /* 0x0000002d00297c82 */ /* 0x000fe20008000000 */
[----:B------:R-:W-:-:S02]  /*5060*/  IMAD.MOV.U32 R220, RZ, RZ, R168 ;  /* 0x000000ffffdc7224 */ /* 0x000fc400078e00a8 */
[----:B------:R-:W2:Y:S01]  /*5070*/  LDL.LU R168, [R1+0x210] ;  /* 0x0002100001a87983 */ /* 0x000ea20000300800 */
[----:B------:R-:W-:Y:S02]  /*5080*/  IMAD.MOV.U32 R221, RZ, RZ, R169 ;  /* 0x000000ffffdd7224 */ /* 0x000fe400078e00a9 */
[----:B------:R-:W-:Y:S01]  /*5090*/  IMAD.MOV.U32 R222, RZ, RZ, R170 ;  /* 0x000000ffffde7224 */ /* 0x000fe200078e00aa */
[----:B------:R-:W2:Y:S01]  /*50a0*/  LDL.LU R169, [R1+0x20c] ;  /* 0x00020c0001a97983 */ /* 0x000ea20000300800 */
[----:B------:R-:W-:-:S03]  /*50b0*/  IMAD.MOV.U32 R223, RZ, RZ, R171 ;  /* 0x000000ffffdf7224 */ /* 0x000fc600078e00ab */
[----:B------:R-:W2:Y:S04]  /*50c0*/  LDL.LU R170, [R1+0x208] ;  /* 0x0002080001aa7983 */ /* 0x000ea80000300800 */
[----:B------:R-:W2:Y:S01]  /*50d0*/  LDL.LU R171, [R1+0x204] ;  /* 0x0002040001ab7983 */ /* 0x000ea20000300800 */
        /* <DEDUP_REMOVED lines=9> */
[----:B------:R-:W2:Y:S01]  /*5170*/  LDL.LU R172, [R1+0x200] ;  /* 0x0002000001ac7983 */ /* 0x000ea20000300800 */
[----:B------:R-:W-:Y:S02]  /*5180*/  IMAD.MOV.U32 R193, RZ, RZ, R173 ;  /* 0x000000ffffc17224 */ /* 0x000fe400078e00ad */
[----:B------:R-:W-:Y:S01]  /*5190*/  IMAD.MOV.U32 R195, RZ, RZ, R175 ;  /* 0x000000ffffc37224 */ /* 0x000fe200078e00af */
[----:B------:R-:W2:Y:S04]  /*51a0*/  LDL.LU R173, [R1+0x1fc] ;  /* 0x0001fc0001ad7983 */ /* 0x000ea80000300800 */
[----:B------:R-:W2:Y:S04]  /*51b0*/  LDL.LU R174, [R1+0x1f8] ;  /* 0x0001f80001ae7983 */ /* 0x000ea80000300800 */
[----:B------:R-:W2:Y:S01]  /*51c0*/  LDL.LU R175, [R1+0x1f4] ;  /* 0x0001f40001af7983 */ /* 0x000ea20000300800 */
[----:B------:R-:W-:-:S02]  /*51d0*/  IMAD.MOV.U32 R196, RZ, RZ, R148 ;  /* 0x000000ffffc47224 */ /* 0x000fc400078e0094 */
[----:B------:R-:W-:Y:S01]  /*51e0*/  IMAD.MOV.U32 R197, RZ, RZ, R149 ;  /* 0x000000ffffc57224 */ /* 0x000fe200078e0095 */
        /* <DEDUP_REMOVED lines=18> */
[----:B--2---:R-:W-:-:S06]  /*5310*/  WARPGROUP.ARRIVE ;  /* 0x00000000000079c5 */ /* 0x004fcc0000000000 */
[----:B------:R-:W-:Y:S03]  /*5320*/  IGMMA.64x16x32.S8.S8 R168, gdesc[UR20], R168, gsb0 ;  /* 0x0060000014a879f1 */ /* 0x000fe600080410a8 */
[----:B------:R-:W-:Y:S02]  /*5330*/  WARPGROUP.DEPBAR.LE gsb0, 0x0 ;  /* 0x00008000000079c5 */ /* 0x000fe40000010000 */
[----:B----4-:R-:W-:-:S06]  /*5340*/  WARPGROUP.ARRIVE ;  /* 0x00000000000079c5 */ /* 0x010fcc0000000000 */
[----:B------:R-:W-:Y:S01]  /*5350*/  IGMMA.64x16x32.S8.S8 R144, gdesc[UR8], R144, gsb0 ;  /* 0x00600000089079f1 */ /* 0x000fe20008041090 */
[----:B------:R-:W-:Y:S04]  /*5360*/  STL.64 [R1+0x178], R174 ;  /* 0x000178ae01007387 */ /* 0x000fe80000100a00 */
[----:B------:R-:W-:Y:S04]  /*5370*/  STL.64 [R1+0x170], R172 ;  /* 0x000170ac01007387 */ /* 0x000fe80000100a00 */
[----:B------:R-:W-:Y:S04]  /*5380*/  STL.64 [R1+0x168], R170 ;  /* 0x000168aa01007387 */ /* 0x000fe80000100a00 */
[----:B------:R0:W-:Y:S04]  /*5390*/  STL.64 [R1+0x160], R168 ;  /* 0x000160a801007387 */ /* 0x0001e80000100a00 */
[----:B0-----:R-:W2:Y:S04]  /*53a0*/  LDL.LU R168, [R1+0xc0] ;  /* 0x0000c00001a87983 */ /* 0x001ea80000300800 */
[----:B------:R-:W2:Y:S04]  /*53b0*/  LDL.LU R169, [R1+0xc4] ;  /* 0x0000c40001a97983 */ /* 0x000ea80000300800 */
[----:B------:R-:W2:Y:S04]  /*53c0*/  LDL.LU R170, [R1+0xc8] ;  /* 0x0000c80001aa7983 */ /* 0x000ea80000300800 */
[----:B------:R-:W2:Y:S04]  /*53d0*/  LDL.LU R171, [R1+0xcc] ;  /* 0x0000cc0001ab7983 */ /* 0x000ea80000300800 */
[----:B------:R-:W2:Y:S04]  /*53e0*/  LDL.LU R172, [R1+0xd0] ;  /* 0x0000d00001ac7983 */ /* 0x000ea80000300800 */
[----:B------:R-:W2:Y:S04]  /*53f0*/  LDL.LU R173, [R1+0xd4] ;  /* 0x0000d40001ad7983 */ /* 0x000ea80000300800 */
[----:B------:R-:W2:Y:S04]  /*5400*/  LDL.LU R174, [R1+0xd8] ;  /* 0x0000d80001ae7983 */ /* 0x000ea80000300800 */
[----:B------:R-:W2:Y:S01]  /*5410*/  LDL.LU R175, [R1+0xdc] ;  /* 0x0000dc0001af7983 */ /* 0x000ea20000300800 */
[----:B------:R-:W-:-:S02]  /*5420*/  WARPGROUP.DEPBAR.LE gsb0, 0x0 ;  /* 0x00008000000079c5 */ /* 0x000fc40000010000 */
        /* <DEDUP_REMOVED lines=20> */
[----:B------:R-:W-:Y:S02]  /*5570*/  UIADD3 UR6, UR5, 0x6, URZ ;  /* 0x0000000605067890 */ /* 0x000fe4000fffe03f */
[----:B------:R-:W-:Y:S01]  /*5580*/  UIADD3 UR50, UR4, 0x6, URZ ;  /* 0x0000000604327890 */ /* 0x000fe2000fffe03f */
[----:B------:R-:W-:Y:S01]  /*5590*/  UMOV UR49, 0x40000040 ;  /* 0x4000004000317882 */ /* 0x000fe20000000000 */
[----:B------:R-:W-:-:S03]  /*55a0*/  UMOV UR51, 0x40000040 ;  /* 0x4000004000337882 */ /* 0x000fc60000000000 */
[----:B------:R-:W-:Y:S01]  /*55b0*/  UMOV UR48, UR6 ;  /* 0x0000000600307c82 */ /* 0x000fe20008000000 */
        /* <DEDUP_REMOVED lines=17> */
[----:B------:R-:W-:Y:S04]  /*56d0*/  STL.64 [R1+0x198], R150 ;  /* 0x0001989601007387 */ /* 0x000fe80000100a00 */
        /* <DEDUP_REMOVED lines=10> */
[----:B------:R-:W-:Y:S01]  /*5780*/  STL.64 [R1+0x78], R198 ;  /* 0x000078c601007387 */ /* 0x000fe20000100a00 */
[----:B------:R-:W-:-:S03]  /*5790*/  WARPGROUP.DEPBAR.LE gsb0, 0x0 ;  /* 0x00008000000079c5 */ /* 0x000fc60000010000 */
[----:B------:R0:W-:Y:S04]  /*57a0*/  STL.64 [R1], R216 ;  /* 0x000000d801007387 */ /* 0x0001e80000100a00 */
[----:B------:R1:W-:Y:S04]  /*57b0*/  STL.64 [R1+0x8], R218 ;  /* 0x000008da01007387 */ /* 0x0003e80000100a00 */
[----:B------:R2:W-:Y:S04]  /*57c0*/  STL.64 [R1+0x10], R220 ;  /* 0x000010dc01007387 */ /* 0x0005e80000100a00 */
[----:B------:R3:W-:Y:S01]  /*57d0*/  STL.64 [R1+0x18], R222 ;  /* 0x000018de01007387 */ /* 0x0007e20000100a00 */
[----:B0-----:R-:W-:-:S02]  /*57e0*/  IMAD.MOV.U32 R216, RZ, RZ, R211 ;  /* 0x000000ffffd87224 */ /* 0x001fc400078e00d3 */
[----:B------:R-:W-:Y:S01]  /*57f0*/  IMAD.MOV.U32 R217, RZ, RZ, R212 ;  /* 0x000000ffffd97224 */ /* 0x000fe200078e00d4 */
[----:B------:R-:W4:Y:S01]  /*5800*/  LDL.LU R211, [R1+0x1e0] ;  /* 0x0001e00001d37983 */ /* 0x000f220000300800 */
[----:B-1----:R-:W-:Y:S02]  /*5810*/  IMAD.MOV.U32 R218, RZ, RZ, R213 ;  /* 0x000000ffffda7224 */ /* 0x002fe400078e00d5 */
[----:B------:R-:W-:Y:S01]  /*5820*/  IMAD.MOV.U32 R219, RZ, RZ, R214 ;  /* 0x000000ffffdb7224 */ /* 0x000fe200078e00d6 */
[----:B------:R-:W4:Y:S01]  /*5830*/  LDL.LU R212, [R1+0x1dc] ;  /* 0x0001dc0001d47983 */ /* 0x000f220000300800 */
[----:B--2---:R-:W-:-:S03]  /*5840*/  IMAD.MOV.U32 R220, RZ, RZ, R215 ;  /* 0x000000ffffdc7224 */ /* 0x004fc600078e00d7 */
[----:B------:R-:W4:Y:S04]  /*5850*/  LDL.LU R213, [R1+0x1d8] ;  /* 0x0001d80001d57983 */ /* 0x000f280000300800 */
[----:B------:R-:W4:Y:S04]  /*5860*/  LDL.LU R214, [R1+0x1d4] ;  /* 0x0001d40001d67983 */ /* 0x000f280000300800 */
[----:B------:R-:W4:Y:S01]  /*5870*/  LDL.LU R215, [R1+0x1d0] ;  /* 0x0001d00001d77983 */ /* 0x000f220000300800 */
[----:B------:R-:W-:Y:S01]  /*5880*/  UIADD3 UR42, UR4, 0x186, URZ ;  /* 0x00000186042a7890 */ /* 0x000fe2000fffe03f */
[----:B------:R-:W-:Y:S01]  /*5890*/  UMOV UR40, UR48 ;  /* 0x0000003000287c82 */ /* 0x000fe20008000000 */
[----:B------:R-:W-:Y:S01]  /*58a0*/  UMOV UR41, UR49 ;  /* 0x0000003100297c82 */ /* 0x000fe20008000000 */
[----:B------:R-:W-:Y:S01]  /*58b0*/  UMOV UR43, 0x40000040 ;  /* 0x40000040002b7882 */ /* 0x000fe20000000000 */
        /* <DEDUP_REMOVED lines=16> */
[----:B----4-:R-:W-:-:S06]  /*59c0*/  WARPGROUP.ARRIVE ;  /* 0x00000000000079c5 */ /* 0x010fcc0000000000 */
[----:B------:R-:W-:Y:S03]  /*59d0*/  IGMMA.64x16x32.S8.S8 R208, gdesc[UR40], R208, gsb0 ;  /* 0x0060000028d079f1 */ /* 0x000fe600080410d0 */
[----:B------:R-:W-:Y:S02]  /*59e0*/  WARPGROUP.DEPBAR.LE gsb0, 0x0 ;  /* 0x00008000000079c5 */ /* 0x000fe40000010000 */
[----:B------:R-:W-:-:S06]  /*59f0*/  WARPGROUP.ARRIVE ;  /* 0x00000000000079c5 */ /* 0x000fcc0000000000 */
        /* <DEDUP_REMOVED lines=113> */
[----:B------:R-:W-:Y:S01]  /*6110*/  UIADD3 UR5, UR5, 0x806, URZ ;  /* 0x0000080605057890 */ /* 0x000fe2000fffe03f */
[----:B------:R-:W-:-:S06]  /*6120*/  UMOV UR49, 0x40000040 ;  /* 0x4000004000317882 */ /* 0x000fcc0000000000 */
[----:B------:R-:W-:Y:S01]  /*6130*/  UMOV UR48, UR5 ;  /* 0x0000000500307c82 */ /* 0x000fe20008000000 */
[----:B------:R-:W-:Y:S02]  /*6140*/  WARPGROUP.DEPBAR.LE gsb0, 0x0 ;  /* 0x00008000000079c5 */ /* 0x000fe40000010000 */
[----:B------:R-:W-:-:S06]  /*6150*/  WARPGROUP.ARRIVE ;  /* 0x00000000000079c5 */ /* 0x000fcc0000000000 */
[----:B------:R-:W-:Y:S01]  /*6160*/  IGMMA.64x16x32.S8.S8 R192, gdesc[UR48], R192, gsb0 ;  /* 0x0060000030c079f1 */ /* 0x000fe200080410c0 */
[----:B------:R-:W-:Y:S02]  /*6170*/  IMAD.MOV.U32 R221, RZ, RZ, R4 ;  /* 0x000000ffffdd7224 */ /* 0x000fe400078e0004 */
[----:B---3--:R-:W-:Y:S02]  /*6180*/  IMAD.MOV.U32 R222, RZ, RZ, R0 ;  /* 0x000000ffffde7224 */ /* 0x008fe400078e0000 */
[----:B------:R-:W-:Y:S01]  /*6190*/  IMAD.MOV.U32 R223, RZ, RZ, R8 ;  /* 0x000000ffffdf7224 */ /* 0x000fe200078e0008 */
[----:B------:R-:W-:Y:S01]  /*61a0*/  UMOV UR56, UR48 ;  /* 0x0000003000387c82 */ /* 0x000fe20008000000 */
[----:B------:R-:W-:Y:S01]  /*61b0*/  UMOV UR57, UR49 ;  /* 0x0000003100397c82 */ /* 0x000fe20008000000 */
[----:B------:R0:W5:Y:S04]  /*61c0*/  LDL.LU R4, [R1+0x1cc] ;  /* 0x0001cc0001047983 */ /* 0x0001680000300800 */
        /* <DEDUP_REMOVED lines=9> */
[----:B------:R0:W5:Y:S01]  /*6260*/  LDL.LU R16, [R1+0x1a4] ;  /* 0x0001a40001107983 */ /* 0x0001620000300800 */
[----:B------:R-:W-:-:S02]  /*6270*/  WARPGROUP.DEPBAR.LE gsb0, 0x0 ;  /* 0x00008000000079c5 */ /* 0x000fc40000010000 */
[----:B------:R-:W-:Y:S01]  /*6280*/  WARPGROUP.ARRIVE ;  /* 0x00000000000079c5 */ /* 0x000fe20000000000 */
[----:B------:R0:W5:Y:S05]  /*6290*/  LDL.LU R2, [R1+0x1a0] ;  /* 0x0001a00001027983 */ /* 0x00016a0000300800 */
[----:B------:R-:W-:Y:S01]  /*62a0*/  IGMMA.64x16x32.S8.S8 R216, gdesc[UR56], R216, gsb0 ;  /* 0x0060000038d879f1 */ /* 0x000fe200080410d8 */
[----:B------:R-:W-:Y:S04]  /*62b0*/  STL.64 [R1+0x40], R144 ;  /* 0x0000409001007387 */ /* 0x000fe80000100a00 */
[----:B------:R-:W-:Y:S04]  /*62c0*/  STL.64 [R1+0x48], R146 ;  /* 0x0000489201007387 */ /* 0x000fe80000100a00 */
[----:B------:R-:W-:Y:S04]  /*62d0*/  STL.64 [R1+0x50], R148 ;  /* 0x0000509401007387 */ /* 0x000fe80000100a00 */
[----:B------:R1:W-:Y:S04]  /*62e0*/  STL.64 [R1+0x58], R150 ;  /* 0x0000589601007387 */ /* 0x0003e80000100a00 */
[----:B-1----:R-:W2:Y:S04]  /*62f0*/  LDL.LU.64 R150, [R1+0x198] ;  /* 0x0001980001967983 */ /* 0x002ea80000300a00 */
[----:B------:R-:W2:Y:S04]  /*6300*/  LDL.LU.64 R148, [R1+0x190] ;  /* 0x0001900001947983 */ /* 0x000ea80000300a00 */
[----:B------:R-:W2:Y:S04]  /*6310*/  LDL.LU.64 R146, [R1+0x188] ;  /* 0x0001880001927983 */ /* 0x000ea80000300a00 */
[----:B------:R-:W2:Y:S04]  /*6320*/  LDL.LU.64 R144, [R1+0x180] ;  /* 0x0001800001907983 */ /* 0x000ea80000300a00 */
[----:B------:R-:W-:Y:S04]  /*6330*/  STL.64 [R1+0xa0], R168 ;  /* 0x0000a0a801007387 */ /* 0x000fe80000100a00 */
[----:B------:R-:W-:Y:S04]  /*6340*/  STL.64 [R1+0xa8], R170 ;  /* 0x0000a8aa01007387 */ /* 0x000fe80000100a00 */
[----:B------:R-:W-:Y:S04]  /*6350*/  STL.64 [R1+0xb0], R172 ;  /* 0x0000b0ac01007387 */ /* 0x000fe80000100a00 */
[----:B------:R1:W-:Y:S04]  /*6360*/  STL.64 [R1+0xb8], R174 ;  /* 0x0000b8ae01007387 */ /* 0x0003e80000100a00 */
[----:B-1----:R-:W3:Y:S04]  /*6370*/  LDL.LU.64 R174, [R1+0x178] ;  /* 0x0001780001ae7983 */ /* 0x002ee80000300a00 */
[----:B------:R-:W3:Y:S04]  /*6380*/  LDL.LU.64 R172, [R1+0x170] ;  /* 0x0001700001ac7983 */ /* 0x000ee80000300a00 */
[----:B------:R-:W3:Y:S04]  /*6390*/  LDL.LU.64 R170, [R1+0x168] ;  /* 0x0001680001aa7983 */ /* 0x000ee80000300a00 */
[----:B------:R-:W3:Y:S04]  /*63a0*/  LDL.LU.64 R168, [R1+0x160] ;  /* 0x0001600001a87983 */ /* 0x000ee80000300a00 */
[----:B------:R-:W-:Y:S04]  /*63b0*/  STL.64 [R1+0x80], R192 ;  /* 0x000080c001007387 */ /* 0x000fe80000100a00 */
[----:B------:R-:W-:Y:S04]  /*63c0*/  STL.64 [R1+0x88], R194 ;  /* 0x000088c201007387 */ /* 0x000fe80000100a00 */
[----:B------:R-:W-:Y:S04]  /*63d0*/  STL.64 [R1+0x90], R196 ;  /* 0x000090c401007387 */ /* 0x000fe80000100a00 */
[----:B------:R1:W-:Y:S01]  /*63e0*/  STL.64 [R1+0x98], R198 ;  /* 0x000098c601007387 */ /* 0x0003e20000100a00 */
[----:B------:R-:W-:-:S03]  /*63f0*/  WARPGROUP.DEPBAR.LE gsb0, 0x0 ;  /* 0x00008000000079c5 */ /* 0x000fc60000010000 */
[----:B-1----:R-:W4:Y:S04]  /*6400*/  LDL.LU.64 R198, [R1+0x158] ;  /* 0x0001580001c67983 */ /* 0x002f280000300a00 */
[----:B------:R-:W4:Y:S04]  /*6410*/  LDL.LU.64 R196, [R1+0x150] ;  /* 0x0001500001c47983 */ /* 0x000f280000300a00 */
[----:B------:R-:W4:Y:S04]  /*6420*/  LDL.LU.64 R194, [R1+0x148] ;  /* 0x0001480001c27983 */ /* 0x000f280000300a00 */
[----:B------:R-:W4:Y:S04]  /*6430*/  LDL.LU.64 R192, [R1+0x140] ;  /* 0x0001400001c07983 */ /* 0x000f280000300a00 */
[----:B------:R-:W-:Y:S04]  /*6440*/  STL.64 [R1+0x20], R216 ;  /* 0x000020d801007387 */ /* 0x000fe80000100a00 */
[----:B------:R-:W-:Y:S04]  /*6450*/  STL.64 [R1+0x28], R218 ;  /* 0x000028da01007387 */ /* 0x000fe80000100a00 */
[----:B------:R-:W-:Y:S04]  /*6460*/  STL.64 [R1+0x30], R220 ;  /* 0x000030dc01007387 */ /* 0x000fe80000100a00 */
[----:B------:R1:W-:Y:S04]  /*6470*/  STL.64 [R1+0x38], R222 ;  /* 0x000038de01007387 */ /* 0x0003e80000100a00 */
[----:B-1----:R-:W2:Y:S04]  /*6480*/  LDL.LU.64 R222, [R1+0x138] ;  /* 0x0001380001de7983 */ /* 0x002ea80000300a00 */
[----:B------:R-:W2:Y:S04]  /*6490*/  LDL.LU.64 R220, [R1+0x130] ;  /* 0x0001300001dc7983 */ /* 0x000ea80000300a00 */
[----:B------:R-:W2:Y:S04]  /*64a0*/  LDL.LU.64 R218, [R1+0x128] ;  /* 0x0001280001da7983 */ /* 0x000ea80000300a00 */
[----:B------:R-:W2:Y:S01]  /*64b0*/  LDL.LU.64 R216, [R1+0x120] ;  /* 0x0001200001d87983 */ /* 0x000ea20000300a00 */
        /* <DEDUP_REMOVED lines=43> */
[----:B------:R-:W-:Y:S03]  /*6770*/  IGMMA.64x16x32.S8.S8 R24, gdesc[UR8], R24, gsb0 ;  /* 0x00600000081879f1 */ /* 0x000fe60008041018 */
[----:B------:R-:W-:Y:S02]  /*6780*/  WARPGROUP.DEPBAR.LE gsb0, 0x0 ;  /* 0x00008000000079c5 */ /* 0x000fe40000010000 */
[----:B0-----:R-:W-:Y:S05]  /*6790*/  @!P1 BRA `(.L_x_22) ;  /* 0x0000005000289947 */ /* 0x001fea0003800000 */
[----:B------:R-:W2:Y:S01]  /*67a0*/  LDL R3, [R1+0x110] ;  /* 0x0001100001037983 */ /* 0x000ea20000100800 */
[----:B-----5:R-:W-:Y:S02]  /*67b0*/  R2UR UR5, R8 ;  /* 0x00000000080572ca */ /* 0x020fe400000e0000 */
[----:B------:R-:W-:-:S11]  /*67c0*/  R2UR UR58, R2 ;  /* 0x00000000023a72ca */ /* 0x000fd600000e0000 */
[----:B------:R-:W-:Y:S02]  /*67d0*/  UIADD3 UR4, UR5, 0x1, URZ ;  /* 0x0000000105047890 */ /* 0x000fe4000fffe03f */
[----:B------:R-:W-:Y:S02]  /*67e0*/  UMOV UR56, UR5 ;  /* 0x0000000500387c82 */ /* 0x000fe40008000000 */
[----:B------:R-:W-:-:S04]  /*67f0*/  UISETP.NE.AND UP0, UPT, UR4, 0x3, UPT ;  /* 0x000000030400788c */ /* 0x000fc8000bf05270 */
[----:B------:R-:W-:Y:S02]  /*6800*/  USEL UR57, URZ, 0x1, UP0 ;  /* 0x000000013f397887 */ /* 0x000fe40008000000 */
[----:B------:R-:W-:Y:S01]  /*6810*/  USEL UR4, UR4, URZ, UP0 ;  /* 0x0000003f04047287 */ /* 0x000fe20008000000 */
[----:B--2---:R-:W-:-:S13]  /*6820*/  R2UR UR6, R3 ;  /* 0x00000000030672ca */ /* 0x004fda00000e0000 */
[----:B------:R-:W-:-:S12]  /*6830*/  ULOP3.LUT UR57, UR6, UR57, URZ, 0x3c, !UPT ;  /* 0x0000003906397292 */ /* 0x000fd8000f8e3c3f */
.L_x_29:
[----:B------:R-:W-:Y:S05]  /*6840*/  @!P0 BRA `(.L_x_23) ;  /* 0x0000000000048947 */ /* 0x000fea0003800000 */
[----:B------:R-:W-:Y:S01]  /*6850*/  BPT.TRAP 0x1 ;  /* 0x000000040000795c */ /* 0x000fe20000300000 */
.L_x_23:
[----:B------:R-:W0:Y:S01]  /*6860*/  S2UR UR6, SR_CgaCtaId ;  /* 0x00000000000679c3 */ /* 0x000e220000008800 */
[----:B------:R-:W-:Y:S01]  /*6870*/  UMOV UR5, 0x400 ;  /* 0x0000040000057882 */ /* 0x000fe20000000000 */
[----:B------:R-:W-:Y:S02]  /*6880*/  IMAD.U32 R3, RZ, RZ, UR57 ;  /* 0x00000039ff037e24 */ /* 0x000fe4000f8e00ff */
[----:B------:R-:W-:-:S03]  /*6890*/  IMAD.U32 R2, RZ, RZ, UR4 ;  /* 0x00000004ff027e24 */ /* 0x000fc6000f8e00ff */
[----:B------:R-:W-:Y:S01]  /*68a0*/  SHF.L.U32 R3, R3, 0x1f, RZ ;  /* 0x0000001f03037819 */ /* 0x000fe200000006ff */
[----:B0-----:R-:W-:-:S06]  /*68b0*/  ULEA UR5, UR6, UR5, 0x18 ;  /* 0x0000000506057291 */ /* 0x001fcc000f8ec03f */
[----:B------:R-:W-:-:S04]  /*68c0*/  IMAD.U32 R0, RZ, RZ, UR5 ;  /* 0x00000005ff007e24 */ /* 0x000fc8000f8e00ff */
[----:B------:R-:W-:-:S04]  /*68d0*/  IMAD R2, R2, 0x8, R0 ;  /* 0x0000000802027824 */ /* 0x000fc800078e0200 */
[----:B------:R0:W1:Y:S01]  /*68e0*/  SYNCS.PHASECHK.TRANS64.TRYWAIT P1, [R2+URZ], R3 ;  /* 0x00000003020075a7 */ /* 0x000062000802017f */
[----:B------:R-:W-:Y:S05]  /*68f0*/  @!P0 BRA `(.L_x_24) ;  /* 0x0000000000048947 */ /* 0x000fea0003800000 */
[----:B------:R-:W-:Y:S01]  /*6900*/  BPT.TRAP 0x1 ;  /* 0x000000040000795c */ /* 0x000fe20000300000 */
.L_x_24:
[----:B-1----:R-:W-:Y:S05]  /*6910*/  @P1 BRA `(.L_x_25) ;  /* 0x0000000000081947 */ /* 0x002fea0003800000 */
[----:B------:R-:W1:Y:S02]  /*6920*/  SYNCS.PHASECHK.TRANS64.TRYWAIT P1, [R2+URZ], R3 ;  /* 0x00000003020075a7 */ /* 0x000e64000802017f */
[----:B-1----:R-:W-:Y:S05]  /*6930*/  @!P1 BRA `(.L_x_26) ;  /* 0x0000018800d89947 */ /* 0x002fea0003800000 */
.L_x_25:
[----:B------:R-:W-:Y:S04]  /*6940*/  STL.64 [R1+0x358], R54 ;  /* 0x0003583601007387 */ /* 0x000fe80000100a00 */
[----:B------:R-:W-:Y:S04]  /*6950*/  STL.64 [R1+0x350], R52 ;  /* 0x0003503401007387 */ /* 0x000fe80000100a00 */
[----:B------:R-:W-:Y:S04]  /*6960*/  STL.64 [R1+0x348], R50 ;  /* 0x0003483201007387 */ /* 0x000fe80000100a00 */
[----:B------:R2:W-:Y:S04]  /*6970*/  STL.64 [R1+0x340], R48 ;  /* 0x0003403001007387 */ /* 0x0005e80000100a00 */
[----:B--2---:R-:W2:Y:S04]  /*6980*/  LDL.LU.64 R48, [R1+0xc0] ;  /* 0x0000c00001307983 */ /* 0x004ea80000300a00 */
[----:B------:R-:W2:Y:S04]  /*6990*/  LDL.LU.64 R50, [R1+0xc8] ;  /* 0x0000c80001327983 */ /* 0x000ea80000300a00 */
[----:B------:R-:W2:Y:S04]  /*69a0*/  LDL.LU.64 R52, [R1+0xd0] ;  /* 0x0000d00001347983 */ /* 0x000ea80000300a00 */
[----:B------:R-:W2:Y:S04]  /*69b0*/  LDL.LU.64 R54, [R1+0xd8] ;  /* 0x0000d80001367983 */ /* 0x000ea80000300a00 */
[----:B------:R-:W-:Y:S04]  /*69c0*/  STL.64 [R1+0x338], R30 ;  /* 0x0003381e01007387 */ /* 0x000fe80000100a00 */
[----:B------:R-:W-:Y:S04]  /*69d0*/  STL.64 [R1+0x330], R28 ;  /* 0x0003301c01007387 */ /* 0x000fe80000100a00 */
[----:B------:R-:W-:Y:S04]  /*69e0*/  STL.64 [R1+0x328], R26 ;  /* 0x0003281a01007387 */ /* 0x000fe80000100a00 */
[----:B------:R3:W-:Y:S04]  /*69f0*/  STL.64 [R1+0x320], R24 ;  /* 0x0003201801007387 */ /* 0x0007e80000100a00 */
[----:B---3--:R-:W3:Y:S04]  /*6a00*/  LDL.LU.64 R24, [R1+0x60] ;  /* 0x0000600001187983 */ /* 0x008ee80000300a00 */
[----:B------:R-:W3:Y:S04]  /*6a10*/  LDL.LU.64 R26, [R1+0x68] ;  /* 0x00006800011a7983 */ /* 0x000ee80000300a00 */
[----:B------:R-:W3:Y:S04]  /*6a20*/  LDL.LU.64 R28, [R1+0x70] ;  /* 0x00007000011c7983 */ /* 0x000ee80000300a00 */
[----:B------:R-:W3:Y:S04]  /*6a30*/  LDL.LU.64 R30, [R1+0x78] ;  /* 0x00007800011e7983 */ /* 0x000ee80000300a00 */
[----:B------:R-:W-:Y:S04]  /*6a40*/  STL [R1+0x1c0], R235 ;  /* 0x0001c0eb01007387 */ /* 0x000fe80000100800 */
[----:B------:R-:W-:Y:S04]  /*6a50*/  STL [R1+0x1bc], R234 ;  /* 0x0001bcea01007387 */ /* 0x000fe80000100800 */
[----:B------:R-:W-:Y:S04]  /*6a60*/  STL [R1+0x1b8], R23 ;  /* 0x0001b81701007387 */ /* 0x000fe80000100800 */
[----:B------:R-:W-:Y:S04]  /*6a70*/  STL [R1+0x1b4], R22 ;  /* 0x0001b41601007387 */ /* 0x000fe80000100800 */
[----:B------:R-:W-:Y:S04]  /*6a80*/  STL [R1+0x1b0], R19 ;  /* 0x0001b01301007387 */ /* 0x000fe80000100800 */
[----:B------:R-:W-:Y:S04]  /*6a90*/  STL [R1+0x1ac], R18 ;  /* 0x0001ac1201007387 */ /* 0x000fe80000100800 */
[----:B------:R-:W-:Y:S04]  /*6aa0*/  STL [R1+0x1a8], R17 ;  /* 0x0001a81101007387 */ /* 0x000fe80000100800 */
[----:B------:R4:W-:Y:S04]  /*6ab0*/  STL [R1+0x1a4], R16 ;  /* 0x0001a41001007387 */ /* 0x0009e80000100800 */
[----:B------:R-:W3:Y:S04]  /*6ac0*/  LDL.LU.64 R12, [R1+0x40] ;  /* 0x00004000010c7983 */ /* 0x000ee80000300a00 */
[----:B------:R-:W3:Y:S01]  /*6ad0*/  LDL.LU.64 R14, [R1+0x48] ;  /* 0x00004800010e7983 */ /* 0x000ee20000300a00 */
[----:B------:R-:W-:-:S03]  /*6ae0*/  R2UR UR5, R4 ;  /* 0x00000000040572ca */ /* 0x000fc600000e0000 */
[----:B----4-:R-:W4:Y:S04]  /*6af0*/  LDL.LU.64 R16, [R1+0x50] ;  /* 0x0000500001107983 */ /* 0x010f280000300a00 */
[----:B------:R-:W4:Y:S04]  /*6b00*/  LDL.LU.64 R18, [R1+0x58] ;  /* 0x0000580001127983 */ /* 0x000f280000300a00 */
[----:B------:R-:W-:Y:S04]  /*6b10*/  STL [R1+0x1a0], R0 ;  /* 0x0001a00001007387 */ /* 0x000fe80000100800 */
[----:B------:R0:W-:Y:S04]  /*6b20*/  STL [R1+0x1c4], R4 ;  /* 0x0001c40401007387 */ /* 0x0001e80000100800 */
[----:B0-----:R-:W4:Y:S04]  /*6b30*/  LDL.LU.64 R4, [R1] ;  /* 0x0000000001047983 */ /* 0x001f280000300a00 */
[----:B------:R-:W4:Y:S04]  /*6b40*/  LDL.LU.64 R6, [R1+0x8] ;  /* 0x0000080001067983 */ /* 0x000f280000300a00 */
[----:B------:R-:W4:Y:S04]  /*6b50*/  LDL.LU.64 R8, [R1+0x10] ;  /* 0x0000100001087983 */ /* 0x000f280000300a00 */
[----:B------:R-:W4:Y:S01]  /*6b60*/  LDL.LU.64 R10, [R1+0x18] ;  /* 0x00001800010a7983 */ /* 0x000f220000300a00 */
[----:B------:R-:W-:-:S02]  /*6b70*/  UIMAD UR6, UR4, 0xc00, UR5 ;  /* 0x00000c00040678a4 */ /* 0x000fc4000f8e0205 */
[----:B------:R-:W-:Y:S01]  /*6b80*/  UIMAD UR5, UR4, 0x580, UR7 ;  /* 0x00000580040578a4 */ /* 0x000fe2000f8e0207 */
[----:B------:R-:W-:Y:S01]  /*6b90*/  UMOV UR49, 0x40000040 ;  /* 0x4000004000317882 */ /* 0x000fe20000000000 */
[----:B------:R-:W-:Y:S02]  /*6ba0*/  UMOV UR51, 0x40000040 ;  /* 0x4000004000337882 */ /* 0x000fe40000000000 */
[----:B------:R-:W-:Y:S01]  /*6bb0*/  UIADD3 UR46, UR5, 0x80, URZ ;  /* 0x00000080052e7890 */ /* 0x000fe2000fffe03f */
[----:B------:R-:W-:Y:S02]  /*6bc0*/  UMOV UR48, UR6 ;  /* 0x0000000600307c82 */ /* 0x000fe40008000000 */
[----:B------:R-:W-:Y:S01]  /*6bd0*/  UMOV UR50, UR5 ;  /* 0x0000000500327c82 */ /* 0x000fe20008000000 */
[----:B------:R-:W-:Y:S01]  /*6be0*/  UMOV UR44, UR48 ;  /* 0x00000030002c7c82 */ /* 0x000fe20008000000 */
[----:B------:R-:W-:Y:S01]  /*6bf0*/  UMOV UR45, UR49 ;  /* 0x00000031002d7c82 */ /* 0x000fe20008000000 */
        /* <DEDUP_REMOVED lines=8> */
[----:B---3--:R-:W-:Y:S01]  /*6c80*/  WARPGROUP.ARRIVE ;  /* 0x00000000000079c5 */ /* 0x008fe20000000000 */
[----:B------:R-:W-:Y:S01]  /*6c90*/  UIADD3 UR34, UR5, 0x180, URZ ;  /* 0x0000018005227890 */ /* 0x000fe2000fffe03f */
[----:B------:R-:W-:Y:S04]  /*6ca0*/  STL.64 [R1+0xc0], R48 ;  /* 0x0000c03001007387 */ /* 0x000fe80000100a00 */
[----:B------:R-:W-:Y:S01]  /*6cb0*/  IGMMA.64x16x32.S8.S8 R24, gdesc[UR44], R24, gsb0 ;  /* 0x006000002c1879f1 */ /* 0x000fe20008041018 */
[----:B------:R-:W-:Y:S01]  /*6cc0*/  UMOV UR32, UR48 ;  /* 0x0000003000207c82 */ /* 0x000fe20008000000 */
[----:B------:R-:W-:Y:S01]  /*6cd0*/  UMOV UR33, UR49 ;  /* 0x0000003100217c82 */ /* 0x000fe20008000000 */
[----:B------:R-:W-:Y:S01]  /*6ce0*/  UMOV UR35, 0x40000040 ;  /* 0x4000004000237882 */ /* 0x000fe20000000000 */
[----:B------:R-:W-:Y:S01]  /*6cf0*/  UIADD3 UR30, UR5, 0x200, URZ ;  /* 0x00000200051e7890 */ /* 0x000fe2000fffe03f */
[----:B------:R-:W-:Y:S01]  /*6d00*/  STL.64 [R1+0xc8], R50 ;  /* 0x0000c83201007387 */ /* 0x000fe20000100a00 */
        /* <DEDUP_REMOVED lines=9> */
[----:B------:R0:W-:Y:S01]  /*6da0*/  STL.64 [R1+0xd8], R54 ;  /* 0x0000d83601007387 */ /* 0x0001e20000100a00 */
        /* <DEDUP_REMOVED lines=12> */
[----:B0-----:R-:W2:Y:S01]  /*6e70*/  LDL.LU.64 R54, [R1+0x358] ;  /* 0x0003580001367983 */ /* 0x001ea20000300a00 */
[----:B------:R-:W-:Y:S01]  /*6e80*/  UMOV UR8, UR48 ;  /* 0x0000003000087c82 */ /* 0x000fe20008000000 */
[----:B------:R-:W-:Y:S01]  /*6e90*/  UMOV UR9, UR49 ;  /* 0x0000003100097c82 */ /* 0x000fe20008000000 */
[----:B------:R-:W-:Y:S01]  /*6ea0*/  UMOV UR11, 0x40000040 ;  /* 0x40000040000b7882 */ /* 0x000fe20000000000 */
[----:B------:R-:W-:Y:S01]  /*6eb0*/  UIADD3 UR54, UR5, 0x500, URZ ;  /* 0x0000050005367890 */ /* 0x000fe2000fffe03f */
[----:B------:R-:W2:Y:S01]  /*6ec0*/  LDL.LU.64 R52, [R1+0x350] ;  /* 0x0003500001347983 */ /* 0x000ea20000300a00 */
[----:B------:R-:W-:Y:S01]  /*6ed0*/  UMOV UR52, UR48 ;  /* 0x0000003000347c82 */ /* 0x000fe20008000000 */
[----:B------:R-:W-:Y:S01]  /*6ee0*/  UMOV UR53, UR49 ;  /* 0x0000003100357c82 */ /* 0x000fe20008000000 */
[----:B------:R-:W-:Y:S01]  /*6ef0*/  UMOV UR55, 0x40000040 ;  /* 0x4000004000377882 */ /* 0x000fe20000000000 */
[----:B------:R-:W2:Y:S04]  /*6f00*/  LDL.LU.64 R50, [R1+0x348] ;  /* 0x0003480001327983 */ /* 0x000ea80000300a00 */
[----:B------:R-:W2:Y:S01]  /*6f10*/  LDL.LU.64 R48, [R1+0x340] ;  /* 0x0003400001307983 */ /* 0x000ea20000300a00 */
[----:B------:R-:W-:-:S02]  /*6f20*/  WARPGROUP.DEPBAR.LE gsb0, 0x0 ;  /* 0x00008000000079c5 */ /* 0x000fc40000010000 */
[----:B----4-:R-:W-:Y:S01]  /*6f30*/  WARPGROUP.ARRIVE ;  /* 0x00000000000079c5 */ /* 0x010fe20000000000 */
[----:B------:R-:W-:Y:S02]  /*6f40*/  IMAD.MOV.U32 R232, RZ, RZ, R24 ;  /* 0x000000ffffe87224 */ /* 0x000fe400078e0018 */
[----:B------:R-:W-:Y:S02]  /*6f50*/  IMAD.MOV.U32 R23, RZ, RZ, R25 ;  /* 0x000000ffff177224 */ /* 0x000fe400078e0019 */
[----:B------:R-:W-:Y:S01]  /*6f60*/  IMAD.MOV.U32 R22, RZ, RZ, R26 ;  /* 0x000000ffff167224 */ /* 0x000fe200078e001a */
[----:B------:R-:W-:Y:S01]  /*6f70*/  IGMMA.64x16x32.S8.S8 R4, gdesc[UR40], R4, gsb0 ;  /* 0x00600000280479f1 */ /* 0x000fe20008041004 */
[----:B------:R-:W-:Y:S01]  /*6f80*/  IMAD.MOV.U32 R21, RZ, RZ, R27 ;  /* 0x000000ffff157224 */ /* 0x000fe200078e001b */
[----:B------:R-:W3:Y:S01]  /*6f90*/  LDL.LU.64 R24, [R1+0x20] ;  /* 0x0000200001187983 */ /* 0x000ee20000300a00 */
[----:B------:R-:W-:Y:S02]  /*6fa0*/  IMAD.MOV.U32 R20, RZ, RZ, R28 ;  /* 0x000000ffff147224 */ /* 0x000fe400078e001c */
[----:B-1----:R-:W-:Y:S01]  /*6fb0*/  IMAD.MOV.U32 R3, RZ, RZ, R29 ;  /* 0x000000ffff037224 */ /* 0x002fe200078e001d */
[----:B------:R-:W3:Y:S01]  /*6fc0*/  LDL.LU.64 R26, [R1+0x28] ;  /* 0x00002800011a7983 */ /* 0x000ee20000300a00 */
[----:B------:R-:W-:-:S02]  /*6fd0*/  IMAD.MOV.U32 R2, RZ, RZ, R30 ;  /* 0x000000ffff027224 */ /* 0x000fc400078e001e */
[----:B------:R-:W-:Y:S01]  /*6fe0*/  IMAD.MOV.U32 R0, RZ, RZ, R31 ;  /* 0x000000ffff007224 */ /* 0x000fe200078e001f */
[----:B------:R-:W3:Y:S04]  /*6ff0*/  LDL.LU.64 R28, [R1+0x30] ;  /* 0x00003000011c7983 */ /* 0x000ee80000300a00 */
[----:B------:R-:W3:Y:S01]  /*7000*/  LDL.LU.64 R30, [R1+0x38] ;  /* 0x00003800011e7983 */ /* 0x000ee20000300a00 */
        /* <DEDUP_REMOVED lines=48> */
[----:B------:R0:W-:Y:S01]  /*7310*/  STL [R1+0x2f8], R5 ;  /* 0x0002f80501007387 */ /* 0x0001e20000100800 */
[----:B------:R-:W-:Y:S02]  /*7320*/  WARPGROUP.DEPBAR.LE gsb0, 0x0 ;  /* 0x00008000000079c5 */ /* 0x000fe40000010000 */
[----:B------:R-:W-:-:S06]  /*7330*/  WARPGROUP.ARRIVE ;  /* 0x00000000000079c5 */ /* 0x000fcc0000000000 */
[----:B------:R-:W-:Y:S01]  /*7340*/  IGMMA.64x16x32.S8.S8 R128, gdesc[UR20], R128, gsb0 ;  /* 0x00600000148079f1 */ /* 0x000fe20008041080 */
[----:B------:R-:W-:Y:S04]  /*7350*/  STL [R1+0x2f4], R6 ;  /* 0x0002f40601007387 */ /* 0x000fe80000100800 */
[----:B------:R1:W-:Y:S04]  /*7360*/  STL [R1+0x2f0], R7 ;  /* 0x0002f00701007387 */ /* 0x0003e80000100800 */
[----:B------:R-:W-:Y:S04]  /*7370*/  STL [R1+0x2ec], R8 ;  /* 0x0002ec0801007387 */ /* 0x000fe80000100800 */
[----:B------:R4:W-:Y:S04]  /*7380*/  STL [R1+0x2e8], R9 ;  /* 0x0002e80901007387 */ /* 0x0009e80000100800 */
[----:B------:R-:W-:Y:S04]  /*7390*/  STL [R1+0x2e4], R10 ;  /* 0x0002e40a01007387 */ /* 0x000fe80000100800 */
[----:B------:R4:W-:Y:S04]  /*73a0*/  STL [R1+0x2e0], R11 ;  /* 0x0002e00b01007387 */ /* 0x0009e80000100800 */
[----:B0-----:R-:W2:Y:S04]  /*73b0*/  LDL.LU.64 R4, [R1+0xa0] ;  /* 0x0000a00001047983 */ /* 0x001ea80000300a00 */
[----:B-1----:R-:W2:Y:S04]  /*73c0*/  LDL.LU.64 R6, [R1+0xa8] ;  /* 0x0000a80001067983 */ /* 0x002ea80000300a00 */
[----:B----4-:R-:W2:Y:S04]  /*73d0*/  LDL.LU.64 R8, [R1+0xb0] ;  /* 0x0000b00001087983 */ /* 0x010ea80000300a00 */
[----:B------:R-:W2:Y:S01]  /*73e0*/  LDL.LU.64 R10, [R1+0xb8] ;  /* 0x0000b800010a7983 */ /* 0x000ea20000300a00 */
[----:B------:R-:W-:Y:S01]  /*73f0*/  UMOV UR24, UR52 ;  /* 0x0000003400187c82 */ /* 0x000fe20008000000 */
[----:B------:R-:W-:Y:S01]  /*7400*/  UMOV UR25, UR53 ;  /* 0x0000003500197c82 */ /* 0x000fe20008000000 */
[----:B------:R-:W-:-:S02]  /*7410*/  WARPGROUP.DEPBAR.LE gsb0, 0x0 ;  /* 0x00008000000079c5 */ /* 0x000fc40000010000 */
        /* <DEDUP_REMOVED lines=8> */
[----:B------:R-:W-:Y:S04]  /*74a0*/  STL [R1+0x304], R214 ;  /* 0x000304d601007387 */ /* 0x000fe80000100800 */
[----:B------:R4:W-:Y:S04]  /*74b0*/  STL [R1+0x300], R215 ;  /* 0x000300d701007387 */ /* 0x0009e80000100800 */
[----:B0-----:R-:W3:Y:S04]  /*74c0*/  LDL.LU.64 R208, [R1+0x80] ;  /* 0x0000800001d07983 */ /* 0x001ee80000300a00 */
[----:B-1----:R-:W3:Y:S04]  /*74d0*/  LDL.LU.64 R210, [R1+0x88] ;  /* 0x0000880001d27983 */ /* 0x002ee80000300a00 */
[----:B----4-:R-:W3:Y:S04]  /*74e0*/  LDL.LU.64 R212, [R1+0x90] ;  /* 0x0000900001d47983 */ /* 0x010ee80000300a00 */
[----:B------:R-:W3:Y:S01]  /*74f0*/  LDL.LU.64 R214, [R1+0x98] ;  /* 0x0000980001d67983 */ /* 0x000ee20000300a00 */
[----:B------:R-:W-:Y:S01]  /*7500*/  UMOV UR28, UR52 ;  /* 0x00000034001c7c82 */ /* 0x000fe20008000000 */
[----:B------:R-:W-:Y:S01]  /*7510*/  UMOV UR29, UR53 ;  /* 0x00000035001d7c82 */ /* 0x000fe20008000000 */
[----:B------:R-:W-:-:S02]  /*7520*/  WARPGROUP.DEPBAR.LE gsb0, 0x0 ;  /* 0x00008000000079c5 */ /* 0x000fc40000010000 */
        /* <DEDUP_REMOVED lines=20> */
[----:B--2---:R-:W-:-:S06]  /*7670*/  WARPGROUP.ARRIVE ;  /* 0x00000000000079c5 */ /* 0x004fcc0000000000 */
[----:B------:R-:W-:Y:S01]  /*7680*/  IGMMA.64x16x32.S8.S8 R4, gdesc[UR48], R4, gsb0 ;  /* 0x00600000300479f1 */ /* 0x000fe20008041004 */
[----:B------:R-:W-:Y:S01]  /*7690*/  UIADD3 UR8, UR6, 0x800, URZ ;  /* 0x0000080006087890 */ /* 0x000fe2000fffe03f */
[----:B------:R-:W-:-:S06]  /*76a0*/  UMOV UR49, 0x40000040 ;  /* 0x4000004000317882 */ /* 0x000fcc0000000000 */
[----:B------:R-:W-:Y:S01]  /*76b0*/  UMOV UR48, UR8 ;  /* 0x0000000800307c82 */ /* 0x000fe20008000000 */
[----:B------:R-:W-:Y:S02]  /*76c0*/  WARPGROUP.DEPBAR.LE gsb0, 0x0 ;  /* 0x00008000000079c5 */ /* 0x000fe40000010000 */
[----:B---3--:R-:W-:-:S06]  /*76d0*/  WARPGROUP.ARRIVE ;  /* 0x00000000000079c5 */ /* 0x008fcc0000000000 */
        /* <DEDUP_REMOVED lines=22> */
[----:B------:R-:W-:Y:S01]  /*7840*/  IMAD.MOV.U32 R234, RZ, RZ, R10 ;  /* 0x000000ffffea7224 */ /* 0x000fe200078e000a */
[----:B------:R-:W-:Y:S01]  /*7850*/  STL.64 [R1+0xa8], R6 ;  /* 0x0000a80601007387 */ /* 0x000fe20000100a00 */
[----:B------:R-:W-:Y:S02]  /*7860*/  IMAD.MOV.U32 R233, RZ, RZ, R11 ;  /* 0x000000ffffe97224 */ /* 0x000fe400078e000b */
[----:B------:R-:W-:Y:S01]  /*7870*/  IMAD.MOV.U32 R235, RZ, RZ, R9 ;  /* 0x000000ffffeb7224 */ /* 0x000fe200078e0009 */
[----:B------:R0:W-:Y:S01]  /*7880*/  STL [R1+0xb0], R8 ;  /* 0x0000b00801007387 */ /* 0x0001e20000100800 */
[----:B------:R-:W-:Y:S02]  /*7890*/  IMAD.MOV.U32 R10, RZ, RZ, R214 ;  /* 0x000000ffff0a7224 */ /* 0x000fe400078e00d6 */
[----:B------:R-:W-:Y:S02]  /*78a0*/  IMAD.MOV.U32 R11, RZ, RZ, R215 ;  /* 0x000000ffff0b7224 */ /* 0x000fe400078e00d7 */
[----:B------:R-:W-:-:S02]  /*78b0*/  IMAD.MOV.U32 R9, RZ, RZ, R213 ;  /* 0x000000ffff097224 */ /* 0x000fc400078e00d5 */
[----:B------:R-:W-:Y:S02]  /*78c0*/  IMAD.MOV.U32 R214, RZ, RZ, R30 ;  /* 0x000000ffffd67224 */ /* 0x000fe400078e001e */
[----:B------:R-:W-:Y:S02]  /*78d0*/  IMAD.MOV.U32 R215, RZ, RZ, R31 ;  /* 0x000000ffffd77224 */ /* 0x000fe400078e001f */
[----:B0-----:R-:W-:Y:S01]  /*78e0*/  IMAD.MOV.U32 R8, RZ, RZ, R212 ;  /* 0x000000ffff087224 */ /* 0x001fe200078e00d4 */
[----:B------:R-:W2:Y:S01]  /*78f0*/  LDL.LU.64 R30, [R1+0x338] ;  /* 0x00033800011e7983 */ /* 0x000ea20000300a00 */
[----:B------:R-:W-:Y:S02]  /*7900*/  IMAD.MOV.U32 R6, RZ, RZ, R210 ;  /* 0x000000ffff067224 */ /* 0x000fe400078e00d2 */
[----:B------:R-:W-:Y:S02]  /*7910*/  IMAD.MOV.U32 R7, RZ, RZ, R211 ;  /* 0x000000ffff077224 */ /* 0x000fe400078e00d3 */
[----:B------:R-:W-:-:S02]  /*7920*/  IMAD.MOV.U32 R212, RZ, RZ, R28 ;  /* 0x000000ffffd47224 */ /* 0x000fc400078e001c */
[----:B------:R-:W-:Y:S02]  /*7930*/  IMAD.MOV.U32 R213, RZ, RZ, R29 ;  /* 0x000000ffffd57224 */ /* 0x000fe400078e001d */
[----:B------:R-:W-:Y:S01]  /*7940*/  IMAD.MOV.U32 R4, RZ, RZ, R208 ;  /* 0x000000ffff047224 */ /* 0x000fe200078e00d0 */
[----:B------:R-:W2:Y:S01]  /*7950*/  LDL.LU.64 R28, [R1+0x330] ;  /* 0x00033000011c7983 */ /* 0x000ea20000300a00 */
[----:B------:R-:W-:Y:S02]  /*7960*/  IMAD.MOV.U32 R5, RZ, RZ, R209 ;  /* 0x000000ffff057224 */ /* 0x000fe400078e00d1 */
[----:B------:R-:W-:Y:S02]  /*7970*/  IMAD.MOV.U32 R210, RZ, RZ, R26 ;  /* 0x000000ffffd27224 */ /* 0x000fe400078e001a */
[----:B------:R-:W-:Y:S02]  /*7980*/  IMAD.MOV.U32 R211, RZ, RZ, R27 ;  /* 0x000000ffffd37224 */ /* 0x000fe400078e001b */
        /* <DEDUP_REMOVED lines=24> */
[----:B------:R-:W-:-:S04]  /*7b10*/  UMOV UR21, UR49 ;  /* 0x0000003100157c82 */ /* 0x000fc80008000000 */
        /* <DEDUP_REMOVED lines=21> */
[----:B------:R-:W-:Y:S02]  /*7c70*/  UIADD3 UR16, UR6, 0x2, URZ ;  /* 0x0000000206107890 */ /* 0x000fe4000fffe03f */
[----:B------:R-:W-:Y:S01]  /*7c80*/  UIADD3 UR12, UR5, 0x2, URZ ;  /* 0x00000002050c7890 */ /* 0x000fe2000fffe03f */
[----:B------:R-:W-:Y:S01]  /*7c90*/  UMOV UR49, 0x40000040 ;  /* 0x4000004000317882 */ /* 0x000fe20000000000 */
[----:B------:R-:W-:-:S03]  /*7ca0*/  UMOV UR51, 0x40000040 ;  /* 0x4000004000337882 */ /* 0x000fc60000000000 */
[----:B------:R-:W-:Y:S02]  /*7cb0*/  UMOV UR48, UR16 ;  /* 0x0000001000307c82 */ /* 0x000fe40008000000 */
[----:B------:R-:W-:Y:S01]  /*7cc0*/  UMOV UR50, UR12 ;  /* 0x0000000c00327c82 */ /* 0x000fe20008000000 */
[----:B------:R-:W-:Y:S02]  /*7cd0*/  WARPGROUP.DEPBAR.LE gsb0, 0x0 ;  /* 0x00008000000079c5 */ /* 0x000fe40000010000 */
[----:B---3--:R-:W-:-:S06]  /*7ce0*/  WARPGROUP.ARRIVE ;  /* 0x00000000000079c5 */ /* 0x008fcc0000000000 */
        /* <DEDUP_REMOVED lines=19> */
[----:B------:R-:W-:Y:S01]  /*7e20*/  STL.64 [R1+0x2c0], R168 ;  /* 0x0002c0a801007387 */ /* 0x000fe20000100a00 */
[----:B------:R-:W-:-:S02]  /*7e30*/  IMAD.MOV.U32 R232, RZ, RZ, R192 ;  /* 0x000000ffffe87224 */ /* 0x000fc400078e00c0 */
[----:B------:R-:W-:Y:S02]  /*7e40*/  IMAD.MOV.U32 R23, RZ, RZ, R193 ;  /* 0x000000ffff177224 */ /* 0x000fe400078e00c1 */
[----:B------:R-:W-:Y:S02]  /*7e50*/  IMAD.MOV.U32 R192, RZ, RZ, R4 ;  /* 0x000000ffffc07224 */ /* 0x000fe400078e0004 */
[----:B------:R-:W-:Y:S02]  /*7e60*/  IMAD.MOV.U32 R22, RZ, RZ, R194 ;  /* 0x000000ffff167224 */ /* 0x000fe400078e00c2 */
[----:B------:R-:W-:Y:S02]  /*7e70*/  IMAD.MOV.U32 R193, RZ, RZ, R5 ;  /* 0x000000ffffc17224 */ /* 0x000fe400078e0005 */
[----:B------:R-:W-:Y:S02]  /*7e80*/  IMAD.MOV.U32 R21, RZ, RZ, R195 ;  /* 0x000000ffff157224 */ /* 0x000fe400078e00c3 */
[----:B------:R-:W-:-:S02]  /*7e90*/  IMAD.MOV.U32 R194, RZ, RZ, R6 ;  /* 0x000000ffffc27224 */ /* 0x000fc400078e0006 */
[----:B------:R-:W-:Y:S02]  /*7ea0*/  IMAD.MOV.U32 R20, RZ, RZ, R196 ;  /* 0x000000ffff147224 */ /* 0x000fe400078e00c4 */
[----:B------:R-:W-:Y:S02]  /*7eb0*/  IMAD.MOV.U32 R195, RZ, RZ, R7 ;  /* 0x000000ffffc37224 */ /* 0x000fe400078e0007 */
[----:B------:R-:W-:Y:S02]  /*7ec0*/  IMAD.MOV.U32 R3, RZ, RZ, R197 ;  /* 0x000000ffff037224 */ /* 0x000fe400078e00c5 */
[----:B------:R-:W-:Y:S02]  /*7ed0*/  IMAD.MOV.U32 R196, RZ, RZ, R8 ;  /* 0x000000ffffc47224 */ /* 0x000fe400078e0008 */
[----:B------:R-:W-:Y:S01]  /*7ee0*/  IMAD.MOV.U32 R2, RZ, RZ, R198 ;  /* 0x000000ffff027224 */ /* 0x000fe200078e00c6 */
[----:B------:R-:W-:Y:S02]  /*7ef0*/  WARPGROUP.DEPBAR.LE gsb0, 0x0 ;  /* 0x00008000000079c5 */ /* 0x000fe40000010000 */
[----:B------:R0:W-:Y:S04]  /*7f00*/  STL.64 [R1+0x60], R216 ;  /* 0x000060d801007387 */ /* 0x0001e80000100a00 */
        /* <DEDUP_REMOVED lines=10> */
[----:B------:R-:W4:Y:S01]  /*7fb0*/  LDL.LU R210, [R1+0x314] ;  /* 0x0003140001d27983 */ /* 0x000f220000300800 */
[----:B------:R-:W-:-:S03]  /*7fc0*/  IMAD.MOV.U32 R221, RZ, RZ, R213 ;  /* 0x000000ffffdd7224 */ /* 0x000fc600078e00d5 */
[----:B------:R-:W4:Y:S01]  /*7fd0*/  LDL.LU R211, [R1+0x310] ;  /* 0x0003100001d37983 */ /* 0x000f220000300800 */
[----:B---3--:R-:W-:-:S03]  /*7fe0*/  IMAD.MOV.U32 R222, RZ, RZ, R214 ;  /* 0x000000ffffde7224 */ /* 0x008fc600078e00d6 */
[----:B------:R-:W4:Y:S01]  /*7ff0*/  LDL.LU R212, [R1+0x30c] ;  /* 0x00030c0001d47983 */ /* 0x000f220000300800 */
[----:B------:R-:W-:-:S03]  /*8000*/  IMAD.MOV.U32 R223, RZ, RZ, R215 ;  /* 0x000000ffffdf7224 */ /* 0x000fc600078e00d7 */
[----:B------:R-:W4:Y:S04]  /*8010*/  LDL.LU R213, [R1+0x308] ;  /* 0x0003080001d57983 */ /* 0x000f280000300800 */
[----:B------:R-:W4:Y:S04]  /*8020*/  LDL.LU R214, [R1+0x304] ;  /* 0x0003040001d67983 */ /* 0x000f280000300800 */
[----:B------:R-:W4:Y:S04]  /*8030*/  LDL.LU R215, [R1+0x300] ;  /* 0x0003000001d77983 */ /* 0x000f280000300800 */
[----:B------:R-:W2:Y:S01]  /*8040*/  LDL.LU R4, [R1+0x2fc] ;  /* 0x0002fc0001047983 */ /* 0x000ea20000300800 */
[----:B------:R-:W-:-:S03]  /*8050*/  IMAD.MOV.U32 R197, RZ, RZ, R9 ;  /* 0x000000ffffc57224 */ /* 0x000fc600078e0009 */
[----:B------:R-:W2:Y:S01]  /*8060*/  LDL.LU R5, [R1+0x2f8] ;  /* 0x0002f80001057983 */ /* 0x000ea20000300800 */
[----:B------:R-:W-:-:S03]  /*8070*/  IMAD.MOV.U32 R0, RZ, RZ, R199 ;  /* 0x000000ffff007224 */ /* 0x000fc600078e00c7 */
[----:B------:R-:W2:Y:S01]  /*8080*/  LDL.LU R6, [R1+0x2f4] ;  /* 0x0002f40001067983 */ /* 0x000ea20000300800 */
[----:B------:R-:W-:-:S03]  /*8090*/  IMAD.MOV.U32 R198, RZ, RZ, R10 ;  /* 0x000000ffffc67224 */ /* 0x000fc600078e000a */
[----:B------:R-:W2:Y:S01]  /*80a0*/  LDL.LU R7, [R1+0x2f0] ;  /* 0x0002f00001077983 */ /* 0x000ea20000300800 */
[----:B------:R-:W-:-:S03]  /*80b0*/  IMAD.MOV.U32 R199, RZ, RZ, R11 ;  /* 0x000000ffffc77224 */ /* 0x000fc600078e000b */
[----:B------:R-:W2:Y:S04]  /*80c0*/  LDL.LU R8, [R1+0x2ec] ;  /* 0x0002ec0001087983 */ /* 0x000ea80000300800 */
[----:B------:R-:W2:Y:S04]  /*80d0*/  LDL.LU R9, [R1+0x2e8] ;  /* 0x0002e80001097983 */ /* 0x000ea80000300800 */
[----:B------:R-:W2:Y:S04]  /*80e0*/  LDL.LU R10, [R1+0x2e4] ;  /* 0x0002e400010a7983 */ /* 0x000ea80000300800 */
[----:B------:R-:W2:Y:S01]  /*80f0*/  LDL.LU R11, [R1+0x2e0] ;  /* 0x0002e000010b7983 */ /* 0x000ea20000300800 */
[----:B------:R-:W-:Y:S01]  /*8100*/  UIADD3 UR42, UR5, 0x102, URZ ;  /* 0x00000102052a7890 */ /* 0x000fe2000fffe03f */
[----:B------:R-:W-:Y:S01]  /*8110*/  UMOV UR40, UR48 ;  /* 0x0000003000287c82 */ /* 0x000fe20008000000 */
[----:B------:R-:W-:Y:S01]  /*8120*/  UMOV UR41, UR49 ;  /* 0x0000003100297c82 */ /* 0x000fe20008000000 */
[----:B------:R-:W-:Y:S01]  /*8130*/  UMOV UR43, 0x40000040 ;  /* 0x40000040002b7882 */ /* 0x000fe20000000000 */
[----:B------:R-:W-:Y:S01]  /*8140*/  UIADD3 UR34, UR5, 0x182, URZ ;  /* 0x0000018205227890 */ /* 0x000fe2000fffe03f */
[----:B------:R-:W3:Y:S01]  /*8150*/  LDL.LU R168, [R1+0xa0] ;  /* 0x0000a00001a87983 */ /* 0x000ee20000300800 */
        /* <DEDUP_REMOVED lines=20> */
[----:B--2---:R-:W-:-:S06]  /*82a0*/  WARPGROUP.ARRIVE ;  /* 0x00000000000079c5 */ /* 0x004fcc0000000000 */
[----:B------:R-:W-:Y:S03]  /*82b0*/  IGMMA.64x16x32.S8.S8 R4, gdesc[UR40], R4, gsb0 ;  /* 0x00600000280479f1 */ /* 0x000fe60008041004 */
[----:B------:R-:W-:Y:S02]  /*82c0*/  WARPGROUP.DEPBAR.LE gsb0, 0x0 ;  /* 0x00008000000079c5 */ /* 0x000fe40000010000 */
        /* <DEDUP_REMOVED lines=91> */
[----:B------:R-:W-:Y:S01]  /*8880*/  IMAD.MOV.U32 R175, RZ, RZ, R233 ;  /* 0x000000ffffaf7224 */ /* 0x000fe200078e00e9 */
[----:B------:R-:W-:Y:S01]  /*8890*/  UMOV UR48, UR52 ;  /* 0x0000003400307c82 */ /* 0x000fe20008000000 */
[----:B------:R-:W-:Y:S01]  /*88a0*/  UMOV UR49, UR53 ;  /* 0x0000003500317c82 */ /* 0x000fe20008000000 */
[----:B------:R-:W-:-:S03]  /*88b0*/  WARPGROUP.DEPBAR.LE gsb0, 0x0 ;  /* 0x00008000000079c5 */ /* 0x000fc60000010000 */
[----:B---3--:R-:W-:-:S06]  /*88c0*/  WARPGROUP.ARRIVE ;  /* 0x00000000000079c5 */ /* 0x008fcc0000000000 */
        /* <DEDUP_REMOVED lines=54> */
[----:B------:R-:W-:Y:S03]  /*8c30*/  IGMMA.64x16x32.S8.S8 R168, gdesc[UR28], R168, gsb0 ;  /* 0x006000001ca879f1 */ /* 0x000fe600080410a8 */
[----:B------:R-:W-:Y:S02]  /*8c40*/  WARPGROUP.DEPBAR.LE gsb0, 0x0 ;  /* 0x00008000000079c5 */ /* 0x000fe40000010000 */
[----:B------:R-:W-:-:S06]  /*8c50*/  WARPGROUP.ARRIVE ;  /* 0x00000000000079c5 */ /* 0x000fcc0000000000 */
[----:B------:R-:W-:Y:S01]  /*8c60*/  IGMMA.64x16x32.S8.S8 R144, gdesc[UR24], R144, gsb0 ;  /* 0x00600000189079f1 */ /* 0x000fe20008041090 */
[----:B------:R-:W-:Y:S02]  /*8c70*/  STL.64 [R1+0x238], R222 ;  /* 0x000238de01007387 */ /* 0x000fe40000100a00 */
        /* <DEDUP_REMOVED lines=28> */
[----:B------:R-:W-:Y:S01]  /*8e40*/  STL [R1+0x214], R197 ;  /* 0x000214c501007387 */ /* 0x000fe20000100800 */
[----:B------:R-:W-:Y:S02]  /*8e50*/  WARPGROUP.DEPBAR.LE gsb0, 0x0 ;  /* 0x00008000000079c5 */ /* 0x000fe40000010000 */
[----:B------:R-:W-:-:S06]  /*8e60*/  WARPGROUP.ARRIVE ;  /* 0x00000000000079c5 */ /* 0x000fcc0000000000 */
[----:B------:R-:W-:Y:S01]  /*8e70*/  IGMMA.64x16x32.S8.S8 R24, gdesc[UR48], R24, gsb0 ;  /* 0x00600000301879f1 */ /* 0x000fe20008041018 */
        /* <DEDUP_REMOVED lines=19> */
[----:B------:R-:W-:Y:S01]  /*8fb0*/  UIADD3 UR12, UR5, 0x4, URZ ;  /* 0x00000004050c7890 */ /* 0x000fe2000fffe03f */
[----:B------:R-:W-:-:S04]  /*8fc0*/  WARPGROUP.DEPBAR.LE gsb0, 0x0 ;  /* 0x00008000000079c5 */ /* 0x000fc80000010000 */
[----:B------:R-:W-:Y:S01]  /*8fd0*/  WARPGROUP.ARRIVE ;  /* 0x00000000000079c5 */ /* 0x000fe20000000000 */
[----:B------:R-:W-:Y:S01]  /*8fe0*/  UMOV UR48, UR16 ;  /* 0x0000001000307c82 */ /* 0x000fe20008000000 */
[----:B------:R-:W-:Y:S01]  /*8ff0*/  UMOV UR49, 0x40000040 ;  /* 0x4000004000317882 */ /* 0x000fe20000000000 */
[----:B------:R-:W-:Y:S01]  /*9000*/  UMOV UR50, UR12 ;  /* 0x0000000c00327c82 */ /* 0x000fe20008000000 */
[----:B------:R-:W-:Y:S02]  /*9010*/  UMOV UR51, 0x40000040 ;  /* 0x4000004000337882 */ /* 0x000fe40000000000 */
[----:B------:R-:W-:Y:S01]  /*9020*/  IGMMA.64x16x32.S8.S8 R168, gdesc[UR48], R168, gsb0 ;  /* 0x0060000030a879f1 */ /* 0x000fe200080410a8 */
[----:B------:R-:W-:Y:S01]  /*9030*/  UIADD3 UR46, UR5, 0x84, URZ ;  /* 0x00000084052e7890 */ /* 0x000fe2000fffe03f */
[----:B------:R-:W-:Y:S01]  /*9040*/  UMOV UR44, UR48 ;  /* 0x00000030002c7c82 */ /* 0x000fe20008000000 */
[----:B------:R-:W-:Y:S01]  /*9050*/  UMOV UR45, UR49 ;  /* 0x00000031002d7c82 */ /* 0x000fe20008000000 */
[----:B------:R-:W-:Y:S01]  /*9060*/  UMOV UR47, 0x40000040 ;  /* 0x40000040002f7882 */ /* 0x000fe20000000000 */
[----:B------:R-:W-:-:S02]  /*9070*/  WARPGROUP.DEPBAR.LE gsb0, 0x0 ;  /* 0x00008000000079c5 */ /* 0x000fc40000010000 */
        /* <DEDUP_REMOVED lines=158> */
[----:B------:R-:W-:-:S06]  /*9a60*/  UMOV UR49, 0x40000040 ;  /* 0x4000004000317882 */ /* 0x000fcc0000000000 */
[----:B------:R-:W-:Y:S01]  /*9a70*/  UMOV UR48, UR8 ;  /* 0x0000000800307c82 */ /* 0x000fe20008000000 */
        /* <DEDUP_REMOVED lines=20> */
[----:B------:R-:W-:Y:S02]  /*9bc0*/  IMAD.MOV.U32 R8, RZ, RZ, R14 ;  /* 0x000000ffff087224 */ /* 0x000fe400078e000e */
[----:B------:R-:W-:Y:S02]  /*9bd0*/  IMAD.MOV.U32 R12, RZ, RZ, R102 ;  /* 0x000000ffff0c7224 */ /* 0x000fe400078e0066 */
[----:B------:R-:W-:Y:S02]  /*9be0*/  IMAD.MOV.U32 R11, RZ, RZ, R103 ;  /* 0x000000ffff0b7224 */ /* 0x000fe400078e0067 */
[----:B------:R-:W-:Y:S01]  /*9bf0*/  IMAD.MOV.U32 R7, RZ, RZ, R15 ;  /* 0x000000ffff077224 */ /* 0x000fe200078e000f */
[----:B------:R-:W2:Y:S01]  /*9c00*/  LDL.LU.64 R102, [R1+0x278] ;  /* 0x0002780001667983 */ /* 0x000ea20000300a00 */
[----:B------:R-:W-:-:S02]  /*9c10*/  IMAD.MOV.U32 R14, RZ, RZ, R100 ;  /* 0x000000ffff0e7224 */ /* 0x000fc400078e0064 */
[----:B------:R-:W-:Y:S02]  /*9c20*/  IMAD.MOV.U32 R13, RZ, RZ, R101 ;  /* 0x000000ffff0d7224 */ /* 0x000fe400078e0065 */
[----:B------:R-:W-:Y:S01]  /*9c30*/  IMAD.MOV.U32 R20, RZ, RZ, R98 ;  /* 0x000000ffff147224 */ /* 0x000fe200078e0062 */
[----:B------:R-:W2:Y:S01]  /*9c40*/  LDL.LU.64 R100, [R1+0x270] ;  /* 0x0002700001647983 */ /* 0x000ea20000300a00 */
[----:B------:R-:W-:Y:S02]  /*9c50*/  IMAD.MOV.U32 R15, RZ, RZ, R99 ;  /* 0x000000ffff0f7224 */ /* 0x000fe400078e0063 */
[----:B------:R-:W-:Y:S01]  /*9c60*/  IMAD.MOV.U32 R197, RZ, RZ, R5 ;  /* 0x000000ffffc57224 */ /* 0x000fe200078e0005 */
[----:B------:R-:W2:Y:S01]  /*9c70*/  LDL.LU.64 R98, [R1+0x268] ;  /* 0x0002680001627983 */ /* 0x000ea20000300a00 */
        /* <DEDUP_REMOVED lines=9> */
[----:B------:R-:W3:Y:S01]  /*9d10*/  LDL.LU.64 R126, [R1+0x258] ;  /* 0x00025800017e7983 */ /* 0x000ee20000300a00 */
[----:B------:R-:W-:-:S02]  /*9d20*/  IMAD.MOV.U32 R2, RZ, RZ, R19 ;  /* 0x000000ffff027224 */ /* 0x000fc400078e0013 */
[----:B------:R-:W-:Y:S02]  /*9d30*/  IMAD.MOV.U32 R17, RZ, RZ, R124 ;  /* 0x000000ffff117224 */ /* 0x000fe400078e007c */
[----:B------:R-:W-:Y:S02]  /*9d40*/  IMAD.MOV.U32 R16, RZ, RZ, R125 ;  /* 0x000000ffff107224 */ /* 0x000fe400078e007d */
[----:B------:R-:W-:Y:S01]  /*9d50*/  IMAD.MOV.U32 R19, RZ, RZ, R122 ;  /* 0x000000ffff137224 */ /* 0x000fe200078e007a */
[----:B------:R-:W3:Y:S01]  /*9d60*/  LDL.LU.64 R124, [R1+0x250] ;  /* 0x00025000017c7983 */ /* 0x000ee20000300a00 */
[----:B------:R-:W-:Y:S01]  /*9d70*/  IMAD.MOV.U32 R18, RZ, RZ, R123 ;  /* 0x000000ffff127224 */ /* 0x000fe200078e007b */
[----:B------:R-:W-:Y:S02]  /*9d80*/  WARPGROUP.DEPBAR.LE gsb0, 0x0 ;  /* 0x00008000000079c5 */ /* 0x000fe40000010000 */
[----:B------:R-:W-:Y:S01]  /*9d90*/  IMAD.MOV.U32 R23, RZ, RZ, R120 ;  /* 0x000000ffff177224 */ /* 0x000fe200078e0078 */
[----:B------:R-:W3:Y:S01]  /*9da0*/  LDL.LU.64 R122, [R1+0x248] ;  /* 0x00024800017a7983 */ /* 0x000ee20000300a00 */
[----:B------:R-:W-:-:S02]  /*9db0*/  IMAD.MOV.U32 R22, RZ, RZ, R121 ;  /* 0x000000ffff167224 */ /* 0x000fc400078e0079 */
[----:B------:R-:W-:Y:S01]  /*9dc0*/  IMAD.MOV.U32 R196, RZ, RZ, R4 ;  /* 0x000000ffffc47224 */ /* 0x000fe200078e0004 */
[----:B------:R-:W3:Y:S01]  /*9dd0*/  LDL.LU.64 R120, [R1+0x240] ;  /* 0x0002400001787983 */ /* 0x000ee20000300a00 */
[----:B------:R-:W-:Y:S02]  /*9de0*/  IMAD.MOV.U32 R235, RZ, RZ, R222 ;  /* 0x000000ffffeb7224 */ /* 0x000fe400078e00de */
[----:B------:R-:W-:Y:S02]  /*9df0*/  IMAD.MOV.U32 R234, RZ, RZ, R223 ;  /* 0x000000ffffea7224 */ /* 0x000fe400078e00df */
[----:B0-----:R-:W-:Y:S01]  /*9e00*/  IMAD.MOV.U32 R215, RZ, RZ, R220 ;  /* 0x000000ffffd77224 */ /* 0x001fe200078e00dc */
[----:B------:R-:W4:Y:S01]  /*9e10*/  LDL.LU.64 R222, [R1+0x238] ;  /* 0x0002380001de7983 */ /* 0x000f220000300a00 */
[----:B------:R-:W-:Y:S02]  /*9e20*/  IMAD.MOV.U32 R4, RZ, RZ, R221 ;  /* 0x000000ffff047224 */ /* 0x000fe400078e00dd */
[----:B------:R-:W-:Y:S01]  /*9e30*/  IMAD.MOV.U32 R213, RZ, RZ, R218 ;  /* 0x000000ffffd57224 */ /* 0x000fe200078e00da */
[----:B------:R-:W4:Y:S01]  /*9e40*/  LDL.LU.64 R220, [R1+0x230] ;  /* 0x0002300001dc7983 */ /* 0x000f220000300a00 */
[----:B------:R-:W-:-:S02]  /*9e50*/  IMAD.MOV.U32 R214, RZ, RZ, R219 ;  /* 0x000000ffffd67224 */ /* 0x000fc400078e00db */
        /* <DEDUP_REMOVED lines=305> */
[----:B------:R-:W-:-:S06]  /*b170*/  WARPGROUP.ARRIVE ;  /* 0x00000000000079c5 */ /* 0x000fcc0000000000 */
        /* <DEDUP_REMOVED lines=80> */
[----:B------:R-:W-:Y:S01]  /*b680*/  BPT.TRAP 0x1 ;  /* 0x000000040000795c */ /* 0x000fe20000300000 */
.L_x_27:
[----:B------:R-:W2:Y:S04]  /*b690*/  LDL R2, [R1+0xe8] ;  /* 0x0000e80001027983 */ /* 0x000ea80000100800 */
[----:B------:R-:W3:Y:S04]  /*b6a0*/  LDL R5, [R1+0xf4] ;  /* 0x0000f40001057983 */ /* 0x000ee80000100800 */
[----:B------:R-:W4:Y:S01]  /*b6b0*/  LDL R3, [R1+0xf0] ;  /* 0x0000f00001037983 */ /* 0x000f220000100800 */
[----:B--2---:R-:W-:Y:S01]  /*b6c0*/  ISETP.NE.AND P1, PT, R2, RZ, PT ;  /* 0x000000ff0200720c */ /* 0x004fe20003f25270 */
[----:B------:R-:W-:Y:S01]  /*b6d0*/  IMAD.U32 R2, RZ, RZ, UR56 ;  /* 0x00000038ff027e24 */ /* 0x000fe2000f8e00ff */
[----:B---3--:R-:W-:-:S11]  /*b6e0*/  R2UR UR5, R5 ;  /* 0x00000000050572ca */ /* 0x008fd600000e0000 */
[----:B-----5:R-:W-:-:S04]  /*b6f0*/  @P1 IMAD R2, R2, 0x8, R0 ;  /* 0x0000000802021824 */ /* 0x020fc800078e0200 */
[----:B------:R-:W-:Y:S01]  /*b700*/  @P1 VIADD R2, R2, 0x18 ;  /* 0x0000001802021836 */ /* 0x000fe20000000000 */
[----:B------:R-:W-:-:S04]  /*b710*/  UISETP.GT.U32.AND UP0, UPT, UR5, 0x1, UPT ;  /* 0x000000010500788c */ /* 0x000fc8000bf04070 */
[----:B----4-:R-:W-:-:S04]  /*b720*/  @P1 PRMT R2, R3, 0x654, R2 ;  /* 0x0000065403021816 */ /* 0x010fc80000000002 */
[----:B------:R0:W-:Y:S01]  /*b730*/  @P1 SYNCS.ARRIVE.TRANS64.RED.A1T0 RZ, [R2+URZ], RZ ;  /* 0x000000ff02ff19a7 */ /* 0x0001e2000810043f */
[----:B------:R-:W-:-:S13]  /*b740*/  PLOP3.LUT P1, PT, PT, PT, UP0, 0x80, 0x0 ;  /* 0x000000000000781c */ /* 0x000fda0003f2f008 */
[----:B0-----:R-:W-:Y:S05]  /*b750*/  @P1 BRA `(.L_x_28) ;  /* 0x0000000000041947 */ /* 0x001fea0003800000 */
[----:B------:R-:W-:Y:S01]  /*b760*/  BPT.TRAP 0x1 ;  /* 0x000000040000795c */ /* 0x000fe20000300000 */
.L_x_28:
[----:B------:R-:W-:Y:S02]  /*b770*/  UISETP.GT.AND UP2, UPT, UR58, 0x1, UPT ;  /* 0x000000013a00788c */ /* 0x000fe4000bf44270 */
[----:B------:R-:W-:Y:S02]  /*b780*/  UIADD3 UR4, UR4, 0x1, URZ ;  /* 0x0000000104047890 */ /* 0x000fe4000fffe03f */
[----:B------:R-:W-:Y:S02]  /*b790*/  UIADD3 UR56, UR56, 0x1, URZ ;  /* 0x0000000138387890 */ /* 0x000fe4000fffe03f */
[----:B------:R-:W-:Y:S01]  /*b7a0*/  PLOP3.LUT P1, PT, PT, PT, UP2, 0x80, 0x0 ;  /* 0x000000000000781c */ /* 0x000fe20003f2f028 */
[----:B------:R-:W-:Y:S02]  /*b7b0*/  UISETP.NE.AND UP0, UPT, UR4, 0x3, UPT ;  /* 0x000000030400788c */ /* 0x000fe4000bf05270 */
[----:B------:R-:W-:Y:S02]  /*b7c0*/  UIADD3 UR5, UR58, -0x1, URZ ;  /* 0xffffffff3a057890 */ /* 0x000fe4000fffe03f */
[----:B------:R-:W-:-:S02]  /*b7d0*/  UISETP.NE.AND UP1, UPT, UR56, 0x3, UPT ;  /* 0x000000033800788c */ /* 0x000fc4000bf25270 */
[----:B------:R-:W-:Y:S02]  /*b7e0*/  USEL UR6, URZ, 0x1, UP0 ;  /* 0x000000013f067887 */ /* 0x000fe40008000000 */
[----:B------:R-:W-:Y:S02]  /*b7f0*/  USEL UR4, UR4, URZ, UP0 ;  /* 0x0000003f04047287 */ /* 0x000fe40008000000 */
[----:B------:R-:W-:Y:S02]  /*b800*/  USEL UR56, UR56, URZ, UP1 ;  /* 0x0000003f38387287 */ /* 0x000fe40008800000 */
[----:B------:R-:W-:Y:S01]  /*b810*/  ULOP3.LUT UR57, UR57, UR6, URZ, 0x3c, !UPT ;  /* 0x0000000639397292 */ /* 0x000fe2000f8e3c3f */
[----:B------:R-:W-:Y:S01]  /*b820*/  UMOV UR58, UR5 ;  /* 0x00000005003a7c82 */ /* 0x000fe20008000000 */
[----:B------:R-:W-:Y:S10]  /*b830*/  @P1 BRA `(.L_x_29) ;  /* 0xffffffb000001947 */ /* 0x000ff4000383ffff */
.L_x_22:
[----:B------:R0:W5:Y:S02]  /*b840*/  LDL R5, [R1+0x10c] ;  /* 0x00010c0001057983 */ /* 0x0001640000100800 */
[----:B-----5:R-:W1:Y:S02]  /*b850*/  LDC R2, c[0x0][0x28c] ;  /* 0x0000a300ff027b82 */ /* 0x020e640000000800 */
[----:B------:R0:W5:Y:S01]  /*b860*/  LDL R3, [R1+0x114] ;  /* 0x0001140001037983 */ /* 0x0001620000100800 */
[----:B-1----:R-:W-:-:S13]  /*b870*/  ISETP.GE.AND P1, PT, R2, 0x1, PT ;  /* 0x000000010200780c */ /* 0x002fda0003f26270 */
[----:B0-----:R-:W-:Y:S05]  /*b880*/  @!P1 BRA `(.L_x_30) ;  /* 0x00000000006c9947 */ /* 0x001fea0003800000 */
[----:B------:R-:W-:Y:S05]  /*b890*/  @!P0 BRA `(.L_x_31) ;  /* 0x0000000000048947 */ /* 0x000fea0003800000 */
[----:B------:R-:W-:Y:S01]  /*b8a0*/  BPT.TRAP 0x1 ;  /* 0x000000040000795c */ /* 0x000fe20000300000 */
.L_x_31:
[----:B------:R-:W2:Y:S01]  /*b8b0*/  LDL R2, [R1+0xe8] ;  /* 0x0000e80001027983 */ /* 0x000ea20000100800 */
[----:B------:R-:W-:Y:S01]  /*b8c0*/  BSSY B0, `(.L_x_32) ;  /* 0x0000011000007945 */ /* 0x000fe20003800000 */
[----:B--2---:R-:W-:-:S13]  /*b8d0*/  ISETP.NE.AND P0, PT, R2, RZ, PT ;  /* 0x000000ff0200720c */ /* 0x004fda0003f05270 */
[----:B------:R-:W-:Y:S05]  /*b8e0*/  @!P0 BRA `(.L_x_33) ;  /* 0x0000000000388947 */ /* 0x000fea0003800000 */
[----:B------:R-:W2:Y:S01]  /*b8f0*/  LDL R4, [R1+0xf0] ;  /* 0x0000f00001047983 */ /* 0x000ea20000100800 */
[----:B-----5:R-:W-:Y:S02]  /*b900*/  R2UR UR5, R3 ;  /* 0x00000000030572ca */ /* 0x020fe400000e0000 */
[----:B------:R-:W-:-:S11]  /*b910*/  R2UR UR4, R5 ;  /* 0x00000000050472ca */ /* 0x000fd600000e0000 */
[----:B------:R-:W-:-:S04]  /*b920*/  UISETP.LT.AND UP0, UPT, UR5, 0x1, UPT ;  /* 0x000000010500788c */ /* 0x000fc8000bf01270 */
[----:B------:R-:W-:-:S04]  /*b930*/  USEL UR6, UR5, 0x1, UP0 ;  /* 0x0000000105067887 */ /* 0x000fc80008000000 */
[----:B------:R-:W-:-:S04]  /*b940*/  UIADD3 UR6, UR4, UR5, -UR6 ;  /* 0x0000000504067290 */ /* 0x000fc8000fffe806 */
[----:B------:R-:W-:-:S04]  /*b950*/  UIMAD.WIDE.U32 UR4, UR6, -0x55555555, URZ ;  /* 0xaaaaaaab060478a5 */ /* 0x000fc8000f8e003f */
[----:B------:R-:W-:-:S04]  /*b960*/  USHF.R.U32.HI UR4, URZ, 0x1, UR5 ;  /* 0x000000013f047899 */ /* 0x000fc80008011605 */
[----:B------:R-:W-:-:S06]  /*b970*/  UIMAD UR6, UR4, -0x3, UR6 ;  /* 0xfffffffd040678a4 */ /* 0x000fcc000f8e0206 */
[----:B------:R-:W-:-:S04]  /*b980*/  IMAD.U32 R2, RZ, RZ, UR6 ;  /* 0x00000006ff027e24 */ /* 0x000fc8000f8e00ff */
[----:B------:R-:W-:-:S04]  /*b990*/  IMAD R0, R2, 0x8, R0 ;  /* 0x0000000802007824 */ /* 0x000fc800078e0200 */
[----:B------:R-:W-:-:S05]  /*b9a0*/  VIADD R0, R0, 0x18 ;  /* 0x0000001800007836 */ /* 0x000fca0000000000 */
[----:B--2---:R-:W-:-:S04]  /*b9b0*/  PRMT R0, R4, 0x654, R0 ;  /* 0x0000065404007816 */ /* 0x004fc80000000000 */
[----:B------:R0:W-:Y:S03]  /*b9c0*/  SYNCS.ARRIVE.TRANS64.RED.A1T0 RZ, [R0+URZ], RZ ;  /* 0x000000ff00ff79a7 */ /* 0x0001e6000810043f */
.L_x_33:
[----:B------:R-:W-:Y:S05]  /*b9d0*/  BSYNC B0 ;  /* 0x0000000000007941 */ /* 0x000fea0003800000 */
.L_x_32:
[----:B0-----:R-:W2:Y:S02]  /*b9e0*/  LDL R0, [R1+0xf4] ;  /* 0x0000f40001007983 */ /* 0x001ea40000100800 */
[----:B--2---:R-:W-:-:S13]  /*b9f0*/  R2UR UR4, R0 ;  /* 0x00000000000472ca */ /* 0x004fda00000e0000 */
[----:B------:R-:W-:-:S06]  /*ba00*/  UISETP.GT.U32.AND UP0, UPT, UR4, 0x1, UPT ;  /* 0x000000010400788c */ /* 0x000fcc000bf04070 */
[----:B------:R-:W-:-:S13]  /*ba10*/  PLOP3.LUT P0, PT, PT, PT, UP0, 0x80, 0x0 ;  /* 0x000000000000781c */ /* 0x000fda0003f0f008 */
[----:B------:R-:W-:Y:S05]  /*ba20*/  @P0 BRA `(.L_x_30) ;  /* 0x0000000000040947 */ /* 0x000fea0003800000 */
[----:B------:R-:W-:Y:S01]  /*ba30*/  BPT.TRAP 0x1 ;  /* 0x000000040000795c */ /* 0x000fe20000300000 */
.L_x_30:
[----:B------:R-:W2:Y:S01]  /*ba40*/  LDL.LU R4, [R1+0x110] ;  /* 0x0001100001047983 */ /* 0x000ea20000300800 */
[----:B------:R-:W0:Y:S01]  /*ba50*/  S2R R8, SR_TID.X ;  /* 0x0000000000087919 */ /* 0x000e220000002100 */
[----:B------:R-:W-:Y:S01]  /*ba60*/  R2UR UR4, R22 ;  /* 0x00000000160472ca */ /* 0x000fe200000e0000 */
[----:B------:R-:W-:Y:S01]  /*ba70*/  ULDC.64 UR8, c[0x0][0x5d0] ;  /* 0x0001740000087ab9 */ /* 0x000fe20000000a00 */
[----:B------:R-:W3:Y:S01]  /*ba80*/  LDL R11, [R1+0x108] ;  /* 0x00010800010b7983 */ /* 0x000ee20000100800 */
[----:B------:R-:W-:Y:S01]  /*ba90*/  R2UR UR7, R23 ;  /* 0x00000000170772ca */ /* 0x000fe200000e0000 */
[----:B------:R-:W-:Y:S01]  /*baa0*/  IMAD.U32 R6, RZ, RZ, UR8 ;  /* 0x00000008ff067e24 */ /* 0x000fe2000f8e00ff */
[----:B-----5:R-:W-:Y:S02]  /*bab0*/  R2UR UR5, R3 ;  /* 0x00000000030572ca */ /* 0x020fe400000e0000 */
[----:B------:R-:W-:-:S06]  /*bac0*/  R2UR UR14, R5 ;  /* 0x00000000050e72ca */ /* 0x000fcc00000e0000 */
[----:B------:R-:W-:-:S03]  /*bad0*/  UIMAD UR6, UR4, 0xb0, URZ ;  /* 0x000000b0040678a4 */ /* 0x000fc6000f8e023f */
[----:B------:R-:W-:Y:S02]  /*bae0*/  UIMAD.WIDE UR10, UR7, 0x180, URZ ;  /* 0x00000180070a78a5 */ /* 0x000fe4000f8e023f */
[----:B------:R-:W-:Y:S02]  /*baf0*/  UIMAD UR7, UR7, 0x180, URZ ;  /* 0x00000180070778a4 */ /* 0x000fe4000f8e023f */
[----:B------:R-:W-:Y:S01]  /*bb00*/  UISETP.GE.U32.AND UP2, UPT, UR5, 0x3, UPT ;  /* 0x000000030500788c */ /* 0x000fe2000bf46070 */
[--C-:B0-----:R-:W-:Y:S01]  /*bb10*/  SHF.R.U32.HI R2, RZ, 0x7, R8.reuse ;  /* 0x00000007ff027819 */ /* 0x101fe20000011608 */
[----:B------:R-:W-:Y:S01]  /*bb20*/  IMAD.SHL.U32 R5, R8, 0x2, RZ ;  /* 0x0000000208057824 */ /* 0x000fe200078e00ff */
[----:B------:R-:W-:Y:S02]  /*bb30*/  SHF.R.U32.HI R0, RZ, 0x2, R8 ;  /* 0x00000002ff007819 */ /* 0x000fe40000011608 */
[----:B------:R-:W-:Y:S02]  /*bb40*/  LOP3.LUT R2, R2, 0x1, RZ, 0xc0, !PT ;  /* 0x0000000102027812 */ /* 0x000fe400078ec0ff */
[----:B------:R-:W-:-:S02]  /*bb50*/  LOP3.LUT R3, R8, 0x60, RZ, 0xc0, !PT ;  /* 0x0000006008037812 */ /* 0x000fc400078ec0ff */
[----:B------:R-:W-:Y:S01]  /*bb60*/  LOP3.LUT R0, R0, 0x7, RZ, 0xc0, !PT ;  /* 0x0000000700007812 */ /* 0x000fe200078ec0ff */
[----:B------:R-:W-:Y:S01]  /*bb70*/  IMAD.SHL.U32 R20, R2, 0x40, RZ ;  /* 0x0000004002147824 */ /* 0x000fe200078e00ff */
[----:B------:R-:W-:-:S04]  /*bb80*/  SHF.R.U32.HI R3, RZ, 0x1, R3 ;  /* 0x00000001ff037819 */ /* 0x000fc80000011603 */
[--C-:B------:R-:W-:Y:S02]  /*bb90*/  LOP3.LUT R20, R20, 0x40, R0.reuse, 0xe2, !PT ;  /* 0x0000004014147812 */ /* 0x100fe400078ee200 */
[----:B------:R-:W-:Y:S02]  /*bba0*/  IADD3 R0, RZ, -R3, -R0 ;  /* 0x80000003ff007210 */ /* 0x000fe40007ffe800 */
[----:B------:R-:W-:Y:S01]  /*bbb0*/  LOP3.LUT R20, R20, UR10, R3, 0xfe, !PT ;  /* 0x0000000a14147c12 */ /* 0x000fe2000f8efe03 */
[----:B------:R-:W-:Y:S02]  /*bbc0*/  IMAD.MOV.U32 R3, RZ, RZ, -0x2 ;  /* 0xfffffffeff037424 */ /* 0x000fe400078e00ff */
[----:B------:R-:W-:Y:S01]  /*bbd0*/  IMAD R0, R2, -0x40, R0 ;  /* 0xffffffc002007824 */ /* 0x000fe200078e0200 */
[----:B--2---:R-:W-:Y:S01]  /*bbe0*/  R2UR UR13, R4 ;  /* 0x00000000040d72ca */ /* 0x004fe200000e0000 */
[----:B------:R-:W-:-:S05]  /*bbf0*/  IMAD.U32 R4, RZ, RZ, UR6 ;  /* 0x00000006ff047e24 */ /* 0x000fca000f8e00ff */
[----:B------:R-:W-:Y:S02]  /*bc00*/  LOP3.LUT R4, R4, 0x6, R5, 0xf8, !PT ;  /* 0x0000000604047812 */ /* 0x000fe400078ef805 */
[----:B---3--:R-:W-:Y:S02]  /*bc10*/  R2UR UR15, R11 ;  /* 0x000000000b0f72ca */ /* 0x008fe400000e0000 */
[----:B------:R-:W-:-:S11]  /*bc20*/  SHF.R.S32.HI R5, RZ, 0x1f, R4 ;  /* 0x0000001fff057819 */ /* 0x000fd60000011404 */
[----:B------:R-:W-:Y:S02]  /*bc30*/  USHF.R.S32.HI UR12, URZ, 0x1f, UR15 ;  /* 0x0000001f3f0c7899 */ /* 0x000fe4000801140f */
[----:B------:R-:W-:Y:S02]  /*bc40*/  IMAD.WIDE.U32 R6, R6, UR15, R4 ;  /* 0x0000000f06067c25 */ /* 0x000fe4000f8e0004 */
[----:B------:R-:W-:Y:S02]  /*bc50*/  UIMAD UR4, UR12, UR8, URZ ;  /* 0x000000080c0472a4 */ /* 0x000fe4000f8e023f */
[----:B------:R-:W-:Y:S02]  /*bc60*/  UIADD3 UR8, UR5, UR14, URZ ;  /* 0x0000000e05087290 */ /* 0x000fe4000fffe03f */
[----:B------:R-:W-:Y:S02]  /*bc70*/  UIMAD UR4, UR15, UR9, UR4 ;  /* 0x000000090f0472a4 */ /* 0x000fe4000f8e0204 */
[----:B------:R-:W-:Y:S01]  /*bc80*/  UISETP.GT.U32.AND UP1, UPT, UR8, 0x2, UPT ;  /* 0x000000020800788c */ /* 0x000fe2000bf24070 */
[----:B------:R-:W-:-:S02]  /*bc90*/  ULDC UR9, c[0x0][0x284] ;  /* 0x0000a10000097ab9 */ /* 0x000fc40000000800 */
[----:B------:R-:W-:Y:S01]  /*bca0*/  IMAD.U32 R2, RZ, RZ, UR9 ;  /* 0x00000009ff027e24 */ /* 0x000fe2000f8e00ff */
[----:B------:R-:W-:Y:S01]  /*bcb0*/  UISETP.LT.U32.AND UP1, UPT, UR5, 0x3, UP1 ;  /* 0x000000030500788c */ /* 0x000fe20008f21070 */
[----:B------:R-:W-:Y:S01]  /*bcc0*/  VIADD R7, R7, UR4 ;  /* 0x0000000407077c36 */ /* 0x000fe20008000000 */
[----:B------:R-:W-:Y:S02]  /*bcd0*/  ULDC UR4, c[0x0][0x288] ;  /* 0x0000a20000047ab9 */ /* 0x000fe40000000800 */
[----:B------:R-:W-:Y:S01]  /*bce0*/  IADD3 R21, R2, -UR7, R0 ;  /* 0x8000000702157c10 */ /* 0x000fe2000fffe000 */
[----:B------:R-:W-:Y:S01]  /*bcf0*/  UISETP.GE.AND UP0, UPT, UR6, UR4, UPT ;  /* 0x000000040600728c */ /* 0x000fe2000bf06270 */
[----:B------:R-:W-:-:S03]  /*bd00*/  LOP3.LUT R0, R8, 0x3, RZ, 0xc0, !PT ;  /* 0x0000000308007812 */ /* 0x000fc600078ec0ff */
[----:B------:R-:W-:Y:S01]  /*bd10*/  UISETP.GE.OR UP0, UPT, UR7, UR9, UP0 ;  /* 0x000000090700728c */ /* 0x000fe20008706670 */
[----:B------:R-:W-:Y:S01]  /*bd20*/  STL [R1+0xec], R21 ;  /* 0x0000ec1501007387 */ /* 0x000fe20000100800 */
[----:B------:R-:W-:Y:S01]  /*bd30*/  IMAD R0, R0, R3, UR4 ;  /* 0x0000000400007e24 */ /* 0x000fe2000f8e0203 */
[----:B------:R-:W-:Y:S02]  /*bd40*/  UIMAD.WIDE.U32 UR4, UR8, -0x55555555, URZ ;  /* 0xaaaaaaab080478a5 */ /* 0x000fe4000f8e003f */
[----:B------:R-:W-:Y:S01]  /*bd50*/  USEL UR7, URZ, 0x1, !UP1 ;  /* 0x000000013f077887 */ /* 0x000fe2000c800000 */
[----:B------:R-:W-:Y:S01]  /*bd60*/  PLOP3.LUT P0, PT, PT, PT, UP0, 0x80, 0x0 ;  /* 0x000000000000781c */ /* 0x000fe20003f0f008 */
[----:B------:R-:W-:Y:S01]  /*bd70*/  USHF.R.U32.HI UR4, URZ, 0x1, UR5 ;  /* 0x000000013f047899 */ /* 0x000fe20008011605 */
[----:B------:R-:W-:Y:S01]  /*bd80*/  VIADD R0, R0, -UR6 ;  /* 0x8000000600007c36 */ /* 0x000fe20008000000 */
[----:B------:R-:W-:Y:S02]  /*bd90*/  ULOP3.LUT UR13, UR13, UR7, URZ, 0x3c, !UPT ;  /* 0x000000070d0d7292 */ /* 0x000fe4000f8e3c3f */
[----:B------:R-:W-:-:S02]  /*bda0*/  UIMAD UR5, UR4, -0x3, UR8 ;  /* 0xfffffffd040578a4 */ /* 0x000fc4000f8e0208 */
[----:B------:R-:W-:Y:S01]  /*bdb0*/  @UP2 ULOP3.LUT UR13, UR13, 0x1, UR4, 0x78, !UPT ;  /* 0x000000010d0d2892 */ /* 0x000fe2000f8e7804 */
[----:B------:R-:W-:-:S03]  /*bdc0*/  UMOV UR7, 0xffffffff ;  /* 0xffffffff00077882 */ /* 0x000fc60000000000 */
[----:B------:R-:W-:-:S05]  /*bdd0*/  IMAD.U32 R2, RZ, RZ, UR5 ;  /* 0x00000005ff027e24 */ /* 0x000fca000f8e00ff */
[----:B------:R0:W-:Y:S02]  /*bde0*/  STL [R1+0x10c], R2 ;  /* 0x00010c0201007387 */ /* 0x0001e40000100800 */
[----:B0-----:R-:W-:-:S05]  /*bdf0*/  IMAD.U32 R2, RZ, RZ, UR13 ;  /* 0x0000000dff027e24 */ /* 0x001fca000f8e00ff */
[----:B------:R0:W-:Y:S01]  /*be00*/  STL [R1+0x110], R2 ;  /* 0x0001100201007387 */ /* 0x0001e20000100800 */
[----:B------:R-:W-:Y:S05]  /*be10*/  @P0 BRA `(.L_x_34) ;  /* 0x0000011400bc0947 */ /* 0x000fea0003800000 */
[----:B0-----:R-:W0:Y:S01]  /*be20*/  LDC.64 R2, c[0x0][0x5c8] ;  /* 0x00017200ff027b82 */ /* 0x001e220000000a00 */
[----:B------:R-:W-:Y:S01]  /*be30*/  ISETP.NE.AND P0, PT, R18, RZ, PT ;  /* 0x000000ff1200720c */ /* 0x000fe20003f05270 */
[----:B------:R-:W-:Y:S01]  /*be40*/  BSSY B0, `(.L_x_34) ;  /* 0x000116c000007945 */ /* 0x000fe20003800000 */
[----:B0-----:R-:W-:Y:S02]  /*be50*/  IMAD R10, R2, UR11, RZ ;  /* 0x0000000b020a7c24 */ /* 0x001fe4000f8e02ff */
[----:B------:R-:W-:-:S04]  /*be60*/  IMAD.WIDE.U32 R8, R20, R2, R6 ;  /* 0x0000000214087225 */ /* 0x000fc800078e0006 */
[----:B------:R-:W-:-:S04]  /*be70*/  IMAD R10, R20, R3, R10 ;  /* 0x00000003140a7224 */ /* 0x000fc800078e020a */
[----:B------:R-:W-:Y:S01]  /*be80*/  IMAD.IADD R10, R9, 0x1, R10 ;  /* 0x00000001090a7824 */ /* 0x000fe200078e020a */
[----:B------:R-:W-:Y:S06]  /*be90*/  @!P0 BRA `(.L_x_35) ;  /* 0x000000c4005c8947 */ /* 0x000fec0003800000 */
[----:B------:R-:W-:Y:S01]  /*bea0*/  R2UR UR5, R11 ;  /* 0x000000000b0572ca */ /* 0x000fe200000e0000 */
[----:B------:R-:W-:Y:S01]  /*beb0*/  ULDC.64 UR8, c[0x0][0x5b8] ;  /* 0x00016e0000087ab9 */ /* 0x000fe20000000a00 */
[----:B------:R-:W0:Y:S01]  /*bec0*/  LDC.64 R6, c[0x0][0x5b0] ;  /* 0x00016c00ff067b82 */ /* 0x000e220000000a00 */
[----:B------:R-:W-:Y:S02]  /*bed0*/  UIMAD UR4, UR12, UR8, URZ ;  /* 0x000000080c0472a4 */ /* 0x000fe4000f8e023f */
[----:B------:R-:W-:Y:S01]  /*bee0*/  IMAD.U32 R2, RZ, RZ, UR8 ;  /* 0x00000008ff027e24 */ /* 0x000fe2000f8e00ff */
[----:B------:R-:W-:Y:S01]  /*bef0*/  ISETP.GE.AND P2, PT, R21, 0x1, PT ;  /* 0x000000011500780c */ /* 0x000fe20003f46270 */
[----:B------:R-:W-:Y:S03]  /*bf00*/  BSSY B1, `(.L_x_36) ;  /* 0x0000010000017945 */ /* 0x000fe60003800000 */
[----:B------:R-:W-:Y:S01]  /*bf10*/  ISETP.LT.OR P1, PT, R0, 0x1, !P2 ;  /* 0x000000010000780c */ /* 0x000fe20005721670 */
[----:B------:R-:W1:Y:S02]  /*bf20*/  LDC.64 R236, c[0x0][0x5a8] ;  /* 0x00016a00ffec7b82 */ /* 0x000e640000000a00 */
[----:B------:R-:W-:-:S02]  /*bf30*/  UIMAD UR4, UR5, UR9, UR4 ;  /* 0x00000009050472a4 */ /* 0x000fc4000f8e0204 */
[----:B------:R-:W-:-:S04]  /*bf40*/  IMAD.WIDE.U32 R12, R2, UR5, R4 ;  /* 0x00000005020c7c25 */ /* 0x000fc8000f8e0004 */
[----:B------:R-:W-:Y:S01]  /*bf50*/  IMAD.MOV.U32 R232, RZ, RZ, R12 ;  /* 0x000000ffffe87224 */ /* 0x000fe200078e000c */
[----:B------:R2:W-:Y:S01]  /*bf60*/  STL.64 [R1+0xf8], R12 ;  /* 0x0000f80c01007387 */ /* 0x0005e20000100a00 */
[----:B------:R-:W-:-:S05]  /*bf70*/  VIADD R233, R13, UR4 ;  /* 0x000000040de97c36 */ /* 0x000fca0008000000 */
[----:B------:R2:W-:Y:S01]  /*bf80*/  STL.64 [R1+0xe0], R232 ;  /* 0x0000e0e801007387 */ /* 0x0005e20000100a00 */
[----:B0-----:R-:W-:Y:S02]  /*bf90*/  IMAD R5, R6, UR11, RZ ;  /* 0x0000000b06057c24 */ /* 0x001fe4000f8e02ff */
[----:B------:R-:W-:-:S04]  /*bfa0*/  IMAD.WIDE.U32 R2, R20, R6, R232 ;  /* 0x0000000614027225 */ /* 0x000fc800078e00e8 */
[----:B------:R-:W-:Y:S01]  /*bfb0*/  IMAD R5, R20, R7, R5 ;  /* 0x0000000714057224 */ /* 0x000fe200078e0205 */
[----:B-1----:R-:W-:-:S04]  /*bfc0*/  IADD3 R22, P0, R2, R236, RZ ;  /* 0x000000ec02167210 */ /* 0x002fc80007f1e0ff */
[----:B------:R-:W-:Y:S01]  /*bfd0*/  IADD3.X R23, R237, R3, R5, P0, !PT ;  /* 0x00000003ed177210 */ /* 0x000fe200007fe405 */
[----:B--2---:R-:W-:Y:S08]  /*bfe0*/  @P1 BRA `(.L_x_37) ;  /* 0x0000000000041947 */ /* 0x004ff00003800000 */
[----:B------:R0:W5:Y:S02]  /*bff0*/  LDG.E.U8 R16, desc[UR36][R22.64] ;  /* 0x0000002416107981 */ /* 0x000164000c1e1100 */
.L_x_37:
[----:B------:R-:W-:Y:S05]  /*c000*/  BSYNC B1 ;  /* 0x0000000000017941 */ /* 0x000fea0003800000 */
.L_x_36:
[----:B------:R-:W2:Y:S01]  /*c010*/  LDL.LU R11, [R1+0xc0] ;  /* 0x0000c000010b7983 */ /* 0x000ea20000300800 */
[----:B-----5:R-:W-:Y:S01]  /*c020*/  LOP3.LUT R3, R16, 0xffff, RZ, 0xc0, !PT ;  /* 0x0000ffff10037812 */ /* 0x020fe200078ec0ff */
[----:B------:R-:W-:Y:S01]  /*c030*/  ULDC.64 UR4, c[0x0][0x5c0] ;  /* 0x0001700000047ab9 */ /* 0x000fe20000000a00 */
[----:B------:R-:W-:Y:S01]  /*c040*/  BSSY B1, `(.L_x_38) ;  /* 0x000000c000017945 */ /* 0x000fe20003800000 */
[----:B------:R-:W-:Y:S02]  /*c050*/  IADD3 R2, P0, R8, UR4, RZ ;  /* 0x0000000408027c10 */ /* 0x000fe4000ff1e0ff */
[----:B------:R-:W-:-:S05]  /*c060*/  PRMT R3, R3, 0x8880, RZ ;  /* 0x0000888003037816 */ /* 0x000fca00000000ff */
[----:B------:R-:W-:Y:S01]  /*c070*/  IMAD R4, R3, R18, RZ ;  /* 0x0000001203047224 */ /* 0x000fe200078e02ff */
[----:B------:R-:W-:Y:S02]  /*c080*/  IADD3.X R3, R10, UR5, RZ, P0, !PT ;  /* 0x000000050a037c10 */ /* 0x000fe400087fe4ff */
[----:B------:R-:W-:Y:S01]  /*c090*/  ISETP.LT.OR P0, PT, R0, 0x2, !P2 ;  /* 0x000000020000780c */ /* 0x000fe20005701670 */
[----:B--2---:R-:W-:-:S05]  /*c0a0*/  @!P1 IMAD R8, R11, R17, R4 ;  /* 0x000000110b089224 */ /* 0x004fca00078e0204 */
[----:B------:R1:W-:Y:S07]  /*c0b0*/  @!P1 STG.E.U8 desc[UR36][R2.64], R8 ;  /* 0x0000000802009986 */ /* 0x0003ee000c101124 */
[----:B------:R-:W-:Y:S05]  /*c0c0*/  @P0 BRA `(.L_x_39) ;  /* 0x00000000000c0947 */ /* 0x000fea0003800000 */
[----:B------:R-:W2:Y:S02]  /*c0d0*/  LDG.E.U8 R16, desc[UR36][R22.64+0x1] ;  /* 0x0000012416107981 */ /* 0x000ea4000c1e1100 */
[----:B--2---:R-:W-:-:S05]  /*c0e0*/  PRMT R4, R16, 0x8880, RZ ;  /* 0x0000888010047816 */ /* 0x004fca00000000ff */
[----:B------:R-:W-:-:S07]  /*c0f0*/  IMAD R4, R4, R18, RZ ;  /* 0x0000001204047224 */ /* 0x000fce00078e02ff */
.L_x_39:
[----:B------:R-:W-:Y:S05]  /*c100*/  BSYNC B1 ;  /* 0x0000000000017941 */ /* 0x000fea0003800000 */
.L_x_38:
[----:B-1----:R-:W2:Y:S01]  /*c110*/  LDL.LU R8, [R1+0xc4] ;  /* 0x0000c40001087983 */ /* 0x002ea20000300800 */
[C---:B------:R-:W-:Y:S01]  /*c120*/  SHF.L.U64.HI R11, R6.reuse, 0x3, R7 ;  /* 0x00000003060b7819 */ /* 0x040fe20000010207 */
[----:B------:R-:W-:Y:S01]  /*c130*/  IMAD.SHL.U32 R10, R6, 0x8, RZ ;  /* 0x00000008060a7824 */ /* 0x000fe200078e00ff */
[----:B------:R-:W-:Y:S01]  /*c140*/  ISETP.GE.AND P4, PT, R21, 0x9, PT ;  /* 0x000000091500780c */ /* 0x000fe20003f86270 */
[----:B------:R-:W-:Y:S01]  /*c150*/  BSSY B1, `(.L_x_40) ;  /* 0x000000f000017945 */ /* 0x000fe20003800000 */
[----:B------:R-:W-:Y:S01]  /*c160*/  LOP3.LUT R19, R19, 0xfffffffe, RZ, 0xc0, !PT ;  /* 0xfffffffe13137812 */ /* 0x000fe200078ec0ff */
[----:B------:R-:W-:Y:S01]  /*c170*/  IMAD.WIDE.U32 R14, R20, R6, R10 ;  /* 0x00000006140e7225 */ /* 0x000fe200078e000a */
[----:B------:R1:W-:Y:S01]  /*c180*/  STL.64 [R1+0xc0], R10 ;  /* 0x0000c00a01007387 */ /* 0x0003e20000100a00 */
[----:B------:R-:W-:Y:S02]  /*c190*/  ISETP.LT.OR P3, PT, R0, 0x1, !P4 ;  /* 0x000000010000780c */ /* 0x000fe40006761670 */
[----:B------:R-:W-:-:S06]  /*c1a0*/  IMAD.IADD R5, R5, 0x1, R15 ;  /* 0x0000000105057824 */ /* 0x000fcc00078e020f */
[----:B------:R-:W-:Y:S01]  /*c1b0*/  @P4 LOP3.LUT R19, R19, 0x1, RZ, 0xfc, !PT ;  /* 0x0000000113134812 */ /* 0x000fe200078efcff */
[----:B--2---:R-:W-:-:S05]  /*c1c0*/  @!P0 IMAD R8, R8, R17, R4 ;  /* 0x0000001108088224 */ /* 0x004fca00078e0204 */
[----:B------:R1:W-:Y:S01]  /*c1d0*/  @!P0 STG.E.U8 desc[UR36][R2.64+0x1], R8 ;  /* 0x0000010802008986 */ /* 0x0003e2000c101124 */
[----:B------:R-:W-:-:S04]  /*c1e0*/  IADD3 R14, P0, P1, R12, R236, R14 ;  /* 0x000000ec0c0e7210 */ /* 0x000fc8000791e00e */
[----:B------:R-:W-:Y:S01]  /*c1f0*/  IADD3.X R15, R233, R237, R5, P0, P1 ;  /* 0x000000ede90f7210 */ /* 0x000fe200007e2405 */
[----:B------:R-:W-:Y:S08]  /*c200*/  @P3 BRA `(.L_x_41) ;  /* 0x00000000000c3947 */ /* 0x000ff00003800000 */
[----:B------:R-:W2:Y:S02]  /*c210*/  LDG.E.U8 R16, desc[UR36][R14.64] ;  /* 0x000000240e107981 */ /* 0x000ea4000c1e1100 */
[----:B--2---:R-:W-:-:S05]  /*c220*/  PRMT R4, R16, 0x8880, RZ ;  /* 0x0000888010047816 */ /* 0x004fca00000000ff */
[----:B------:R-:W-:-:S07]  /*c230*/  IMAD R4, R4, R18, RZ ;  /* 0x0000001204047224 */ /* 0x000fce00078e02ff */
.L_x_41:
[----:B------:R-:W-:Y:S05]  /*c240*/  BSYNC B1 ;  /* 0x0000000000017941 */ /* 0x000fea0003800000 */
.L_x_40:
[----:B------:R-:W2:Y:S01]  /*c250*/  LDL.LU R5, [R1+0xc8] ;  /* 0x0000c80001057983 */ /* 0x000ea20000300800 */
[----:B-1----:R-:W-:Y:S01]  /*c260*/  @!P3 IADD3 R8, P0, R2, UR39, RZ ;  /* 0x000000270208bc10 */ /* 0x002fe2000ff1e0ff */
[----:B------:R-:W-:Y:S03]  /*c270*/  BSSY B1, `(.L_x_42) ;  /* 0x0000009000017945 */ /* 0x000fe60003800000 */
[----:B------:R-:W-:Y:S02]  /*c280*/  @!P3 IADD3.X R9, R3, UR38, RZ, P0, !PT ;  /* 0x000000260309bc10 */ /* 0x000fe400087fe4ff */
[----:B------:R-:W-:Y:S01]  /*c290*/  ISETP.LT.OR P0, PT, R0, 0x2, !P4 ;  /* 0x000000020000780c */ /* 0x000fe20006701670 */
[----:B--2---:R-:W-:-:S05]  /*c2a0*/  @!P3 IMAD R5, R5, R17, R4 ;  /* 0x000000110505b224 */ /* 0x004fca00078e0204 */
[----:B------:R1:W-:Y:S07]  /*c2b0*/  @!P3 STG.E.U8 desc[UR36][R8.64], R5 ;  /* 0x000000050800b986 */ /* 0x0003ee000c101124 */
[----:B------:R-:W-:Y:S05]  /*c2c0*/  @P0 BRA `(.L_x_43) ;  /* 0x00000000000c0947 */ /* 0x000fea0003800000 */
[----:B------:R-:W2:Y:S02]  /*c2d0*/  LDG.E.U8 R16, desc[UR36][R14.64+0x1] ;  /* 0x000001240e107981 */ /* 0x000ea4000c1e1100 */
[----:B--2---:R-:W-:-:S05]  /*c2e0*/  PRMT R4, R16, 0x8880, RZ ;  /* 0x0000888010047816 */ /* 0x004fca00000000ff */
[----:B------:R-:W-:-:S07]  /*c2f0*/  IMAD R4, R4, R18, RZ ;  /* 0x0000001204047224 */ /* 0x000fce00078e02ff */
.L_x_43:
[----:B------:R-:W-:Y:S05]  /*c300*/  BSYNC B1 ;  /* 0x0000000000017941 */ /* 0x000fea0003800000 */
.L_x_42:
[----:B-1----:R-:W2:Y:S01]  /*c310*/  LDL.LU R5, [R1+0xcc] ;  /* 0x0000cc0001057983 */ /* 0x002ea20000300800 */
[----:B------:R-:W-:Y:S01]  /*c320*/  @!P0 IADD3 R8, P1, R2, UR39, RZ ;  /* 0x0000002702088c10 */ /* 0x000fe2000ff3e0ff */
[----:B------:R-:W-:Y:S03]  /*c330*/  BSSY B1, `(.L_x_44) ;  /* 0x0000009000017945 */ /* 0x000fe60003800000 */
[----:B------:R-:W-:Y:S01]  /*c340*/  @!P0 IADD3.X R9, R3, UR38, RZ, P1, !PT ;  /* 0x0000002603098c10 */ /* 0x000fe20008ffe4ff */
[----:B--2---:R-:W-:-:S05]  /*c350*/  @!P0 IMAD R5, R5, R17, R4 ;  /* 0x0000001105058224 */ /* 0x004fca00078e0204 */
[----:B------:R1:W-:Y:S01]  /*c360*/  @!P0 STG.E.U8 desc[UR36][R8.64+0x1], R5 ;  /* 0x0000010508008986 */ /* 0x0003e2000c101124 */
[----:B------:R-:W-:-:S13]  /*c370*/  ISETP.LT.OR P0, PT, R0, 0x9, !P2 ;  /* 0x000000090000780c */ /* 0x000fda0005701670 */
[----:B-1----:R-:W-:Y:S05]  /*c380*/  @P0 BRA `(.L_x_45) ;  /* 0x00000000000c0947 */ /* 0x002fea0003800000 */
[----:B------:R-:W2:Y:S02]  /*c390*/  LDG.E.U8 R16, desc[UR36][R22.64+0x8] ;  /* 0x0000082416107981 */ /* 0x000ea4000c1e1100 */
[----:B--2---:R-:W-:-:S05]  /*c3a0*/  PRMT R4, R16, 0x8880, RZ ;  /* 0x0000888010047816 */ /* 0x004fca00000000ff */
[----:B------:R-:W-:-:S07]  /*c3b0*/  IMAD R4, R4, R18, RZ ;  /* 0x0000001204047224 */ /* 0x000fce00078e02ff */
.L_x_45:
[----:B------:R-:W-:Y:S05]  /*c3c0*/  BSYNC B1 ;  /* 0x0000000000017941 */ /* 0x000fea0003800000 */
.L_x_44:
[----:B------:R-:W2:Y:S01]  /*c3d0*/  LDL.LU R5, [R1+0xd0] ;  /* 0x0000d00001057983 */ /* 0x000ea20000300800 */
[----:B------:R-:W-:Y:S01]  /*c3e0*/  BSSY B1, `(.L_x_46) ;  /* 0x0000009000017945 */ /* 0x000fe20003800000 */
[----:B------:R-:W-:Y:S01]  /*c3f0*/  ISETP.LT.OR P1, PT, R0, 0x9, !P4 ;  /* 0x000000090000780c */ /* 0x000fe20006721670 */
[----:B--2---:R-:W-:-:S05]  /*c400*/  @!P0 IMAD R5, R5, R17, R4 ;  /* 0x0000001105058224 */ /* 0x004fca00078e0204 */
[----:B------:R1:W-:Y:S01]  /*c410*/  @!P0 STG.E.U8 desc[UR36][R2.64+0x8], R5 ;  /* 0x0000080502008986 */ /* 0x0003e2000c101124 */
[----:B------:R-:W-:-:S13]  /*c420*/  ISETP.LT.OR P0, PT, R0, 0xa, !P2 ;  /* 0x0000000a0000780c */ /* 0x000fda0005701670 */
[----:B-1----:R-:W-:Y:S05]  /*c430*/  @P0 BRA `(.L_x_47) ;  /* 0x00000000000c0947 */ /* 0x002fea0003800000 */
[----:B------:R-:W2:Y:S02]  /*c440*/  LDG.E.U8 R16, desc[UR36][R22.64+0x9] ;  /* 0x0000092416107981 */ /* 0x000ea4000c1e1100 */
[----:B--2---:R-:W-:-:S05]  /*c450*/  PRMT R4, R16, 0x8880, RZ ;  /* 0x0000888010047816 */ /* 0x004fca00000000ff */
[----:B------:R-:W-:-:S07]  /*c460*/  IMAD R4, R4, R18, RZ ;  /* 0x0000001204047224 */ /* 0x000fce00078e02ff */
.L_x_47:
[----:B------:R-:W-:Y:S05]  /*c470*/  BSYNC B1 ;  /* 0x0000000000017941 */ /* 0x000fea0003800000 */
.L_x_46:
[----:B------:R-:W2:Y:S01]  /*c480*/  LDL.LU R5, [R1+0xd4] ;  /* 0x0000d40001057983 */ /* 0x000ea20000300800 */
[----:B------:R-:W-:Y:S01]  /*c490*/  BSSY B1, `(.L_x_48) ;  /* 0x0000009000017945 */ /* 0x000fe20003800000 */
[----:B------:R-:W-:Y:S01]  /*c4a0*/  @!P1 IADD3 R8, P3, R2, UR39, RZ ;  /* 0x0000002702089c10 */ /* 0x000fe2000ff7e0ff */
[----:B--2---:R-:W-:-:S05]  /*c4b0*/  @!P0 IMAD R5, R5, R17, R4 ;  /* 0x0000001105058224 */ /* 0x004fca00078e0204 */
[----:B------:R1:W-:Y:S01]  /*c4c0*/  @!P0 STG.E.U8 desc[UR36][R2.64+0x9], R5 ;  /* 0x0000090502008986 */ /* 0x0003e2000c101124 */
[----:B------:R-:W-:Y:S01]  /*c4d0*/  ISETP.LT.OR P0, PT, R0, 0xa, !P4 ;  /* 0x0000000a0000780c */ /* 0x000fe20006701670 */
[----:B------:R-:W-:-:S12]  /*c4e0*/  @P1 BRA `(.L_x_49) ;  /* 0x00000000000c1947 */ /* 0x000fd80003800000 */
[----:B------:R-:W2:Y:S02]  /*c4f0*/  LDG.E.U8 R16, desc[UR36][R14.64+0x8] ;  /* 0x000008240e107981 */ /* 0x000ea4000c1e1100 */
[----:B--2---:R-:W-:-:S05]  /*c500*/  PRMT R4, R16, 0x8880, RZ ;  /* 0x0000888010047816 */ /* 0x004fca00000000ff */
[----:B------:R-:W-:-:S07]  /*c510*/  IMAD R4, R4, R18, RZ ;  /* 0x0000001204047224 */ /* 0x000fce00078e02ff */
.L_x_49:
[----:B------:R-:W-:Y:S05]  /*c520*/  BSYNC B1 ;  /* 0x0000000000017941 */ /* 0x000fea0003800000 */
.L_x_48:
[----:B-1----:R-:W2:Y:S01]  /*c530*/  LDL.LU R5, [R1+0xd8] ;  /* 0x0000d80001057983 */ /* 0x002ea20000300800 */
[----:B------:R-:W-:Y:S01]  /*c540*/  @!P1 IADD3.X R9, R3, UR38, RZ, P3, !PT ;  /* 0x0000002603099c10 */ /* 0x000fe20009ffe4ff */
[----:B------:R-:W-:Y:S01]  /*c550*/  BSSY B1, `(.L_x_50) ;  /* 0x0000008000017945 */ /* 0x000fe20003800000 */
[----:B--2---:R-:W-:-:S05]  /*c560*/  @!P1 IMAD R5, R5, R17, R4 ;  /* 0x0000001105059224 */ /* 0x004fca00078e0204 */
[----:B------:R1:W-:Y:S02]  /*c570*/  @!P1 STG.E.U8 desc[UR36][R8.64+0x8], R5 ;  /* 0x0000080508009986 */ /* 0x0003e4000c101124 */
[----:B-1----:R-:W-:Y:S01]  /*c580*/  @!P0 IADD3 R8, P1, R2, UR39, RZ ;  /* 0x0000002702088c10 */ /* 0x002fe2000ff3e0ff */
[----:B------:R-:W-:-:S12]  /*c590*/  @P0 BRA `(.L_x_51) ;  /* 0x00000000000c0947 */ /* 0x000fd80003800000 */
[----:B------:R-:W2:Y:S02]  /*c5a0*/  LDG.E.U8 R16, desc[UR36][R14.64+0x9] ;  /* 0x000009240e107981 */ /* 0x000ea4000c1e1100 */
[----:B--2---:R-:W-:-:S05]  /*c5b0*/  PRMT R4, R16, 0x8880, RZ ;  /* 0x0000888010047816 */ /* 0x004fca00000000ff */
[----:B------:R-:W-:-:S07]  /*c5c0*/  IMAD R4, R4, R18, RZ ;  /* 0x0000001204047224 */ /* 0x000fce00078e02ff */
.L_x_51:
[----:B------:R-:W-:Y:S05]  /*c5d0*/  BSYNC B1 ;  /* 0x0000000000017941 */ /* 0x000fea0003800000 */
.L_x_50:
[----:B------:R-:W2:Y:S01]  /*c5e0*/  LDL.LU R5, [R1+0xdc] ;  /* 0x0000dc0001057983 */ /* 0x000ea20000300800 */
[----:B------:R-:W-:Y:S01]  /*c5f0*/  @!P0 IADD3.X R9, R3, UR38, RZ, P1, !PT ;  /* 0x0000002603098c10 */ /* 0x000fe20008ffe4ff */
[----:B------:R-:W-:Y:S01]  /*c600*/  BSSY B1, `(.L_x_52) ;  /* 0x0000012000017945 */ /* 0x000fe20003800000 */
[----:B------:R-:W-:Y:S02]  /*c610*/  ISETP.GE.AND P5, PT, R21, 0x81, PT ;  /* 0x000000811500780c */ /* 0x000fe40003fa6270 */
[----:B------:R-:W-:Y:S02]  /*c620*/  LOP3.LUT R19, R19, 0xfffffffb, RZ, 0xc0, !PT ;  /* 0xfffffffb13137812 */ /* 0x000fe400078ec0ff */
[----:B------:R-:W-:-:S09]  /*c630*/  ISETP.LT.OR P1, PT, R0, 0x1, !P5 ;  /* 0x000000010000780c */ /* 0x000fd20006f21670 */
[----:B------:R-:W-:Y:S01]  /*c640*/  @P5 LOP3.LUT R19, R19, 0x4, RZ, 0xfc, !PT ;  /* 0x0000000413135812 */ /* 0x000fe200078efcff */
[----:B--2---:R-:W-:-:S05]  /*c650*/  @!P0 IMAD R5, R5, R17, R4 ;  /* 0x0000001105058224 */ /* 0x004fca00078e0204 */
[----:B------:R1:W-:Y:S01]  /*c660*/  @!P0 STG.E.U8 desc[UR36][R8.64+0x9], R5 ;  /* 0x0000090508008986 */ /* 0x0003e2000c101124 */
[----:B------:R-:W-:-:S05]  /*c670*/  IADD3 R10, P0, R20, 0x80, RZ ;  /* 0x00000080140a7810 */ /* 0x000fca0007f1e0ff */
[----:B-1----:R-:W-:Y:S02]  /*c680*/  IMAD.X R5, RZ, RZ, UR11, P0 ;  /* 0x0000000bff057e24 */ /* 0x002fe400080e06ff */
[----:B------:R-:W-:-:S04]  /*c690*/  IMAD.WIDE.U32 R8, R10, R6, R232 ;  /* 0x000000060a087225 */ /* 0x000fc800078e00e8 */
[----:B------:R-:W-:Y:S01]  /*c6a0*/  IMAD R5, R5, R6, RZ ;  /* 0x0000000605057224 */ /* 0x000fe200078e02ff */
[----:B------:R-:W-:-:S03]  /*c6b0*/  IADD3 R12, P0, R8, R236, RZ ;  /* 0x000000ec080c7210 */ /* 0x000fc60007f1e0ff */
[----:B------:R-:W-:-:S05]  /*c6c0*/  IMAD R5, R10, R7, R5 ;  /* 0x000000070a057224 */ /* 0x000fca00078e0205 */
[----:B------:R-:W-:Y:S01]  /*c6d0*/  IADD3.X R13, R237, R9, R5, P0, !PT ;  /* 0x00000009ed0d7210 */ /* 0x000fe200007fe405 */
[----:B------:R-:W-:Y:S06]  /*c6e0*/  @P1 BRA `(.L_x_53) ;  /* 0x00000000000c1947 */ /* 0x000fec0003800000 */
[----:B------:R-:W2:Y:S02]  /*c6f0*/  LDG.E.U8 R16, desc[UR36][R12.64] ;  /* 0x000000240c107981 */ /* 0x000ea4000c1e1100 */
[----:B--2---:R-:W-:-:S05]  /*c700*/  PRMT R4, R16, 0x8880, RZ ;  /* 0x0000888010047816 */ /* 0x004fca00000000ff */
[----:B------:R-:W-:-:S07]  /*c710*/  IMAD R4, R4, R18, RZ ;  /* 0x0000001204047224 */ /* 0x000fce00078e02ff */
.L_x_53:
[----:B------:R-:W-:Y:S05]  /*c720*/  BSYNC B1 ;  /* 0x0000000000017941 */ /* 0x000fea0003800000 */
.L_x_52:
[----:B------:R-:W2:Y:S01]  /*c730*/  LDL.LU R11, [R1+0xa0] ;  /* 0x0000a000010b7983 */ /* 0x000ea20000300800 */
[----:B------:R-:W-:Y:S01]  /*c740*/  IADD3 R8, P0, R2, UR61, RZ ;  /* 0x0000003d02087c10 */ /* 0x000fe2000ff1e0ff */
[----:B------:R-:W-:Y:S01]  /*c750*/  BSSY B1, `(.L_x_54) ;  /* 0x0000009000017945 */ /* 0x000fe20003800000 */
[----:B------:R-:W-:Y:S02]  /*c760*/  ISETP.LT.OR P3, PT, R0, 0x2, !P5 ;  /* 0x000000020000780c */ /* 0x000fe40006f61670 */
[----:B------:R-:W-:Y:S01]  /*c770*/  IADD3.X R9, R3, UR60, RZ, P0, !PT ;  /* 0x0000003c03097c10 */ /* 0x000fe200087fe4ff */
[----:B--2---:R-:W-:-:S05]  /*c780*/  @!P1 IMAD R11, R11, R17, R4 ;  /* 0x000000110b0b9224 */ /* 0x004fca00078e0204 */
[----:B------:R1:W-:Y:S05]  /*c790*/  @!P1 STG.E.U8 desc[UR36][R8.64], R11 ;  /* 0x0000000b08009986 */ /* 0x0003ea000c101124 */
[----:B------:R-:W-:Y:S05]  /*c7a0*/  @P3 BRA `(.L_x_55) ;  /* 0x00000000000c3947 */ /* 0x000fea0003800000 */
[----:B------:R-:W2:Y:S02]  /*c7b0*/  LDG.E.U8 R16, desc[UR36][R12.64+0x1] ;  /* 0x000001240c107981 */ /* 0x000ea4000c1e1100 */
[----:B--2---:R-:W-:-:S05]  /*c7c0*/  PRMT R4, R16, 0x8880, RZ ;  /* 0x0000888010047816 */ /* 0x004fca00000000ff */
[----:B------:R-:W-:-:S07]  /*c7d0*/  IMAD R4, R4, R18, RZ ;  /* 0x0000001204047224 */ /* 0x000fce00078e02ff */
.L_x_55:
[----:B------:R-:W-:Y:S05]  /*c7e0*/  BSYNC B1 ;  /* 0x0000000000017941 */ /* 0x000fea0003800000 */
.L_x_54:
[----:B-1----:R-:W2:Y:S04]  /*c7f0*/  LDL.LU R11, [R1+0xa4] ;  /* 0x0000a400010b7983 */ /* 0x002ea80000300800 */
[----:B------:R1:W-:Y:S04]  /*c800*/  STL.64 [R1+0x128], R12 ;  /* 0x0001280c01007387 */ /* 0x0003e80000100a00 */
[----:B-1----:R-:W3:Y:S04]  /*c810*/  LDL.64 R12, [R1+0xc0] ;  /* 0x0000c000010c7983 */ /* 0x002ee80000100a00 */
[----:B------:R1:W-:Y:S04]  /*c820*/  STL.64 [R1+0x120], R2 ;  /* 0x0001200201007387 */ /* 0x0003e80000100a00 */
[----:B-1----:R-:W4:Y:S01]  /*c830*/  LDL.64 R2, [R1+0xf8] ;  /* 0x0000f80001027983 */ /* 0x002f220000100a00 */
[----:B--2---:R-:W-:-:S05]  /*c840*/  @!P3 IMAD R11, R11, R17, R4 ;  /* 0x000000110b0bb224 */ /* 0x004fca00078e0204 */
[----:B------:R3:W-:Y:S02]  /*c850*/  @!P3 STG.E.U8 desc[UR36][R8.64+0x1], R11 ;  /* 0x0000010b0800b986 */ /* 0x0007e4000c101124 */
[----:B---3--:R-:W-:Y:S02]  /*c860*/  IMAD.WIDE.U32 R10, R10, R6, R12 ;  /* 0x000000060a0a7225 */ /* 0x008fe400078e000c */
[----:B------:R1:W5:Y:S01]  /*c870*/  LDL.LU.64 R12, [R1+0x128] ;  /* 0x00012800010c7983 */ /* 0x0003620000300a00 */
[----:B------:R-:W-:Y:S01]  /*c880*/  ISETP.GE.AND P4, PT, R21, 0x89, PT ;  /* 0x000000891500780c */ /* 0x000fe20003f86270 */
[----:B------:R-:W-:Y:S01]  /*c890*/  IMAD.IADD R5, R5, 0x1, R11 ;  /* 0x0000000105057824 */ /* 0x000fe200078e020b */
[----:B----4-:R-:W-:Y:S02]  /*c8a0*/  IADD3 R10, P1, P3, R2, R236, R10 ;  /* 0x000000ec020a7210 */ /* 0x010fe40007b3e00a */
[----:B------:R1:W5:Y:S01]  /*c8b0*/  LDL.LU.64 R2, [R1+0x120] ;  /* 0x0001200001027983 */ /* 0x0003620000300a00 */
[----:B------:R-:W-:Y:S01]  /*c8c0*/  ISETP.LT.OR P0, PT, R0, 0x1, !P4 ;  /* 0x000000010000780c */ /* 0x000fe20006701670 */
[----:B------:R-:W-:Y:S01]  /*c8d0*/  BSSY B1, `(.L_x_56) ;  /* 0x0000008000017945 */ /* 0x000fe20003800000 */
[----:B------:R-:W-:-:S02]  /*c8e0*/  LOP3.LUT R19, R19, 0xfffffffd, RZ, 0xc0, !PT ;  /* 0xfffffffd13137812 */ /* 0x000fc400078ec0ff */
[----:B------:R-:W-:-:S04]  /*c8f0*/  IADD3.X R11, R233, R237, R5, P1, P3 ;  /* 0x000000ede90b7210 */ /* 0x000fc80000fe6405 */
[----:B------:R-:W-:-:S05]  /*c900*/  @P4 LOP3.LUT R19, R19, 0x2, RZ, 0xfc, !PT ;  /* 0x0000000213134812 */ /* 0x000fca00078efcff */
[----:B-1----:R-:W-:Y:S05]  /*c910*/  @P0 BRA `(.L_x_57) ;  /* 0x00000000000c0947 */ /* 0x002fea0003800000 */
[----:B------:R-:W2:Y:S02]  /*c920*/  LDG.E.U8 R16, desc[UR36][R10.64] ;  /* 0x000000240a107981 */ /* 0x000ea4000c1e1100 */
[----:B--2---:R-:W-:-:S05]  /*c930*/  PRMT R4, R16, 0x8880, RZ ;  /* 0x0000888010047816 */ /* 0x004fca00000000ff */
[----:B------:R-:W-:-:S07]  /*c940*/  IMAD R4, R4, R18, RZ ;  /* 0x0000001204047224 */ /* 0x000fce00078e02ff */
.L_x_57:
[----:B------:R-:W-:Y:S05]  /*c950*/  BSYNC B1 ;  /* 0x0000000000017941 */ /* 0x000fea0003800000 */
.L_x_56:
[----:B------:R-:W2:Y:S01]  /*c960*/  LDL.LU R5, [R1+0xa8] ;  /* 0x0000a80001057983 */ /* 0x000ea20000300800 */
[----:B------:R-:W-:Y:S01]  /*c970*/  @!P0 IADD3 R232, P1, R8, UR39, RZ ;  /* 0x0000002708e88c10 */ /* 0x000fe2000ff3e0ff */
[----:B------:R-:W-:Y:S03]  /*c980*/  BSSY B1, `(.L_x_58) ;  /* 0x000000a000017945 */ /* 0x000fe60003800000 */
[----:B------:R-:W-:Y:S01]  /*c990*/  @!P0 IADD3.X R233, R9, UR38, RZ, P1, !PT ;  /* 0x0000002609e98c10 */ /* 0x000fe20008ffe4ff */
[----:B--2---:R-:W-:-:S05]  /*c9a0*/  @!P0 IMAD R5, R5, R17, R4 ;  /* 0x0000001105058224 */ /* 0x004fca00078e0204 */
[----:B------:R1:W-:Y:S01]  /*c9b0*/  @!P0 STG.E.U8 desc[UR36][R232.64], R5 ;  /* 0x00000005e8008986 */ /* 0x0003e2000c101124 */
[----:B------:R-:W-:-:S13]  /*c9c0*/  ISETP.LT.OR P0, PT, R0, 0x2, !P4 ;  /* 0x000000020000780c */ /* 0x000fda0006701670 */
[----:B-1----:R-:W-:Y:S01]  /*c9d0*/  @!P0 IADD3 R232, P1, R8, UR39, RZ ;  /* 0x0000002708e88c10 */ /* 0x002fe2000ff3e0ff */
[----:B------:R-:W-:-:S12]  /*c9e0*/  @P0 BRA `(.L_x_59) ;  /* 0x00000000000c0947 */ /* 0x000fd80003800000 */
[----:B------:R-:W2:Y:S02]  /*c9f0*/  LDG.E.U8 R16, desc[UR36][R10.64+0x1] ;  /* 0x000001240a107981 */ /* 0x000ea4000c1e1100 */
[----:B--2---:R-:W-:-:S05]  /*ca00*/  PRMT R4, R16, 0x8880, RZ ;  /* 0x0000888010047816 */ /* 0x004fca00000000ff */
[----:B------:R-:W-:-:S07]  /*ca10*/  IMAD R4, R4, R18, RZ ;  /* 0x0000001204047224 */ /* 0x000fce00078e02ff */
.L_x_59:
[----:B------:R-:W-:Y:S05]  /*ca20*/  BSYNC B1 ;  /* 0x0000000000017941 */ /* 0x000fea0003800000 */
.L_x_58:
[----:B------:R-:W2:Y:S01]  /*ca30*/  LDL.LU R5, [R1+0xac] ;  /* 0x0000ac0001057983 */ /* 0x000ea20000300800 */
[----:B------:R-:W-:Y:S01]  /*ca40*/  @!P0 IADD3.X R233, R9, UR38, RZ, P1, !PT ;  /* 0x0000002609e98c10 */ /* 0x000fe20008ffe4ff */
[----:B------:R-:W-:Y:S01]  /*ca50*/  BSSY B1, `(.L_x_60) ;  /* 0x000000a000017945 */ /* 0x000fe20003800000 */
[C---:B------:R-:W-:Y:S02]  /*ca60*/  ISETP.LT.OR P3, PT, R0.reuse, 0xa, !P5 ;  /* 0x0000000a0000780c */ /* 0x040fe40006f61670 */
[----:B------:R-:W-:Y:S01]  /*ca70*/  ISETP.LT.OR P1, PT, R0, 0x9, !P4 ;  /* 0x000000090000780c */ /* 0x000fe20006721670 */
[----:B--2---:R-:W-:-:S05]  /*ca80*/  @!P0 IMAD R5, R5, R17, R4 ;  /* 0x0000001105058224 */ /* 0x004fca00078e0204 */
[----:B------:R1:W-:Y:S01]  /*ca90*/  @!P0 STG.E.U8 desc[UR36][R232.64+0x1], R5 ;  /* 0x00000105e8008986 */ /* 0x0003e2000c101124 */
[----:B------:R-:W-:-:S13]  /*caa0*/  ISETP.LT.OR P0, PT, R0, 0x9, !P5 ;  /* 0x000000090000780c */ /* 0x000fda0006f01670 */
[----:B-1----:R-:W-:Y:S05]  /*cab0*/  @P0 BRA `(.L_x_61) ;  /* 0x00000000000c0947 */ /* 0x002fea0003800000 */
[----:B-----5:R-:W2:Y:S02]  /*cac0*/  LDG.E.U8 R16, desc[UR36][R12.64+0x8] ;  /* 0x000008240c107981 */ /* 0x020ea4000c1e1100 */
[----:B--2---:R-:W-:-:S05]  /*cad0*/  PRMT R4, R16, 0x8880, RZ ;  /* 0x0000888010047816 */ /* 0x004fca00000000ff */
[----:B------:R-:W-:-:S07]  /*cae0*/  IMAD R4, R4, R18, RZ ;  /* 0x0000001204047224 */ /* 0x000fce00078e02ff */
.L_x_61:
[----:B------:R-:W-:Y:S05]  /*caf0*/  BSYNC B1 ;  /* 0x0000000000017941 */ /* 0x000fea0003800000 */
.L_x_60:
[----:B------:R-:W2:Y:S01]  /*cb00*/  LDL.LU R5, [R1+0xb0] ;  /* 0x0000b00001057983 */ /* 0x000ea20000300800 */
[----:B------:R-:W-:Y:S01]  /*cb10*/  IMAD.MOV.U32 R232, RZ, RZ, R8 ;  /* 0x000000ffffe87224 */ /* 0x000fe200078e0008 */
[----:B------:R-:W-:Y:S01]  /*cb20*/  BSSY B1, `(.L_x_62) ;  /* 0x0000008000017945 */ /* 0x000fe20003800000 */
[----:B------:R-:W-:Y:S02]  /*cb30*/  IMAD.MOV.U32 R233, RZ, RZ, R9 ;  /* 0x000000ffffe97224 */ /* 0x000fe400078e0009 */
[----:B--2---:R-:W-:-:S05]  /*cb40*/  @!P0 IMAD R5, R5, R17, R4 ;  /* 0x0000001105058224 */ /* 0x004fca00078e0204 */
[----:B------:R1:W-:Y:S01]  /*cb50*/  @!P0 STG.E.U8 desc[UR36][R232.64+0x8], R5 ;  /* 0x00000805e8008986 */ /* 0x0003e2000c101124 */
[----:B------:R-:W-:Y:S05]  /*cb60*/  @P3 BRA `(.L_x_63) ;  /* 0x00000000000c3947 */ /* 0x000fea0003800000 */
[----:B-----5:R-:W2:Y:S02]  /*cb70*/  LDG.E.U8 R16, desc[UR36][R12.64+0x9] ;  /* 0x000009240c107981 */ /* 0x020ea4000c1e1100 */
[----:B--2---:R-:W-:-:S05]  /*cb80*/  PRMT R4, R16, 0x8880, RZ ;  /* 0x0000888010047816 */ /* 0x004fca00000000ff */
[----:B------:R-:W-:-:S07]  /*cb90*/  IMAD R4, R4, R18, RZ ;  /* 0x0000001204047224 */ /* 0x000fce00078e02ff */
.L_x_63:
[----:B------:R-:W-:Y:S05]  /*cba0*/  BSYNC B1 ;  /* 0x0000000000017941 */ /* 0x000fea0003800000 */
.L_x_62:
[----:B-1----:R-:W2:Y:S01]  /*cbb0*/  LDL.LU R5, [R1+0xb4] ;  /* 0x0000b40001057983 */ /* 0x002ea20000300800 */
[----:B------:R-:W-:Y:S01]  /*cbc0*/  BSSY B1, `(.L_x_64) ;  /* 0x000000a000017945 */ /* 0x000fe20003800000 */
[----:B------:R-:W-:Y:S01]  /*cbd0*/  ISETP.LT.OR P0, PT, R0, 0xa, !P4 ;  /* 0x0000000a0000780c */ /* 0x000fe20006701670 */
[----:B--2---:R-:W-:-:S05]  /*cbe0*/  @!P3 IMAD R5, R5, R17, R4 ;  /* 0x000000110505b224 */ /* 0x004fca00078e0204 */
[----:B------:R1:W-:Y:S01]  /*cbf0*/  @!P3 STG.E.U8 desc[UR36][R232.64+0x9], R5 ;  /* 0x00000905e800b986 */ /* 0x0003e2000c101124 */
[----:B------:R-:W-:-:S04]  /*cc00*/  @!P1 IADD3 R8, P3, R8, UR39, RZ ;  /* 0x0000002708089c10 */ /* 0x000fc8000ff7e0ff */
[----:B------:R-:W-:Y:S01]  /*cc10*/  @!P1 IADD3.X R9, R9, UR38, RZ, P3, !PT ;  /* 0x0000002609099c10 */ /* 0x000fe20009ffe4ff */
[----:B------:R-:W-:Y:S08]  /*cc20*/  @P1 BRA `(.L_x_65) ;  /* 0x00000000000c1947 */ /* 0x000ff00003800000 */
[----:B------:R-:W2:Y:S02]  /*cc30*/  LDG.E.U8 R16, desc[UR36][R10.64+0x8] ;  /* 0x000008240a107981 */ /* 0x000ea4000c1e1100 */
[----:B--2---:R-:W-:-:S05]  /*cc40*/  PRMT R4, R16, 0x8880, RZ ;  /* 0x0000888010047816 */ /* 0x004fca00000000ff */
[----:B------:R-:W-:-:S07]  /*cc50*/  IMAD R4, R4, R18, RZ ;  /* 0x0000001204047224 */ /* 0x000fce00078e02ff */
.L_x_65:
[----:B------:R-:W-:Y:S05]  /*cc60*/  BSYNC B1 ;  /* 0x0000000000017941 */ /* 0x000fea0003800000 */
.L_x_64:
[----:B-1----:R-:W2:Y:S01]  /*cc70*/  LDL.LU R5, [R1+0xb8] ;  /* 0x0000b80001057983 */ /* 0x002ea20000300800 */
[----:B------:R-:W-:Y:S01]  /*cc80*/  BSSY B1, `(.L_x_66) ;  /* 0x000000b000017945 */ /* 0x000fe20003800000 */
[----:B--2---:R-:W-:-:S05]  /*cc90*/  @!P1 IMAD R5, R5, R17, R4 ;  /* 0x0000001105059224 */ /* 0x004fca00078e0204 */
[----:B------:R1:W-:Y:S02]  /*cca0*/  @!P1 STG.E.U8 desc[UR36][R8.64+0x8], R5 ;  /* 0x0000080508009986 */ /* 0x0003e4000c101124 */
[----:B-1----:R-:W-:Y:S02]  /*ccb0*/  IMAD.U32 R8, RZ, RZ, UR39 ;  /* 0x00000027ff087e24 */ /* 0x002fe4000f8e00ff */
[----:B------:R-:W-:-:S03]  /*ccc0*/  IMAD.U32 R5, RZ, RZ, UR38 ;  /* 0x00000026ff057e24 */ /* 0x000fc6000f8e00ff */
[----:B-----5:R-:W-:-:S04]  /*ccd0*/  @!P0 IADD3 R8, P1, P3, R8, UR61, R2 ;  /* 0x0000003d08088c10 */ /* 0x020fc8000fb3e002 */
[----:B------:R-:W-:Y:S01]  /*cce0*/  @!P0 IADD3.X R9, R5, UR60, R3, P1, P3 ;  /* 0x0000003c05098c10 */ /* 0x000fe20008fe6403 */
[----:B------:R-:W-:Y:S08]  /*ccf0*/  @P0 BRA `(.L_x_67) ;  /* 0x00000000000c0947 */ /* 0x000ff00003800000 */
[----:B------:R-:W2:Y:S02]  /*cd00*/  LDG.E.U8 R16, desc[UR36][R10.64+0x9] ;  /* 0x000009240a107981 */ /* 0x000ea4000c1e1100 */
[----:B--2---:R-:W-:-:S05]  /*cd10*/  PRMT R4, R16, 0x8880, RZ ;  /* 0x0000888010047816 */ /* 0x004fca00000000ff */
[----:B------:R-:W-:-:S07]  /*cd20*/  IMAD R4, R4, R18, RZ ;  /* 0x0000001204047224 */ /* 0x000fce00078e02ff */
.L_x_67:
[----:B------:R-:W-:Y:S05]  /*cd30*/  BSYNC B1 ;  /* 0x0000000000017941 */ /* 0x000fea0003800000 */
.L_x_66:
[----:B------:R-:W2:Y:S01]  /*cd40*/  LDL.LU R5, [R1+0xbc] ;  /* 0x0000bc0001057983 */ /* 0x000ea20000300800 */
[----:B------:R-:W-:Y:S01]  /*cd50*/  R2UR UR4, R235 ;  /* 0x00000000eb0472ca */ /* 0x000fe200000e0000 */
[----:B--2---:R-:W-:-:S05]  /*cd60*/  @!P0 IMAD R5, R5, R17, R4 ;  /* 0x0000001105058224 */ /* 0x004fca00078e0204 */
[----:B------:R1:W-:Y:S02]  /*cd70*/  @!P0 STG.E.U8 desc[UR36][R8.64+0x9], R5 ;  /* 0x0000090508008986 */ /* 0x0003e4000c101124 */
[----:B-1----:R-:W-:-:S05]  /*cd80*/  IADD3 R5, P0, R20, 0x100, RZ ;  /* 0x0000010014057810 */ /* 0x002fca0007f1e0ff */
[----:B------:R-:W-:-:S04]  /*cd90*/  IMAD.X R8, RZ, RZ, UR11, P0 ;  /* 0x0000000bff087e24 */ /* 0x000fc800080e06ff */
[-C--:B------:R-:W-:Y:S02]  /*cda0*/  IMAD R20, R8, R6.reuse, RZ ;  /* 0x0000000608147224 */ /* 0x080fe400078e02ff */
[----:B------:R-:W2:Y:S02]  /*cdb0*/  LDL.64 R8, [R1+0xe0] ;  /* 0x0000e00001087983 */ /* 0x000ea40000100a00 */
[C---:B------:R-:W-:Y:S02]  /*cdc0*/  IMAD R7, R5.reuse, R7, R20 ;  /* 0x0000000705077224 */ /* 0x040fe400078e0214 */
[----:B------:R-:W3:Y:S04]  /*cdd0*/  LDL R20, [R1+0xec] ;  /* 0x0000ec0001147983 */ /* 0x000ee80000100800 */
[----:B------:R1:W-:Y:S01]  /*cde0*/  STL [R1+0xa0], R7 ;  /* 0x0000a00701007387 */ /* 0x0003e20000100800 */
[----:B------:R-:W-:Y:S01]  /*cdf0*/  BSSY B1, `(.L_x_68) ;  /* 0x000000b000017945 */ /* 0x000fe20003800000 */
[----:B--2---:R-:W-:Y:S01]  /*ce00*/  IMAD.WIDE.U32 R8, R5, R6, R8 ;  /* 0x0000000605087225 */ /* 0x004fe200078e0008 */
[----:B---3--:R-:W-:-:S04]  /*ce10*/  ISETP.GE.AND P1, PT, R20, 0x101, PT ;  /* 0x000001011400780c */ /* 0x008fc80003f26270 */
[----:B------:R-:W-:Y:S02]  /*ce20*/  ISETP.LT.OR P3, PT, R0, 0x1, !P1 ;  /* 0x000000010000780c */ /* 0x000fe40004f61670 */
[----:B------:R-:W-:-:S04]  /*ce30*/  IADD3 R8, P0, R8, R236, RZ ;  /* 0x000000ec08087210 */ /* 0x000fc80007f1e0ff */
[----:B------:R-:W-:Y:S02]  /*ce40*/  IADD3.X R9, R237, R9, R7, P0, !PT ;  /* 0x00000009ed097210 */ /* 0x000fe400007fe407 */
[----:B------:R-:W-:-:S05]  /*ce50*/  IADD3 R20, P0, R2, UR4, RZ ;  /* 0x0000000402147c10 */ /* 0x000fca000ff1e0ff */
[----:B-1----:R-:W-:Y:S08]  /*ce60*/  @P3 BRA `(.L_x_69) ;  /* 0x00000000000c3947 */ /* 0x002ff00003800000 */
[----:B------:R-:W2:Y:S02]  /*ce70*/  LDG.E.U8 R16, desc[UR36][R8.64] ;  /* 0x0000002408107981 */ /* 0x000ea4000c1e1100 */
[----:B--2---:R-:W-:-:S05]  /*ce80*/  PRMT R4, R16, 0x8880, RZ ;  /* 0x0000888010047816 */ /* 0x004fca00000000ff */
[----:B------:R-:W-:-:S07]  /*ce90*/  IMAD R4, R4, R18, RZ ;  /* 0x0000001204047224 */ /* 0x000fce00078e02ff */
.L_x_69:
[----:B------:R-:W-:Y:S05]  /*cea0*/  BSYNC B1 ;  /* 0x0000000000017941 */ /* 0x000fea0003800000 */
.L_x_68:
[----:B------:R-:W2:Y:S04]  /*ceb0*/  LDL.LU R7, [R1+0x80] ;  /* 0x0000800001077983 */ /* 0x000ea80000300800 */
[----:B------:R1:W-:Y:S04]  /*cec0*/  STL.64 [R1+0x120], R8 ;  /* 0x0001200801007387 */ /* 0x0003e80000100a00 */
[----:B-1----:R-:W3:Y:S01]  /*ced0*/  LDL.LU.64 R8, [R1+0xc0] ;  /* 0x0000c00001087983 */ /* 0x002ee20000300a00 */
[----:B------:R-:W-:-:S13]  /*cee0*/  R2UR UR4, R234 ;  /* 0x00000000ea0472ca */ /* 0x000fda00000e0000 */
[----:B------:R-:W-:Y:S02]  /*cef0*/  IADD3.X R21, R3, UR4, RZ, P0, !PT ;  /* 0x0000000403157c10 */ /* 0x000fe400087fe4ff */
[----:B------:R-:W-:Y:S01]  /*cf00*/  ISETP.LT.OR P0, PT, R0, 0x2, !P1 ;  /* 0x000000020000780c */ /* 0x000fe20004f01670 */
[----:B--2---:R-:W-:-:S05]  /*cf10*/  @!P3 IMAD R7, R7, R17, R4 ;  /* 0x000000110707b224 */ /* 0x004fca00078e0204 */
[----:B------:R3:W-:Y:S02]  /*cf20*/  @!P3 STG.E.U8 desc[UR36][R20.64], R7 ;  /* 0x000000071400b986 */ /* 0x0007e4000c101124 */
[----:B---3--:R-:W-:Y:S02]  /*cf30*/  IMAD.WIDE.U32 R6, R5, R6, R8 ;  /* 0x0000000605067225 */ /* 0x008fe400078e0008 */
[----:B------:R1:W5:Y:S01]  /*cf40*/  LDL.LU.64 R8, [R1+0x120] ;  /* 0x0001200001087983 */ /* 0x0003620000300a00 */
[----:B------:R-:W-:Y:S04]  /*cf50*/  BSSY B1, `(.L_x_70) ;  /* 0x0000005000017945 */ /* 0x000fe80003800000 */
[----:B------:R-:W-:Y:S05]  /*cf60*/  @P0 BRA `(.L_x_71) ;  /* 0x00000000000c0947 */ /* 0x000fea0003800000 */
[----:B-----5:R-:W2:Y:S02]  /*cf70*/  LDG.E.U8 R16, desc[UR36][R8.64+0x1] ;  /* 0x0000012408107981 */ /* 0x020ea4000c1e1100 */
[----:B--2---:R-:W-:-:S05]  /*cf80*/  PRMT R4, R16, 0x8880, RZ ;  /* 0x0000888010047816 */ /* 0x004fca00000000ff */
[----:B------:R-:W-:-:S07]  /*cf90*/  IMAD R4, R4, R18, RZ ;  /* 0x0000001204047224 */ /* 0x000fce00078e02ff */
.L_x_71:
[----:B------:R-:W-:Y:S05]  /*cfa0*/  BSYNC B1 ;  /* 0x0000000000017941 */ /* 0x000fea0003800000 */
.L_x_70:
[----:B------:R-:W2:Y:S04]  /*cfb0*/  LDL.LU R5, [R1+0x84] ;  /* 0x0000840001057983 */ /* 0x000ea80000300800 */
[----:B------:R3:W-:Y:S04]  /*cfc0*/  STL.64 [R1+0x130], R10 ;  /* 0x0001300a01007387 */ /* 0x0007e80000100a00 */
[----:B---3--:R-:W3:Y:S04]  /*cfd0*/  LDL.LU.64 R10, [R1+0xf8] ;  /* 0x0000f800010a7983 */ /* 0x008ee80000300a00 */
[----:B-----5:R4:W-:Y:S04]  /*cfe0*/  STL [R1+0x128], R8 ;  /* 0x0001280801007387 */ /* 0x0209e80000100800 */
[----:B----4-:R-:W4:Y:S04]  /*cff0*/  LDL.LU R8, [R1+0xa0] ;  /* 0x0000a00001087983 */ /* 0x010f280000300800 */
[----:B------:R0:W-:Y:S04]  /*d000*/  STL.64 [R1+0x120], R2 ;  /* 0x0001200201007387 */ /* 0x0001e80000100a00 */
[----:B0-----:R-:W4:Y:S01]  /*d010*/  LDL.LU.64 R2, [R1+0xe0] ;  /* 0x0000e00001027983 */ /* 0x001f220000300a00 */
[----:B--2---:R-:W-:-:S05]  /*d020*/  @!P0 IMAD R5, R5, R17, R4 ;  /* 0x0000001105058224 */ /* 0x004fca00078e0204 */
[----:B------:R0:W-:Y:S04]  /*d030*/  @!P0 STG.E.U8 desc[UR36][R20.64+0x1], R5 ;  /* 0x0000010514008986 */ /* 0x0001e8000c101124 */
[----:B0-----:R-:W2:Y:S01]  /*d040*/  LDL.LU R5, [R1+0xec] ;  /* 0x0000ec0001057983 */ /* 0x001ea20000300800 */
[----:B---3--:R-:W-:-:S03]  /*d050*/  IADD3 R6, P0, P3, R10, R236, R6 ;  /* 0x000000ec0a067210 */ /* 0x008fc60007b1e006 */
[----:B------:R0:W5:Y:S01]  /*d060*/  LDL.LU.64 R10, [R1+0x130] ;  /* 0x00013000010a7983 */ /* 0x0001620000300a00 */
[----:B----4-:R-:W-:-:S03]  /*d070*/  IMAD.IADD R7, R8, 0x1, R7 ;  /* 0x0000000108077824 */ /* 0x010fc600078e0207 */
[----:B------:R0:W5:Y:S02]  /*d080*/  LDL.LU R8, [R1+0x128] ;  /* 0x0001280001087983 */ /* 0x0001640000300800 */
[----:B------:R-:W-:Y:S02]  /*d090*/  IADD3.X R7, R3, R237, R7, P0, P3 ;  /* 0x000000ed03077210 */ /* 0x000fe400007e6407 */
[----:B------:R0:W5:Y:S01]  /*d0a0*/  LDL.LU.64 R2, [R1+0x120] ;  /* 0x0001200001027983 */ /* 0x0001620000300a00 */
[----:B------:R-:W-:Y:S01]  /*d0b0*/  BSSY B1, `(.L_x_72) ;  /* 0x0000009000017945 */ /* 0x000fe20003800000 */
[----:B--2---:R-:W-:-:S04]  /*d0c0*/  ISETP.GE.AND P0, PT, R5, 0x109, PT ;  /* 0x000001090500780c */ /* 0x004fc80003f06270 */
[----:B------:R-:W-:-:S13]  /*d0d0*/  ISETP.LT.OR P3, PT, R0, 0x1, !P0 ;  /* 0x000000010000780c */ /* 0x000fda0004761670 */
[----:B------:R-:W-:-:S04]  /*d0e0*/  @!P3 IADD3 R236, P4, R20, UR39, RZ ;  /* 0x0000002714ecbc10 */ /* 0x000fc8000ff9e0ff */
[----:B------:R-:W-:Y:S01]  /*d0f0*/  @!P3 IADD3.X R237, R21, UR38, RZ, P4, !PT ;  /* 0x0000002615edbc10 */ /* 0x000fe2000a7fe4ff */
[----:B0-----:R-:W-:Y:S08]  /*d100*/  @P3 BRA `(.L_x_73) ;  /* 0x00000000000c3947 */ /* 0x001ff00003800000 */
[----:B------:R-:W2:Y:S02]  /*d110*/  LDG.E.U8 R16, desc[UR36][R6.64] ;  /* 0x0000002406107981 */ /* 0x000ea4000c1e1100 */
[----:B--2---:R-:W-:-:S05]  /*d120*/  PRMT R4, R16, 0x8880, RZ ;  /* 0x0000888010047816 */ /* 0x004fca00000000ff */
[----:B------:R-:W-:-:S07]  /*d130*/  IMAD R4, R4, R18, RZ ;  /* 0x0000001204047224 */ /* 0x000fce00078e02ff */
.L_x_73:
[----:B------:R-:W-:Y:S05]  /*d140*/  BSYNC B1 ;  /* 0x0000000000017941 */ /* 0x000fea0003800000 */
.L_x_72:
[----:B------:R-:W2:Y:S01]  /*d150*/  LDL.LU R5, [R1+0x88] ;  /* 0x0000880001057983 */ /* 0x000ea20000300800 */
[----:B------:R-:W-:Y:S01]  /*d160*/  BSSY B1, `(.L_x_74) ;  /* 0x000000a000017945 */ /* 0x000fe20003800000 */
[----:B--2---:R-:W-:-:S05]  /*d170*/  @!P3 IMAD R5, R5, R17, R4 ;  /* 0x000000110505b224 */ /* 0x004fca00078e0204 */
[----:B------:R0:W-:Y:S01]  /*d180*/  @!P3 STG.E.U8 desc[UR36][R236.64], R5 ;  /* 0x00000005ec00b986 */ /* 0x0001e2000c101124 */
[----:B------:R-:W-:-:S13]  /*d190*/  ISETP.LT.OR P3, PT, R0, 0x2, !P0 ;  /* 0x000000020000780c */ /* 0x000fda0004761670 */
[----:B0-----:R-:W-:-:S04]  /*d1a0*/  @!P3 IADD3 R236, P4, R20, UR39, RZ ;  /* 0x0000002714ecbc10 */ /* 0x001fc8000ff9e0ff */
[----:B------:R-:W-:Y:S01]  /*d1b0*/  @!P3 IADD3.X R237, R21, UR38, RZ, P4, !PT ;  /* 0x0000002615edbc10 */ /* 0x000fe2000a7fe4ff */
[----:B------:R-:W-:Y:S08]  /*d1c0*/  @P3 BRA `(.L_x_75) ;  /* 0x00000000000c3947 */ /* 0x000ff00003800000 */
[----:B------:R-:W2:Y:S02]  /*d1d0*/  LDG.E.U8 R16, desc[UR36][R6.64+0x1] ;  /* 0x0000012406107981 */ /* 0x000ea4000c1e1100 */
[----:B--2---:R-:W-:-:S05]  /*d1e0*/  PRMT R4, R16, 0x8880, RZ ;  /* 0x0000888010047816 */ /* 0x004fca00000000ff */
[----:B------:R-:W-:-:S07]  /*d1f0*/  IMAD R4, R4, R18, RZ ;  /* 0x0000001204047224 */ /* 0x000fce00078e02ff */
.L_x_75:
[----:B------:R-:W-:Y:S05]  /*d200*/  BSYNC B1 ;  /* 0x0000000000017941 */ /* 0x000fea0003800000 */
.L_x_74:
[----:B------:R-:W2:Y:S01]  /*d210*/  LDL.LU R5, [R1+0x8c] ;  /* 0x00008c0001057983 */ /* 0x000ea20000300800 */
[----:B------:R-:W-:Y:S01]  /*d220*/  BSSY B1, `(.L_x_76) ;  /* 0x0000008000017945 */ /* 0x000fe20003800000 */
[----:B--2---:R-:W-:-:S05]  /*d230*/  @!P3 IMAD R5, R5, R17, R4 ;  /* 0x000000110505b224 */ /* 0x004fca00078e0204 */
[----:B------:R0:W-:Y:S01]  /*d240*/  @!P3 STG.E.U8 desc[UR36][R236.64+0x1], R5 ;  /* 0x00000105ec00b986 */ /* 0x0001e2000c101124 */
[----:B------:R-:W-:-:S13]  /*d250*/  ISETP.LT.OR P3, PT, R0, 0x9, !P1 ;  /* 0x000000090000780c */ /* 0x000fda0004f61670 */
[----:B0-----:R-:W-:Y:S05]  /*d260*/  @P3 BRA `(.L_x_77) ;  /* 0x00000000000c3947 */ /* 0x001fea0003800000 */
[----:B-----5:R-:W2:Y:S02]  /*d270*/  LDG.E.U8 R16, desc[UR36][R8.64+0x8] ;  /* 0x0000082408107981 */ /* 0x020ea4000c1e1100 */
[----:B--2---:R-:W-:-:S05]  /*d280*/  PRMT R4, R16, 0x8880, RZ ;  /* 0x0000888010047816 */ /* 0x004fca00000000ff */
[----:B------:R-:W-:-:S07]  /*d290*/  IMAD R4, R4, R18, RZ ;  /* 0x0000001204047224 */ /* 0x000fce00078e02ff */
.L_x_77:
[----:B------:R-:W-:Y:S05]  /*d2a0*/  BSYNC B1 ;  /* 0x0000000000017941 */ /* 0x000fea0003800000 */
.L_x_76:
        /* <DEDUP_REMOVED lines=9> */
.L_x_79:
[----:B------:R-:W-:Y:S05]  /*d340*/  BSYNC B1 ;  /* 0x0000000000017941 */ /* 0x000fea0003800000 */
.L_x_78:
[----:B------:R-:W2:Y:S01]  /*d350*/  LDL.LU R5, [R1+0x94] ;  /* 0x0000940001057983 */ /* 0x000ea20000300800 */
[----:B------:R-:W-:Y:S01]  /*d360*/  BSSY B1, `(.L_x_80) ;  /* 0x0000008000017945 */ /* 0x000fe20003800000 */
[----:B--2---:R-:W-:-:S05]  /*d370*/  @!P3 IMAD R5, R5, R17, R4 ;  /* 0x000000110505b224 */ /* 0x004fca00078e0204 */
[----:B------:R0:W-:Y:S01]  /*d380*/  @!P3 STG.E.U8 desc[UR36][R20.64+0x9], R5 ;  /* 0x000009051400b986 */ /* 0x0001e2000c101124 */
[----:B------:R-:W-:-:S13]  /*d390*/  ISETP.LT.OR P3, PT, R0, 0x9, !P0 ;  /* 0x000000090000780c */ /* 0x000fda0004761670 */
[----:B0-----:R-:W-:Y:S05]  /*d3a0*/  @P3 BRA `(.L_x_81) ;  /* 0x00000000000c3947 */ /* 0x001fea0003800000 */
[----:B------:R-:W2:Y:S02]  /*d3b0*/  LDG.E.U8 R16, desc[UR36][R6.64+0x8] ;  /* 0x0000082406107981 */ /* 0x000ea4000c1e1100 */
[----:B--2---:R-:W-:-:S05]  /*d3c0*/  PRMT R4, R16, 0x8880, RZ ;  /* 0x0000888010047816 */ /* 0x004fca00000000ff */
[----:B------:R-:W-:-:S07]  /*d3d0*/  IMAD R4, R4, R18, RZ ;  /* 0x0000001204047224 */ /* 0x000fce00078e02ff */
.L_x_81:
[----:B------:R-:W-:Y:S05]  /*d3e0*/  BSYNC B1 ;  /* 0x0000000000017941 */ /* 0x000fea0003800000 */
.L_x_80:
[----:B------:R-:W-:Y:S01]  /*d3f0*/  R2UR UR5, R235 ;  /* 0x00000000eb0572ca */ /* 0x000fe200000e0000 */
[----:B------:R-:W-:Y:S01]  /*d400*/  IMAD.U32 R5, RZ, RZ, UR39 ;  /* 0x00000027ff057e24 */ /* 0x000fe2000f8e00ff */
[----:B------:R-:W-:Y:S01]  /*d410*/  ISETP.LT.OR P4, PT, R0, 0xa, !P0 ;  /* 0x0000000a0000780c */ /* 0x000fe20004781670 */
[----:B------:R0:W-:Y:S01]  /*d420*/  STL.64 [R1+0x120], R6 ;  /* 0x0001200601007387 */ /* 0x0001e20000100a00 */
[----:B------:R-:W-:Y:S01]  /*d430*/  R2UR UR4, R234 ;  /* 0x00000000ea0472ca */ /* 0x000fe200000e0000 */
[----:B------:R-:W-:-:S10]  /*d440*/  IMAD.U32 R236, RZ, RZ, UR38 ;  /* 0x00000026ffec7e24 */ /* 0x000fd4000f8e00ff */
[----:B0----5:R-:W-:Y:S02]  /*d450*/  @!P4 IADD3 R6, P5, P6, R5, UR5, R2 ;  /* 0x000000050506cc10 */ /* 0x021fe4000febe002 */
[----:B------:R-:W2:Y:S02]  /*d460*/  LDL.LU R5, [R1+0x98] ;  /* 0x0000980001057983 */ /* 0x000ea40000300800 */
[----:B------:R-:W-:-:S05]  /*d470*/  @!P4 IADD3.X R7, R236, UR4, R3, P5, P6 ;  /* 0x00000004ec07cc10 */ /* 0x000fca000afec403 */
[----:B------:R0:W-:Y:S04]  /*d480*/  @!P4 STL.64 [R1+0x80], R6 ;  /* 0x000080060100c387 */ /* 0x0001e80000100a00 */
[----:B0-----:R0:W5:Y:S01]  /*d490*/  LDL.LU.64 R6, [R1+0x120] ;  /* 0x0001200001067983 */ /* 0x0011620000300a00 */
[----:B------:R-:W-:Y:S01]  /*d4a0*/  @!P3 IADD3 R236, P5, R20, UR39, RZ ;  /* 0x0000002714ecbc10 */ /* 0x000fe2000ffbe0ff */
[----:B------:R-:W-:Y:S03]  /*d4b0*/  BSSY B1, `(.L_x_82) ;  /* 0x0000008000017945 */ /* 0x000fe60003800000 */
[----:B------:R-:W-:Y:S01]  /*d4c0*/  @!P3 IADD3.X R237, R21, UR38, RZ, P5, !PT ;  /* 0x0000002615edbc10 */ /* 0x000fe2000affe4ff */
[----:B--2---:R-:W-:-:S05]  /*d4d0*/  @!P3 IMAD R5, R5, R17, R4 ;  /* 0x000000110505b224 */ /* 0x004fca00078e0204 */
[----:B------:R0:W-:Y:S01]  /*d4e0*/  @!P3 STG.E.U8 desc[UR36][R236.64+0x8], R5 ;  /* 0x00000805ec00b986 */ /* 0x0001e2000c101124 */
[----:B------:R-:W-:Y:S05]  /*d4f0*/  @P4 BRA `(.L_x_83) ;  /* 0x00000000000c4947 */ /* 0x000fea0003800000 */
[----:B-----5:R-:W2:Y:S02]  /*d500*/  LDG.E.U8 R16, desc[UR36][R6.64+0x9] ;  /* 0x0000092406107981 */ /* 0x020ea4000c1e1100 */
[----:B--2---:R-:W-:-:S05]  /*d510*/  PRMT R4, R16, 0x8880, RZ ;  /* 0x0000888010047816 */ /* 0x004fca00000000ff */
[----:B------:R-:W-:-:S07]  /*d520*/  IMAD R4, R4, R18, RZ ;  /* 0x0000001204047224 */ /* 0x000fce00078e02ff */
.L_x_83:
[----:B------:R-:W-:Y:S05]  /*d530*/  BSYNC B1 ;  /* 0x0000000000017941 */ /* 0x000fea0003800000 */
.L_x_82:
[----:B0-----:R-:W2:Y:S04]  /*d540*/  LDL.LU R5, [R1+0x9c] ;  /* 0x00009c0001057983 */ /* 0x001ea80000300800 */
[----:B------:R0:W-:Y:S04]  /*d550*/  STL.64 [R1+0x120], R2 ;  /* 0x0001200201007387 */ /* 0x0001e80000100a00 */
[----:B0-----:R-:W3:Y:S01]  /*d560*/  LDL.LU.64 R2, [R1+0x80] ;  /* 0x0000800001027983 */ /* 0x001ee20000300a00 */
[----:B--2---:R-:W-:-:S05]  /*d570*/  @!P4 IMAD R5, R5, R17, R4 ;  /* 0x000000110505c224 */ /* 0x004fca00078e0204 */
[----:B---3--:R0:W-:Y:S04]  /*d580*/  @!P4 STG.E.U8 desc[UR36][R2.64+0x9], R5 ;  /* 0x000009050200c986 */ /* 0x0081e8000c101124 */
[----:B0-----:R0:W5:Y:S01]  /*d590*/  LDL.LU.64 R2, [R1+0x120] ;  /* 0x0001200001027983 */ /* 0x0011620000300a00 */
[----:B------:R-:W-:Y:S01]  /*d5a0*/  ISETP.LT.OR P3, PT, R0, 0x11, !P2 ;  /* 0x000000110000780c */ /* 0x000fe20005761670 */
[----:B------:R-:W-:-:S12]  /*d5b0*/  BSSY B1, `(.L_x_84) ;  /* 0x0000005000017945 */ /* 0x000fd80003800000 */
[----:B0-----:R-:W-:Y:S05]  /*d5c0*/  @P3 BRA `(.L_x_85) ;  /* 0x00000000000c3947 */ /* 0x001fea0003800000 */
[----:B------:R-:W2:Y:S02]  /*d5d0*/  LDG.E.U8 R16, desc[UR36][R22.64+0x10] ;  /* 0x0000102416107981 */ /* 0x000ea4000c1e1100 */
[----:B--2---:R-:W-:-:S05]  /*d5e0*/  PRMT R4, R16, 0x8880, RZ ;  /* 0x0000888010047816 */ /* 0x004fca00000000ff */
[----:B------:R-:W-:-:S07]  /*d5f0*/  IMAD R4, R4, R18, RZ ;  /* 0x0000001204047224 */ /* 0x000fce00078e02ff */
.L_x_85:
[----:B------:R-:W-:Y:S05]  /*d600*/  BSYNC B1 ;  /* 0x0000000000017941 */ /* 0x000fea0003800000 */
.L_x_84:
[----:B------:R-:W2:Y:S01]  /*d610*/  LDL.LU R5, [R1+0x60] ;  /* 0x0000600001057983 */ /* 0x000ea20000300800 */
[----:B------:R-:W-:Y:S01]  /*d620*/  ISETP.LT.OR P4, PT, R0, 0x12, !P2 ;  /* 0x000000120000780c */ /* 0x000fe20005781670 */
[----:B------:R-:W-:Y:S01]  /*d630*/  BSSY B1, `(.L_x_86) ;  /* 0x0000007000017945 */ /* 0x000fe20003800000 */
[----:B--2---:R-:W-:-:S05]  /*d640*/  @!P3 IMAD R5, R5, R17, R4 ;  /* 0x000000110505b224 */ /* 0x004fca00078e0204 */
[----:B-----5:R0:W-:Y:S06]  /*d650*/  @!P3 STG.E.U8 desc[UR36][R2.64+0x10], R5 ;  /* 0x000010050200b986 */ /* 0x0201ec000c101124 */
[----:B------:R-:W-:Y:S05]  /*d660*/  @P4 BRA `(.L_x_87) ;  /* 0x00000000000c4947 */ /* 0x000fea0003800000 */
[----:B------:R-:W2:Y:S02]  /*d670*/  LDG.E.U8 R16, desc[UR36][R22.64+0x11] ;  /* 0x0000112416107981 */ /* 0x000ea4000c1e1100 */
[----:B--2---:R-:W-:-:S05]  /*d680*/  PRMT R4, R16, 0x8880, RZ ;  /* 0x0000888010047816 */ /* 0x004fca00000000ff */
[----:B------:R-:W-:-:S07]  /*d690*/  IMAD R4, R4, R18, RZ ;  /* 0x0000001204047224 */ /* 0x000fce00078e02ff */
.L_x_87:
[----:B------:R-:W-:Y:S05]  /*d6a0*/  BSYNC B1 ;  /* 0x0000000000017941 */ /* 0x000fea0003800000 */
.L_x_86:
[----:B------:R2:W-:Y:S01]  /*d6b0*/  STL.64 [R1+0x120], R6 ;  /* 0x0001200601007387 */ /* 0x0005e20000100a00 */
[----:B------:R-:W-:-:S03]  /*d6c0*/  LOP3.LUT P6, RZ, R19, 0x1, RZ, 0xc0, !PT ;  /* 0x0000000113ff7812 */ /* 0x000fc600078cc0ff */
[----:B0-----:R-:W3:Y:S01]  /*d6d0*/  LDL.LU R5, [R1+0x64] ;  /* 0x0000640001057983 */ /* 0x001ee20000300800 */
[----:B------:R-:W-:-:S13]  /*d6e0*/  ISETP.LT.OR P3, PT, R0, 0x11, !P6 ;  /* 0x000000110000780c */ /* 0x000fda0007761670 */
[----:B--2---:R-:W-:-:S04]  /*d6f0*/  @!P3 IADD3 R6, P5, R2, UR39, RZ ;  /* 0x000000270206bc10 */ /* 0x004fc8000ffbe0ff */
[----:B------:R-:W-:-:S05]  /*d700*/  @!P3 IADD3.X R7, R3, UR38, RZ, P5, !PT ;  /* 0x000000260307bc10 */ /* 0x000fca000affe4ff */
[----:B------:R0:W-:Y:S04]  /*d710*/  @!P3 STL.64 [R1+0x80], R6 ;  /* 0x000080060100b387 */ /* 0x0001e80000100a00 */
[----:B0-----:R0:W5:Y:S01]  /*d720*/  LDL.LU.64 R6, [R1+0x120] ;  /* 0x0001200001067983 */ /* 0x0011620000300a00 */
[----:B------:R-:W-:Y:S01]  /*d730*/  BSSY B1, `(.L_x_88) ;  /* 0x0000007000017945 */ /* 0x000fe20003800000 */
[----:B---3--:R-:W-:-:S05]  /*d740*/  @!P4 IMAD R5, R5, R17, R4 ;  /* 0x000000110505c224 */ /* 0x008fca00078e0204 */
[----:B------:R0:W-:Y:S01]  /*d750*/  @!P4 STG.E.U8 desc[UR36][R2.64+0x11], R5 ;  /* 0x000011050200c986 */ /* 0x0001e2000c101124 */
[----:B------:R-:W-:Y:S05]  /*d760*/  @P3 BRA `(.L_x_89) ;  /* 0x00000000000c3947 */ /* 0x000fea0003800000 */
[----:B------:R-:W2:Y:S02]  /*d770*/  LDG.E.U8 R16, desc[UR36][R14.64+0x10] ;  /* 0x000010240e107981 */ /* 0x000ea4000c1e1100 */
[----:B--2---:R-:W-:-:S05]  /*d780*/  PRMT R4, R16, 0x8880, RZ ;  /* 0x0000888010047816 */ /* 0x004fca00000000ff */
[----:B------:R-:W-:-:S07]  /*d790*/  IMAD R4, R4, R18, RZ ;  /* 0x0000001204047224 */ /* 0x000fce00078e02ff */
.L_x_89:
[----:B------:R-:W-:Y:S05]  /*d7a0*/  BSYNC B1 ;  /* 0x0000000000017941 */ /* 0x000fea0003800000 */
.L_x_88:
[----:B0-----:R-:W2:Y:S04]  /*d7b0*/  LDL.LU R5, [R1+0x68] ;  /* 0x0000680001057983 */ /* 0x001ea80000300800 */
[----:B-----5:R0:W-:Y:S04]  /*d7c0*/  STL.64 [R1+0x120], R6 ;  /* 0x0001200601007387 */ /* 0x0201e80000100a00 */
[----:B0-----:R-:W3:Y:S01]  /*d7d0*/  LDL.LU.64 R6, [R1+0x80] ;  /* 0x0000800001067983 */ /* 0x001ee20000300a00 */
[----:B------:R-:W-:Y:S01]  /*d7e0*/  ISETP.LT.OR P4, PT, R0, 0x12, !P6 ;  /* 0x000000120000780c */ /* 0x000fe20007781670 */
[----:B------:R-:W-:-:S12]  /*d7f0*/  BSSY B1, `(.L_x_90) ;  /* 0x000000a000017945 */ /* 0x000fd80003800000 */
[----:B------:R-:W-:-:S04]  /*d800*/  @!P4 IADD3 R236, P5, R2, UR39, RZ ;  /* 0x0000002702eccc10 */ /* 0x000fc8000ffbe0ff */
[----:B------:R-:W-:Y:S01]  /*d810*/  @!P4 IADD3.X R237, R3, UR38, RZ, P5, !PT ;  /* 0x0000002603edcc10 */ /* 0x000fe2000affe4ff */
[----:B--2---:R-:W-:-:S05]  /*d820*/  @!P3 IMAD R5, R5, R17, R4 ;  /* 0x000000110505b224 */ /* 0x004fca00078e0204 */
[----:B---3--:R0:W-:Y:S04]  /*d830*/  @!P3 STG.E.U8 desc[UR36][R6.64+0x10], R5 ;  /* 0x000010050600b986 */ /* 0x0081e8000c101124 */
[----:B0-----:R0:W5:Y:S01]  /*d840*/  LDL.LU.64 R6, [R1+0x120] ;  /* 0x0001200001067983 */ /* 0x0011620000300a00 */
[----:B------:R-:W-:Y:S05]  /*d850*/  @P4 BRA `(.L_x_91) ;  /* 0x00000000000c4947 */ /* 0x000fea0003800000 */
[----:B------:R-:W2:Y:S02]  /*d860*/  LDG.E.U8 R16, desc[UR36][R14.64+0x11] ;  /* 0x000011240e107981 */ /* 0x000ea4000c1e1100 */
[----:B--2---:R-:W-:-:S05]  /*d870*/  PRMT R4, R16, 0x8880, RZ ;  /* 0x0000888010047816 */ /* 0x004fca00000000ff */
[----:B------:R-:W-:-:S07]  /*d880*/  IMAD R4, R4, R18, RZ ;  /* 0x0000001204047224 */ /* 0x000fce00078e02ff */
.L_x_91:
[----:B------:R-:W-:Y:S05]  /*d890*/  BSYNC B1 ;  /* 0x0000000000017941 */ /* 0x000fea0003800000 */
.L_x_90:
[----:B------:R-:W2:Y:S01]  /*d8a0*/  LDL.LU R5, [R1+0x6c] ;  /* 0x00006c0001057983 */ /* 0x000ea20000300800 */
[----:B------:R-:W-:Y:S01]  /*d8b0*/  ISETP.LT.OR P3, PT, R0, 0x19, !P2 ;  /* 0x000000190000780c */ /* 0x000fe20005761670 */
[----:B------:R-:W-:Y:S01]  /*d8c0*/  BSSY B1, `(.L_x_92) ;  /* 0x0000007000017945 */ /* 0x000fe20003800000 */
[----:B--2---:R-:W-:-:S05]  /*d8d0*/  @!P4 IMAD R5, R5, R17, R4 ;  /* 0x000000110505c224 */ /* 0x004fca00078e0204 */
[----:B------:R2:W-:Y:S06]  /*d8e0*/  @!P4 STG.E.U8 desc[UR36][R236.64+0x11], R5 ;  /* 0x00001105ec00c986 */ /* 0x0005ec000c101124 */
[----:B------:R-:W-:Y:S05]  /*d8f0*/  @P3 BRA `(.L_x_93) ;  /* 0x00000000000c3947 */ /* 0x000fea0003800000 */
[----:B------:R-:W3:Y:S02]  /*d900*/  LDG.E.U8 R16, desc[UR36][R22.64+0x18] ;  /* 0x0000182416107981 */ /* 0x000ee4000c1e1100 */
[----:B---3--:R-:W-:-:S05]  /*d910*/  PRMT R4, R16, 0x8880, RZ ;  /* 0x0000888010047816 */ /* 0x008fca00000000ff */
[----:B------:R-:W-:-:S07]  /*d920*/  IMAD R4, R4, R18, RZ ;  /* 0x0000001204047224 */ /* 0x000fce00078e02ff */
.L_x_93:
[----:B------:R-:W-:Y:S05]  /*d930*/  BSYNC B1 ;  /* 0x0000000000017941 */ /* 0x000fea0003800000 */
.L_x_92:
[----:B--2---:R-:W2:Y:S01]  /*d940*/  LDL.LU R5, [R1+0x70] ;  /* 0x0000700001057983 */ /* 0x004ea20000300800 */
        /* <DEDUP_REMOVED lines=8> */
.L_x_95:
[----:B------:R-:W-:Y:S05]  /*d9d0*/  BSYNC B1 ;  /* 0x0000000000017941 */ /* 0x000fea0003800000 */
.L_x_94:
[----:B-----5:R3:W-:Y:S04]  /*d9e0*/  STL.64 [R1+0x120], R6 ;  /* 0x0001200601007387 */ /* 0x0207e80000100a00 */
[----:B--2---:R-:W2:Y:S01]  /*d9f0*/  LDL.LU R5, [R1+0x74] ;  /* 0x0000740001057983 */ /* 0x004ea20000300800 */
[----:B------:R-:W-:-:S13]  /*da00*/  ISETP.LT.OR P3, PT, R0, 0x19, !P6 ;  /* 0x000000190000780c */ /* 0x000fda0007761670 */
[----:B---3--:R-:W-:-:S04]  /*da10*/  @!P3 IADD3 R6, P5, R2, UR39, RZ ;  /* 0x000000270206bc10 */ /* 0x008fc8000ffbe0ff */
[----:B------:R-:W-:-:S05]  /*da20*/  @!P3 IADD3.X R7, R3, UR38, RZ, P5, !PT ;  /* 0x000000260307bc10 */ /* 0x000fca000affe4ff */
[----:B------:R3:W-:Y:S04]  /*da30*/  @!P3 STL.64 [R1+0x60], R6 ;  /* 0x000060060100b387 */ /* 0x0007e80000100a00 */
[----:B---3--:R3:W5:Y:S01]  /*da40*/  LDL.LU.64 R6, [R1+0x120] ;  /* 0x0001200001067983 */ /* 0x0087620000300a00 */
[----:B------:R-:W-:Y:S01]  /*da50*/  BSSY B1, `(.L_x_96) ;  /* 0x0000007000017945 */ /* 0x000fe20003800000 */
[----:B--2---:R-:W-:-:S05]  /*da60*/  @!P4 IMAD R5, R5, R17, R4 ;  /* 0x000000110505c224 */ /* 0x004fca00078e0204 */
[----:B------:R3:W-:Y:S01]  /*da70*/  @!P4 STG.E.U8 desc[UR36][R2.64+0x19], R5 ;  /* 0x000019050200c986 */ /* 0x0007e2000c101124 */
[----:B------:R-:W-:Y:S05]  /*da80*/  @P3 BRA `(.L_x_97) ;  /* 0x00000000000c3947 */ /* 0x000fea0003800000 */
[----:B------:R-:W2:Y:S02]  /*da90*/  LDG.E.U8 R16, desc[UR36][R14.64+0x18] ;  /* 0x000018240e107981 */ /* 0x000ea4000c1e1100 */
[----:B--2---:R-:W-:-:S05]  /*daa0*/  PRMT R4, R16, 0x8880, RZ ;  /* 0x0000888010047816 */ /* 0x004fca00000000ff */
[----:B------:R-:W-:-:S07]  /*dab0*/  IMAD R4, R4, R18, RZ ;  /* 0x0000001204047224 */ /* 0x000fce00078e02ff */
.L_x_97:
[----:B------:R-:W-:Y:S05]  /*dac0*/  BSYNC B1 ;  /* 0x0000000000017941 */ /* 0x000fea0003800000 */
.L_x_96:
[----:B---3--:R-:W2:Y:S04]  /*dad0*/  LDL.LU R5, [R1+0x78] ;  /* 0x0000780001057983 */ /* 0x008ea80000300800 */
[----:B-----5:R3:W-:Y:S04]  /*dae0*/  STL.64 [R1+0x120], R6 ;  /* 0x0001200601007387 */ /* 0x0207e80000100a00 */
[----:B---3--:R-:W3:Y:S01]  /*daf0*/  LDL.LU.64 R6, [R1+0x60] ;  /* 0x0000600001067983 */ /* 0x008ee20000300a00 */
[----:B------:R-:W-:Y:S01]  /*db00*/  ISETP.LT.OR P4, PT, R0, 0x1a, !P6 ;  /* 0x0000001a0000780c */ /* 0x000fe20007781670 */
[----:B------:R-:W-:-:S12]  /*db10*/  BSSY B1, `(.L_x_98) ;  /* 0x000000a000017945 */ /* 0x000fd80003800000 */
[----:B------:R-:W-:-:S04]  /*db20*/  @!P4 IADD3 R236, P5, R2, UR39, RZ ;  /* 0x0000002702eccc10 */ /* 0x000fc8000ffbe0ff */
[----:B------:R-:W-:Y:S01]  /*db30*/  @!P4 IADD3.X R237, R3, UR38, RZ, P5, !PT ;  /* 0x0000002603edcc10 */ /* 0x000fe2000affe4ff */
[----:B--2---:R-:W-:-:S05]  /*db40*/  @!P3 IMAD R5, R5, R17, R4 ;  /* 0x000000110505b224 */ /* 0x004fca00078e0204 */
[----:B---3--:R2:W-:Y:S04]  /*db50*/  @!P3 STG.E.U8 desc[UR36][R6.64+0x18], R5 ;  /* 0x000018050600b986 */ /* 0x0085e8000c101124 */
[----:B--2---:R2:W5:Y:S01]  /*db60*/  LDL.LU.64 R6, [R1+0x120] ;  /* 0x0001200001067983 */ /* 0x0045620000300a00 */
[----:B------:R-:W-:Y:S05]  /*db70*/  @P4 BRA `(.L_x_99) ;  /* 0x00000000000c4947 */ /* 0x000fea0003800000 */
[----:B------:R-:W3:Y:S02]  /*db80*/  LDG.E.U8 R16, desc[UR36][R14.64+0x19] ;  /* 0x000019240e107981 */ /* 0x000ee4000c1e1100 */
[----:B---3--:R-:W-:-:S05]  /*db90*/  PRMT R4, R16, 0x8880, RZ ;  /* 0x0000888010047816 */ /* 0x008fca00000000ff */
[----:B------:R-:W-:-:S07]  /*dba0*/  IMAD R4, R4, R18, RZ ;  /* 0x0000001204047224 */ /* 0x000fce00078e02ff */
.L_x_99:
[----:B------:R-:W-:Y:S05]  /*dbb0*/  BSYNC B1 ;  /* 0x0000000000017941 */ /* 0x000fea0003800000 */
.L_x_98:
[----:B------:R-:W3:Y:S01]  /*dbc0*/  LDL.LU R5, [R1+0x7c] ;  /* 0x00007c0001057983 */ /* 0x000ee20000300800 */
[----:B------:R-:W-:Y:S01]  /*dbd0*/  LOP3.LUT P5, RZ, R19, 0x4, RZ, 0xc0, !PT ;  /* 0x0000000413ff7812 */ /* 0x000fe200078ac0ff */
[----:B------:R-:W-:Y:S03]  /*dbe0*/  BSSY B1, `(.L_x_100) ;  /* 0x0000008000017945 */ /* 0x000fe60003800000 */
[----:B------:R-:W-:Y:S01]  /*dbf0*/  ISETP.LT.OR P3, PT, R0, 0x11, !P5 ;  /* 0x000000110000780c */ /* 0x000fe20006f61670 */
[----:B---3--:R-:W-:-:S05]  /*dc00*/  @!P4 IMAD R5, R5, R17, R4 ;  /* 0x000000110505c224 */ /* 0x008fca00078e0204 */
[----:B------:R3:W-:Y:S07]  /*dc10*/  @!P4 STG.E.U8 desc[UR36][R236.64+0x19], R5 ;  /* 0x00001905ec00c986 */ /* 0x0007ee000c101124 */
[----:B------:R-:W-:Y:S05]  /*dc20*/  @P3 BRA `(.L_x_101) ;  /* 0x00000000000c3947 */ /* 0x000fea0003800000 */
[----:B------:R-:W4:Y:S02]  /*dc30*/  LDG.E.U8 R16, desc[UR36][R12.64+0x10] ;  /* 0x000010240c107981 */ /* 0x000f24000c1e1100 */
[----:B----4-:R-:W-:-:S05]  /*dc40*/  PRMT R4, R16, 0x8880, RZ ;  /* 0x0000888010047816 */ /* 0x010fca00000000ff */
[----:B------:R-:W-:-:S07]  /*dc50*/  IMAD R4, R4, R18, RZ ;  /* 0x0000001204047224 */ /* 0x000fce00078e02ff */
.L_x_101:
[----:B------:R-:W-:Y:S05]  /*dc60*/  BSYNC B1 ;  /* 0x0000000000017941 */ /* 0x000fea0003800000 */
.L_x_100:
[----:B---3--:R-:W3:Y:S01]  /*dc70*/  LDL.LU R5, [R1+0x40] ;  /* 0x0000400001057983 */ /* 0x008ee20000300800 */
[----:B------:R-:W-:Y:S01]  /*dc80*/  ISETP.LT.OR P4, PT, R0, 0x12, !P5 ;  /* 0x000000120000780c */ /* 0x000fe20006f81670 */
[----:B------:R-:W-:Y:S01]  /*dc90*/  BSSY B1, `(.L_x_102) ;  /* 0x0000009000017945 */ /* 0x000fe20003800000 */
[----:B------:R-:W-:Y:S02]  /*dca0*/  IMAD.U32 R236, RZ, RZ, UR38 ;  /* 0x00000026ffec7e24 */ /* 0x000fe4000f8e00ff */
[----:B---3--:R-:W-:-:S05]  /*dcb0*/  @!P3 IMAD R5, R5, R17, R4 ;  /* 0x000000110505b224 */ /* 0x008fca00078e0204 */
[----:B------:R3:W-:Y:S02]  /*dcc0*/  @!P3 STG.E.U8 desc[UR36][R232.64+0x10], R5 ;  /* 0x00001005e800b986 */ /* 0x0007e4000c101124 */
[----:B---3--:R-:W-:Y:S02]  /*dcd0*/  IMAD.U32 R5, RZ, RZ, UR39 ;  /* 0x00000027ff057e24 */ /* 0x008fe4000f8e00ff */
[----:B------:R-:W-:Y:S05]  /*dce0*/  @P4 BRA `(.L_x_103) ;  /* 0x00000000000c4947 */ /* 0x000fea0003800000 */
[----:B------:R-:W3:Y:S02]  /*dcf0*/  LDG.E.U8 R16, desc[UR36][R12.64+0x11] ;  /* 0x000011240c107981 */ /* 0x000ee4000c1e1100 */
[----:B---3--:R-:W-:-:S05]  /*dd00*/  PRMT R4, R16, 0x8880, RZ ;  /* 0x0000888010047816 */ /* 0x008fca00000000ff */
[----:B------:R-:W-:-:S07]  /*dd10*/  IMAD R4, R4, R18, RZ ;  /* 0x0000001204047224 */ /* 0x000fce00078e02ff */
.L_x_103:
[----:B------:R-:W-:Y:S05]  /*dd20*/  BSYNC B1 ;  /* 0x0000000000017941 */ /* 0x000fea0003800000 */
.L_x_102:
[----:B------:R-:W-:Y:S01]  /*dd30*/  LOP3.LUT P3, RZ, R19, 0x2, RZ, 0xc0, !PT ;  /* 0x0000000213ff7812 */ /* 0x000fe2000786c0ff */
[----:B-----5:R3:W-:Y:S03]  /*dd40*/  STL.64 [R1+0x120], R6 ;  /* 0x0001200601007387 */ /* 0x0207e60000100a00 */
[----:B------:R-:W-:-:S13]  /*dd50*/  ISETP.LT.OR P3, PT, R0, 0x11, !P3 ;  /* 0x000000110000780c */ /* 0x000fda0005f61670 */
[----:B---3--:R-:W-:Y:S02]  /*dd60*/  @!P3 IADD3 R6, P5, P6, R5, UR61, R2 ;  /* 0x0000003d0506bc10 */ /* 0x008fe4000febe002 */
[----:B------:R-:W3:Y:S02]  /*dd70*/  LDL.LU R5, [R1+0x44] ;  /* 0x0000440001057983 */ /* 0x000ee40000300800 */
[----:B------:R-:W-:-:S05]  /*dd80*/  @!P3 IADD3.X R7, R236, UR60, R3, P5, P6 ;  /* 0x0000003cec07bc10 */ /* 0x000fca000afec403 */
[----:B------:R4:W-:Y:S04]  /*dd90*/  @!P3 STL.64 [R1+0x60], R6 ;  /* 0x000060060100b387 */ /* 0x0009e80000100a00 */
[----:B----4-:R4:W5:Y:S01]  /*dda0*/  LDL.LU.64 R6, [R1+0x120] ;  /* 0x0001200001067983 */ /* 0x0109620000300a00 */
[----:B------:R-:W-:Y:S01]  /*ddb0*/  BSSY B1, `(.L_x_104) ;  /* 0x0000009000017945 */ /* 0x000fe20003800000 */
[----:B------:R-:W-:Y:S02]  /*ddc0*/  IMAD.U32 R236, RZ, RZ, UR39 ;  /* 0x00000027ffec7e24 */ /* 0x000fe4000f8e00ff */
[----:B---3--:R-:W-:-:S05]  /*ddd0*/  @!P4 IMAD R5, R5, R17, R4 ;  /* 0x000000110505c224 */ /* 0x008fca00078e0204 */
[----:B------:R3:W-:Y:S02]  /*dde0*/  @!P4 STG.E.U8 desc[UR36][R232.64+0x11], R5 ;  /* 0x00001105e800c986 */ /* 0x0007e4000c101124 */
[----:B---3--:R-:W-:Y:S01]  /*ddf0*/  IMAD.U32 R5, RZ, RZ, UR38 ;  /* 0x00000026ff057e24 */ /* 0x008fe2000f8e00ff */
[----:B----4-:R-:W-:Y:S06]  /*de00*/  @P3 BRA `(.L_x_105) ;  /* 0x00000000000c3947 */ /* 0x010fec0003800000 */
[----:B------:R-:W3:Y:S02]  /*de10*/  LDG.E.U8 R16, desc[UR36][R10.64+0x10] ;  /* 0x000010240a107981 */ /* 0x000ee4000c1e1100 */
[----:B---3--:R-:W-:-:S05]  /*de20*/  PRMT R4, R16, 0x8880, RZ ;  /* 0x0000888010047816 */ /* 0x008fca00000000ff */
[----:B------:R-:W-:-:S07]  /*de30*/  IMAD R4, R4, R18, RZ ;  /* 0x0000001204047224 */ /* 0x000fce00078e02ff */
.L_x_105:
[----:B------:R-:W-:Y:S05]  /*de40*/  BSYNC B1 ;  /* 0x0000000000017941 */ /* 0x000fea0003800000 */
.L_x_104:
[----:B------:R-:W-:Y:S01]  /*de50*/  LOP3.LUT P4, RZ, R19, 0x2, RZ, 0xc0, !PT ;  /* 0x0000000213ff7812 */ /* 0x000fe2000788c0ff */
[----:B-----5:R3:W-:Y:S03]  /*de60*/  STL.64 [R1+0x120], R6 ;  /* 0x0001200601007387 */ /* 0x0207e60000100a00 */
[----:B------:R-:W-:Y:S01]  /*de70*/  ISETP.LT.OR P4, PT, R0, 0x12, !P4 ;  /* 0x000000120000780c */ /* 0x000fe20006781670 */
[----:B---3--:R-:W3:-:S12]  /*de80*/  LDL.LU.64 R6, [R1+0x60] ;  /* 0x0000600001067983 */ /* 0x008ed80000300a00 */
[----:B------:R-:W-:-:S04]  /*de90*/  @!P4 IADD3 R236, P5, P6, R236, UR61, R2 ;  /* 0x0000003dececcc10 */ /* 0x000fc8000febe002 */
[----:B------:R-:W-:Y:S02]  /*dea0*/  @!P4 IADD3.X R237, R5, UR60, R3, P5, P6 ;  /* 0x0000003c05edcc10 */ /* 0x000fe4000afec403 */
[----:B------:R-:W4:Y:S01]  /*deb0*/  LDL.LU R5, [R1+0x48] ;  /* 0x0000480001057983 */ /* 0x000f220000300800 */
[----:B------:R-:W-:Y:S01]  /*dec0*/  BSSY B1, `(.L_x_106) ;  /* 0x0000008000017945 */ /* 0x000fe20003800000 */
[----:B----4-:R-:W-:-:S05]  /*ded0*/  @!P3 IMAD R5, R5, R17, R4 ;  /* 0x000000110505b224 */ /* 0x010fca00078e0204 */
[----:B---3--:R3:W-:Y:S04]  /*dee0*/  @!P3 STG.E.U8 desc[UR36][R6.64+0x10], R5 ;  /* 0x000010050600b986 */ /* 0x0087e8000c101124 */
[----:B---3--:R3:W5:Y:S01]  /*def0*/  LDL.LU.64 R6, [R1+0x120] ;  /* 0x0001200001067983 */ /* 0x0087620000300a00 */
[----:B------:R-:W-:Y:S05]  /*df00*/  @P4 BRA `(.L_x_107) ;  /* 0x00000000000c4947 */ /* 0x000fea0003800000 */
[----:B------:R-:W4:Y:S02]  /*df10*/  LDG.E.U8 R16, desc[UR36][R10.64+0x11] ;  /* 0x000011240a107981 */ /* 0x000f24000c1e1100 */
[----:B----4-:R-:W-:-:S05]  /*df20*/  PRMT R4, R16, 0x8880, RZ ;  /* 0x0000888010047816 */ /* 0x010fca00000000ff */
[----:B------:R-:W-:-:S07]  /*df30*/  IMAD R4, R4, R18, RZ ;  /* 0x0000001204047224 */ /* 0x000fce00078e02ff */
.L_x_107:
[----:B------:R-:W-:Y:S05]  /*df40*/  BSYNC B1 ;  /* 0x0000000000017941 */ /* 0x000fea0003800000 */
.L_x_106:
[----:B------:R-:W4:Y:S01]  /*df50*/  LDL.LU R5, [R1+0x4c] ;  /* 0x00004c0001057983 */ /* 0x000f220000300800 */
[----:B------:R-:W-:Y:S01]  /*df60*/  LOP3.LUT P5, RZ, R19, 0x4, RZ, 0xc0, !PT ;  /* 0x0000000413ff7812 */ /* 0x000fe200078ac0ff */
[----:B------:R-:W-:Y:S03]  /*df70*/  BSSY B1, `(.L_x_108) ;  /* 0x0000008000017945 */ /* 0x000fe60003800000 */
[----:B------:R-:W-:Y:S01]  /*df80*/  ISETP.LT.OR P3, PT, R0, 0x19, !P5 ;  /* 0x000000190000780c */ /* 0x000fe20006f61670 */
[----:B----4-:R-:W-:-:S05]  /*df90*/  @!P4 IMAD R5, R5, R17, R4 ;  /* 0x000000110505c224 */ /* 0x010fca00078e0204 */
[----:B------:R4:W-:Y:S07]  /*dfa0*/  @!P4 STG.E.U8 desc[UR36][R236.64+0x11], R5 ;  /* 0x00001105ec00c986 */ /* 0x0009ee000c101124 */
[----:B------:R-:W-:Y:S05]  /*dfb0*/  @P3 BRA `(.L_x_109) ;  /* 0x00000000000c3947 */ /* 0x000fea0003800000 */
[----:B------:R-:W2:Y:S02]  /*dfc0*/  LDG.E.U8 R16, desc[UR36][R12.64+0x18] ;  /* 0x000018240c107981 */ /* 0x000ea4000c1e1100 */
[----:B--2---:R-:W-:-:S05]  /*dfd0*/  PRMT R4, R16, 0x8880, RZ ;  /* 0x0000888010047816 */ /* 0x004fca00000000ff */
[----:B------:R-:W-:-:S07]  /*dfe0*/  IMAD R4, R4, R18, RZ ;  /* 0x0000001204047224 */ /* 0x000fce00078e02ff */
.L_x_109:
[----:B------:R-:W-:Y:S05]  /*dff0*/  BSYNC B1 ;  /* 0x0000000000017941 */ /* 0x000fea0003800000 */
.L_x_108:
[----:B----4-:R-:W4:Y:S01]  /*e000*/  LDL.LU R5, [R1+0x50] ;  /* 0x0000500001057983 */ /* 0x010f220000300800 */
[----:B------:R-:W-:Y:S01]  /*e010*/  ISETP.LT.OR P4, PT, R0, 0x1a, !P5 ;  /* 0x0000001a0000780c */ /* 0x000fe20006f81670 */
[----:B------:R-:W-:Y:S01]  /*e020*/  BSSY B1, `(.L_x_110) ;  /* 0x0000009000017945 */ /* 0x000fe20003800000 */
[----:B------:R-:W-:Y:S02]  /*e030*/  IMAD.U32 R236, RZ, RZ, UR38 ;  /* 0x00000026ffec7e24 */ /* 0x000fe4000f8e00ff */
[----:B----4-:R-:W-:-:S05]  /*e040*/  @!P3 IMAD R5, R5, R17, R4 ;  /* 0x000000110505b224 */ /* 0x010fca00078e0204 */
[----:B------:R4:W-:Y:S02]  /*e050*/  @!P3 STG.E.U8 desc[UR36][R232.64+0x18], R5 ;  /* 0x00001805e800b986 */ /* 0x0009e4000c101124 */
[----:B----4-:R-:W-:Y:S02]  /*e060*/  IMAD.U32 R5, RZ, RZ, UR39 ;  /* 0x00000027ff057e24 */ /* 0x010fe4000f8e00ff */
[----:B------:R-:W-:Y:S05]  /*e070*/  @P4 BRA `(.L_x_111) ;  /* 0x00000000000c4947 */ /* 0x000fea0003800000 */
[----:B------:R-:W4:Y:S02]  /*e080*/  LDG.E.U8 R16, desc[UR36][R12.64+0x19] ;  /* 0x000019240c107981 */ /* 0x000f24000c1e1100 */
[----:B----4-:R-:W-:-:S05]  /*e090*/  PRMT R4, R16, 0x8880, RZ ;  /* 0x0000888010047816 */ /* 0x010fca00000000ff */
[----:B------:R-:W-:-:S07]  /*e0a0*/  IMAD R4, R4, R18, RZ ;  /* 0x0000001204047224 */ /* 0x000fce00078e02ff */
.L_x_111:
[----:B------:R-:W-:Y:S05]  /*e0b0*/  BSYNC B1 ;  /* 0x0000000000017941 */ /* 0x000fea0003800000 */
.L_x_110:
[----:B------:R-:W-:Y:S01]  /*e0c0*/  LOP3.LUT P3, RZ, R19, 0x2, RZ, 0xc0, !PT ;  /* 0x0000000213ff7812 */ /* 0x000fe2000786c0ff */
[----:B-----5:R4:W-:Y:S03]  /*e0d0*/  STL.64 [R1+0x120], R6 ;  /* 0x0001200601007387 */ /* 0x0209e60000100a00 */
[----:B------:R-:W-:-:S13]  /*e0e0*/  ISETP.LT.OR P3, PT, R0, 0x19, !P3 ;  /* 0x000000190000780c */ /* 0x000fda0005f61670 */
[----:B----4-:R-:W-:Y:S02]  /*e0f0*/  @!P3 IADD3 R6, P5, P6, R5, UR61, R2 ;  /* 0x0000003d0506bc10 */ /* 0x010fe4000febe002 */
[----:B------:R-:W4:Y:S02]  /*e100*/  LDL.LU R5, [R1+0x54] ;  /* 0x0000540001057983 */ /* 0x000f240000300800 */
[----:B------:R-:W-:-:S05]  /*e110*/  @!P3 IADD3.X R7, R236, UR60, R3, P5, P6 ;  /* 0x0000003cec07bc10 */ /* 0x000fca000afec403 */
[----:B------:R0:W-:Y:S04]  /*e120*/  @!P3 STL.64 [R1+0x40], R6 ;  /* 0x000040060100b387 */ /* 0x0001e80000100a00 */
[----:B0-----:R0:W5:Y:S01]  /*e130*/  LDL.LU.64 R6, [R1+0x120] ;  /* 0x0001200001067983 */ /* 0x0011620000300a00 */
[----:B------:R-:W-:Y:S01]  /*e140*/  BSSY B1, `(.L_x_112) ;  /* 0x0000009000017945 */ /* 0x000fe20003800000 */
[----:B------:R-:W-:Y:S02]  /*e150*/  IMAD.U32 R236, RZ, RZ, UR39 ;  /* 0x00000027ffec7e24 */ /* 0x000fe4000f8e00ff */
[----:B----4-:R-:W-:-:S05]  /*e160*/  @!P4 IMAD R5, R5, R17, R4 ;  /* 0x000000110505c224 */ /* 0x010fca00078e0204 */
[----:B------:R4:W-:Y:S02]  /*e170*/  @!P4 STG.E.U8 desc[UR36][R232.64+0x19], R5 ;  /* 0x00001905e800c986 */ /* 0x0009e4000c101124 */
[----:B----4-:R-:W-:Y:S01]  /*e180*/  IMAD.U32 R5, RZ, RZ, UR38 ;  /* 0x00000026ff057e24 */ /* 0x010fe2000f8e00ff */
[----:B0-----:R-:W-:Y:S06]  /*e190*/  @P3 BRA `(.L_x_113) ;  /* 0x00000000000c3947 */ /* 0x001fec0003800000 */
[----:B------:R-:W4:Y:S02]  /*e1a0*/  LDG.E.U8 R16, desc[UR36][R10.64+0x18] ;  /* 0x000018240a107981 */ /* 0x000f24000c1e1100 */
[----:B----4-:R-:W-:-:S05]  /*e1b0*/  PRMT R4, R16, 0x8880, RZ ;  /* 0x0000888010047816 */ /* 0x010fca00000000ff */
[----:B------:R-:W-:-:S07]  /*e1c0*/  IMAD R4, R4, R18, RZ ;  /* 0x0000001204047224 */ /* 0x000fce00078e02ff */
.L_x_113:
[----:B------:R-:W-:Y:S05]  /*e1d0*/  BSYNC B1 ;  /* 0x0000000000017941 */ /* 0x000fea0003800000 */
.L_x_112:
[----:B------:R-:W-:Y:S01]  /*e1e0*/  LOP3.LUT P4, RZ, R19, 0x2, RZ, 0xc0, !PT ;  /* 0x0000000213ff7812 */ /* 0x000fe2000788c0ff */
[----:B-----5:R0:W-:Y:S03]  /*e1f0*/  STL.64 [R1+0x120], R6 ;  /* 0x0001200601007387 */ /* 0x0201e60000100a00 */
[----:B------:R-:W-:Y:S01]  /*e200*/  ISETP.LT.OR P4, PT, R0, 0x1a, !P4 ;  /* 0x0000001a0000780c */ /* 0x000fe20006781670 */
[----:B0-----:R-:W4:-:S12]  /*e210*/  LDL.LU.64 R6, [R1+0x40] ;  /* 0x0000400001067983 */ /* 0x001f180000300a00 */
[----:B------:R-:W-:-:S04]  /*e220*/  @!P4 IADD3 R236, P5, P6, R236, UR61, R2 ;  /* 0x0000003dececcc10 */ /* 0x000fc8000febe002 */
[----:B------:R-:W-:Y:S02]  /*e230*/  @!P4 IADD3.X R237, R5, UR60, R3, P5, P6 ;  /* 0x0000003c05edcc10 */ /* 0x000fe4000afec403 */
[----:B------:R-:W2:Y:S01]  /*e240*/  LDL.LU R5, [R1+0x58] ;  /* 0x0000580001057983 */ /* 0x000ea20000300800 */
[----:B------:R-:W-:Y:S01]  /*e250*/  BSSY B1, `(.L_x_114) ;  /* 0x0000008000017945 */ /* 0x000fe20003800000 */
[----:B--2---:R-:W-:-:S05]  /*e260*/  @!P3 IMAD R5, R5, R17, R4 ;  /* 0x000000110505b224 */ /* 0x004fca00078e0204 */
[----:B----4-:R0:W-:Y:S04]  /*e270*/  @!P3 STG.E.U8 desc[UR36][R6.64+0x18], R5 ;  /* 0x000018050600b986 */ /* 0x0101e8000c101124 */
[----:B0-----:R0:W5:Y:S01]  /*e280*/  LDL.LU.64 R6, [R1+0x120] ;  /* 0x0001200001067983 */ /* 0x0011620000300a00 */
[----:B------:R-:W-:Y:S05]  /*e290*/  @P4 BRA `(.L_x_115) ;  /* 0x00000000000c4947 */ /* 0x000fea0003800000 */
[----:B------:R-:W2:Y:S02]  /*e2a0*/  LDG.E.U8 R16, desc[UR36][R10.64+0x19] ;  /* 0x000019240a107981 */ /* 0x000ea4000c1e1100 */
[----:B--2---:R-:W-:-:S05]  /*e2b0*/  PRMT R4, R16, 0x8880, RZ ;  /* 0x0000888010047816 */ /* 0x004fca00000000ff */
[----:B------:R-:W-:-:S07]  /*e2c0*/  IMAD R4, R4, R18, RZ ;  /* 0x0000001204047224 */ /* 0x000fce00078e02ff */
.L_x_115:
[----:B------:R-:W-:Y:S05]  /*e2d0*/  BSYNC B1 ;  /* 0x0000000000017941 */ /* 0x000fea0003800000 */
.L_x_114:
[----:B------:R-:W2:Y:S01]  /*e2e0*/  LDL.LU R5, [R1+0x5c] ;  /* 0x00005c0001057983 */ /* 0x000ea20000300800 */
[----:B------:R-:W-:Y:S01]  /*e2f0*/  ISETP.LT.OR P3, PT, R0, 0x11, !P1 ;  /* 0x000000110000780c */ /* 0x000fe20004f61670 */
[----:B------:R-:W-:Y:S01]  /*e300*/  BSSY B1, `(.L_x_116) ;  /* 0x0000007000017945 */ /* 0x000fe20003800000 */
[----:B--2---:R-:W-:-:S05]  /*e310*/  @!P4 IMAD R5, R5, R17, R4 ;  /* 0x000000110505c224 */ /* 0x004fca00078e0204 */
[----:B------:R2:W-:Y:S06]  /*e320*/  @!P4 STG.E.U8 desc[UR36][R236.64+0x19], R5 ;  /* 0x00001905ec00c986 */ /* 0x0005ec000c101124 */
[----:B------:R-:W-:Y:S05]  /*e330*/  @P3 BRA `(.L_x_117) ;  /* 0x00000000000c3947 */ /* 0x000fea0003800000 */
[----:B------:R-:W4:Y:S02]  /*e340*/  LDG.E.U8 R16, desc[UR36][R8.64+0x10] ;  /* 0x0000102408107981 */ /* 0x000f24000c1e1100 */
[----:B----4-:R-:W-:-:S05]  /*e350*/  PRMT R4, R16, 0x8880, RZ ;  /* 0x0000888010047816 */ /* 0x010fca00000000ff */
[----:B------:R-:W-:-:S07]  /*e360*/  IMAD R4, R4, R18, RZ ;  /* 0x0000001204047224 */ /* 0x000fce00078e02ff */
.L_x_117:
[----:B------:R-:W-:Y:S05]  /*e370*/  BSYNC B1 ;  /* 0x0000000000017941 */ /* 0x000fea0003800000 */
.L_x_116:
[----:B--2---:R-:W2:Y:S01]  /*e380*/  LDL.LU R5, [R1+0x20] ;  /* 0x0000200001057983 */ /* 0x004ea20000300800 */
[----:B------:R-:W-:Y:S01]  /*e390*/  ISETP.LT.OR P4, PT, R0, 0x12, !P1 ;  /* 0x000000120000780c */ /* 0x000fe20004f81670 */
[----:B------:R-:W-:Y:S01]  /*e3a0*/  BSSY B1, `(.L_x_118) ;  /* 0x0000009000017945 */ /* 0x000fe20003800000 */
[----:B------:R-:W-:Y:S02]  /*e3b0*/  IMAD.U32 R236, RZ, RZ, UR38 ;  /* 0x00000026ffec7e24 */ /* 0x000fe4000f8e00ff */
[----:B--2---:R-:W-:-:S05]  /*e3c0*/  @!P3 IMAD R5, R5, R17, R4 ;  /* 0x000000110505b224 */ /* 0x004fca00078e0204 */
[----:B------:R2:W-:Y:S02]  /*e3d0*/  @!P3 STG.E.U8 desc[UR36][R20.64+0x10], R5 ;  /* 0x000010051400b986 */ /* 0x0005e4000c101124 */
[----:B--2---:R-:W-:Y:S02]  /*e3e0*/  IMAD.U32 R5, RZ, RZ, UR39 ;  /* 0x00000027ff057e24 */ /* 0x004fe4000f8e00ff */
[----:B------:R-:W-:Y:S05]  /*e3f0*/  @P4 BRA `(.L_x_119) ;  /* 0x00000000000c4947 */ /* 0x000fea0003800000 */
[----:B------:R-:W2:Y:S02]  /*e400*/  LDG.E.U8 R16, desc[UR36][R8.64+0x11] ;  /* 0x0000112408107981 */ /* 0x000ea4000c1e1100 */
[----:B--2---:R-:W-:-:S05]  /*e410*/  PRMT R4, R16, 0x8880, RZ ;  /* 0x0000888010047816 */ /* 0x004fca00000000ff */
[----:B------:R-:W-:-:S07]  /*e420*/  IMAD R4, R4, R18, RZ ;  /* 0x0000001204047224 */ /* 0x000fce00078e02ff */
.L_x_119:
[----:B------:R-:W-:Y:S05]  /*e430*/  BSYNC B1 ;  /* 0x0000000000017941 */ /* 0x000fea0003800000 */
.L_x_118:
[----:B------:R-:W-:Y:S01]  /*e440*/  R2UR UR5, R235 ;  /* 0x00000000eb0572ca */ /* 0x000fe200000e0000 */
[----:B-----5:R2:W-:Y:S01]  /*e450*/  STL.64 [R1+0x120], R6 ;  /* 0x0001200601007387 */ /* 0x0205e20000100a00 */
[----:B------:R-:W-:Y:S02]  /*e460*/  ISETP.LT.OR P3, PT, R0, 0x11, !P0 ;  /* 0x000000110000780c */ /* 0x000fe40004761670 */
[----:B------:R-:W-:-:S11]  /*e470*/  R2UR UR4, R234 ;  /* 0x00000000ea0472ca */ /* 0x000fd600000e0000 */
[----:B--2---:R-:W-:Y:S02]  /*e480*/  @!P3 IADD3 R6, P5, P6, R5, UR5, R2 ;  /* 0x000000050506bc10 */ /* 0x004fe4000febe002 */
[----:B------:R-:W2:Y:S02]  /*e490*/  LDL.LU R5, [R1+0x24] ;  /* 0x0000240001057983 */ /* 0x000ea40000300800 */
[----:B------:R-:W-:-:S05]  /*e4a0*/  @!P3 IADD3.X R7, R236, UR4, R3, P5, P6 ;  /* 0x00000004ec07bc10 */ /* 0x000fca000afec403 */
[----:B------:R4:W-:Y:S04]  /*e4b0*/  @!P3 STL.64 [R1+0x40], R6 ;  /* 0x000040060100b387 */ /* 0x0009e80000100a00 */
[----:B----4-:R4:W5:Y:S01]  /*e4c0*/  LDL.LU.64 R6, [R1+0x120] ;  /* 0x0001200001067983 */ /* 0x0109620000300a00 */
[----:B------:R-:W-:Y:S01]  /*e4d0*/  BSSY B1, `(.L_x_120) ;  /* 0x0000009000017945 */ /* 0x000fe20003800000 */
[----:B------:R-:W-:Y:S02]  /*e4e0*/  IMAD.U32 R236, RZ, RZ, UR39 ;  /* 0x00000027ffec7e24 */ /* 0x000fe4000f8e00ff */
[----:B--2---:R-:W-:-:S05]  /*e4f0*/  @!P4 IMAD R5, R5, R17, R4 ;  /* 0x000000110505c224 */ /* 0x004fca00078e0204 */
[----:B------:R2:W-:Y:S02]  /*e500*/  @!P4 STG.E.U8 desc[UR36][R20.64+0x11], R5 ;  /* 0x000011051400c986 */ /* 0x0005e4000c101124 */
[----:B--2---:R-:W-:Y:S01]  /*e510*/  IMAD.U32 R5, RZ, RZ, UR38 ;  /* 0x00000026ff057e24 */ /* 0x004fe2000f8e00ff */
[----:B----4-:R-:W-:Y:S06]  /*e520*/  @P3 BRA `(.L_x_121) ;  /* 0x00000000000c3947 */ /* 0x010fec0003800000 */
[----:B-----5:R-:W2:Y:S02]  /*e530*/  LDG.E.U8 R16, desc[UR36][R6.64+0x10] ;  /* 0x0000102406107981 */ /* 0x020ea4000c1e1100 */
[----:B--2---:R-:W-:-:S05]  /*e540*/  PRMT R4, R16, 0x8880, RZ ;  /* 0x0000888010047816 */ /* 0x004fca00000000ff */
[----:B------:R-:W-:-:S07]  /*e550*/  IMAD R4, R4, R18, RZ ;  /* 0x0000001204047224 */ /* 0x000fce00078e02ff */
.L_x_121:
[----:B------:R-:W-:Y:S05]  /*e560*/  BSYNC B1 ;  /* 0x0000000000017941 */ /* 0x000fea0003800000 */
.L_x_120:
[----:B------:R-:W-:Y:S01]  /*e570*/  R2UR UR5, R235 ;  /* 0x00000000eb0572ca */ /* 0x000fe200000e0000 */
[----:B-----5:R2:W-:Y:S01]  /*e580*/  STL.64 [R1+0x120], R6 ;  /* 0x0001200601007387 */ /* 0x0205e20000100a00 */
[----:B------:R-:W-:Y:S02]  /*e590*/  ISETP.LT.OR P4, PT, R0, 0x12, !P0 ;  /* 0x000000120000780c */ /* 0x000fe40004781670 */
[----:B------:R-:W-:Y:S01]  /*e5a0*/  R2UR UR4, R234 ;  /* 0x00000000ea0472ca */ /* 0x000fe200000e0000 */
[----:B--2---:R-:W2:Y:S10]  /*e5b0*/  LDL.LU.64 R6, [R1+0x40] ;  /* 0x0000400001067983 */ /* 0x004eb40000300a00 */
[----:B------:R-:W-:-:S04]  /*e5c0*/  @!P4 IADD3 R236, P5, P6, R236, UR5, R2 ;  /* 0x00000005ececcc10 */ /* 0x000fc8000febe002 */
[----:B------:R-:W-:Y:S02]  /*e5d0*/  @!P4 IADD3.X R237, R5, UR4, R3, P5, P6 ;  /* 0x0000000405edcc10 */ /* 0x000fe4000afec403 */
[----:B------:R-:W4:Y:S01]  /*e5e0*/  LDL.LU R5, [R1+0x28] ;  /* 0x0000280001057983 */ /* 0x000f220000300800 */
[----:B------:R-:W-:Y:S01]  /*e5f0*/  BSSY B1, `(.L_x_122) ;  /* 0x0000008000017945 */ /* 0x000fe20003800000 */
[----:B----4-:R-:W-:-:S05]  /*e600*/  @!P3 IMAD R5, R5, R17, R4 ;  /* 0x000000110505b224 */ /* 0x010fca00078e0204 */
[----:B--2---:R2:W-:Y:S04]  /*e610*/  @!P3 STG.E.U8 desc[UR36][R6.64+0x10], R5 ;  /* 0x000010050600b986 */ /* 0x0045e8000c101124 */
[----:B--2---:R2:W5:Y:S01]  /*e620*/  LDL.LU.64 R6, [R1+0x120] ;  /* 0x0001200001067983 */ /* 0x0045620000300a00 */
[----:B------:R-:W-:Y:S05]  /*e630*/  @P4 BRA `(.L_x_123) ;  /* 0x00000000000c4947 */ /* 0x000fea0003800000 */
[----:B-----5:R-:W4:Y:S02]  /*e640*/  LDG.E.U8 R16, desc[UR36][R6.64+0x11] ;  /* 0x0000112406107981 */ /* 0x020f24000c1e1100 */
[----:B----4-:R-:W-:-:S05]  /*e650*/  PRMT R4, R16, 0x8880, RZ ;  /* 0x0000888010047816 */ /* 0x010fca00000000ff */
[----:B------:R-:W-:-:S07]  /*e660*/  IMAD R4, R4, R18, RZ ;  /* 0x0000001204047224 */ /* 0x000fce00078e02ff */
.L_x_123:
[----:B------:R-:W-:Y:S05]  /*e670*/  BSYNC B1 ;  /* 0x0000000000017941 */ /* 0x000fea0003800000 */
.L_x_122:
[----:B------:R-:W4:Y:S01]  /*e680*/  LDL.LU R5, [R1+0x2c] ;  /* 0x00002c0001057983 */ /* 0x000f220000300800 */
[----:B------:R-:W-:Y:S01]  /*e690*/  ISETP.LT.OR P3, PT, R0, 0x19, !P1 ;  /* 0x000000190000780c */ /* 0x000fe20004f61670 */
[----:B------:R-:W-:Y:S01]  /*e6a0*/  BSSY B1, `(.L_x_124) ;  /* 0x0000007000017945 */ /* 0x000fe20003800000 */
[----:B----4-:R-:W-:-:S05]  /*e6b0*/  @!P4 IMAD R5, R5, R17, R4 ;  /* 0x000000110505c224 */ /* 0x010fca00078e0204 */
[----:B------:R4:W-:Y:S06]  /*e6c0*/  @!P4 STG.E.U8 desc[UR36][R236.64+0x11], R5 ;  /* 0x00001105ec00c986 */ /* 0x0009ec000c101124 */
[----:B------:R-:W-:Y:S05]  /*e6d0*/  @P3 BRA `(.L_x_125) ;  /* 0x00000000000c3947 */ /* 0x000fea0003800000 */
[----:B------:R-:W2:Y:S02]  /*e6e0*/  LDG.E.U8 R16, desc[UR36][R8.64+0x18] ;  /* 0x0000182408107981 */ /* 0x000ea4000c1e1100 */
[----:B--2---:R-:W-:-:S05]  /*e6f0*/  PRMT R4, R16, 0x8880, RZ ;  /* 0x0000888010047816 */ /* 0x004fca00000000ff */
[----:B------:R-:W-:-:S07]  /*e700*/  IMAD R4, R4, R18, RZ ;  /* 0x0000001204047224 */ /* 0x000fce00078e02ff */
.L_x_125:
[----:B------:R-:W-:Y:S05]  /*e710*/  BSYNC B1 ;  /* 0x0000000000017941 */ /* 0x000fea0003800000 */
.L_x_124:
        /* <DEDUP_REMOVED lines=11> */
.L_x_127:
[----:B------:R-:W-:Y:S05]  /*e7d0*/  BSYNC B1 ;  /* 0x0000000000017941 */ /* 0x000fea0003800000 */
.L_x_126:
[----:B------:R-:W-:Y:S01]  /*e7e0*/  R2UR UR5, R235 ;  /* 0x00000000eb0572ca */ /* 0x000fe200000e0000 */
[----:B-----5:R4:W-:Y:S01]  /*e7f0*/  STL.64 [R1+0x120], R6 ;  /* 0x0001200601007387 */ /* 0x0209e20000100a00 */
[----:B------:R-:W-:Y:S02]  /*e800*/  ISETP.LT.OR P3, PT, R0, 0x19, !P0 ;  /* 0x000000190000780c */ /* 0x000fe40004761670 */
[----:B------:R-:W-:-:S11]  /*e810*/  R2UR UR4, R234 ;  /* 0x00000000ea0472ca */ /* 0x000fd600000e0000 */
        /* <DEDUP_REMOVED lines=11> */
[----:B-----5:R-:W4:Y:S02]  /*e8d0*/  LDG.E.U8 R16, desc[UR36][R6.64+0x18] ;  /* 0x0000182406107981 */ /* 0x020f24000c1e1100 */
[----:B----4-:R-:W-:-:S05]  /*e8e0*/  PRMT R4, R16, 0x8880, RZ ;  /* 0x0000888010047816 */ /* 0x010fca00000000ff */
[----:B------:R-:W-:-:S07]  /*e8f0*/  IMAD R4, R4, R18, RZ ;  /* 0x0000001204047224 */ /* 0x000fce00078e02ff */
.L_x_129:
[----:B------:R-:W-:Y:S05]  /*e900*/  BSYNC B1 ;  /* 0x0000000000017941 */ /* 0x000fea0003800000 */
.L_x_128:
[----:B------:R-:W-:Y:S01]  /*e910*/  R2UR UR5, R235 ;  /* 0x00000000eb0572ca */ /* 0x000fe200000e0000 */
[----:B-----5:R0:W-:Y:S01]  /*e920*/  STL.64 [R1+0x120], R6 ;  /* 0x0001200601007387 */ /* 0x0201e20000100a00 */
[----:B------:R-:W-:Y:S02]  /*e930*/  ISETP.LT.OR P4, PT, R0, 0x1a, !P0 ;  /* 0x0000001a0000780c */ /* 0x000fe40004781670 */
[----:B------:R-:W-:Y:S01]  /*e940*/  R2UR UR4, R234 ;  /* 0x00000000ea0472ca */ /* 0x000fe200000e0000 */
[----:B0-----:R-:W4:Y:S10]  /*e950*/  LDL.LU.64 R6, [R1+0x20] ;  /* 0x0000200001067983 */ /* 0x001f340000300a00 */
        /* <DEDUP_REMOVED lines=8> */
[----:B-----5:R-:W2:Y:S02]  /*e9e0*/  LDG.E.U8 R16, desc[UR36][R6.64+0x19] ;  /* 0x0000192406107981 */ /* 0x020ea4000c1e1100 */
[----:B--2---:R-:W-:-:S05]  /*e9f0*/  PRMT R4, R16, 0x8880, RZ ;  /* 0x0000888010047816 */ /* 0x004fca00000000ff */
[----:B------:R-:W-:-:S07]  /*ea00*/  IMAD R4, R4, R18, RZ ;  /* 0x0000001204047224 */ /* 0x000fce00078e02ff */
.L_x_131:
[----:B------:R-:W-:Y:S05]  /*ea10*/  BSYNC B1 ;  /* 0x0000000000017941 */ /* 0x000fea0003800000 */
.L_x_130:
        /* <DEDUP_REMOVED lines=9> */
.L_x_133:
[----:B------:R-:W-:Y:S05]  /*eab0*/  BSYNC B1 ;  /* 0x0000000000017941 */ /* 0x000fea0003800000 */
.L_x_132:
[----:B--2---:R-:W2:Y:S01]  /*eac0*/  LDL.LU R5, [R1] ;  /* 0x0000000001057983 */ /* 0x004ea20000300800 */
        /* <DEDUP_REMOVED lines=8> */
.L_x_135:
[----:B------:R-:W-:Y:S05]  /*eb50*/  BSYNC B1 ;  /* 0x0000000000017941 */ /* 0x000fea0003800000 */
.L_x_134:
[----:B-----5:R4:W-:Y:S01]  /*eb60*/  STL.64 [R1+0x120], R6 ;  /* 0x0001200601007387 */ /* 0x0209e20000100a00 */
[----:B------:R-:W-:-:S03]  /*eb70*/  LOP3.LUT P6, RZ, R19, 0x1, RZ, 0xc0, !PT ;  /* 0x0000000113ff7812 */ /* 0x000fc600078cc0ff */
[----:B--2---:R-:W2:Y:S01]  /*eb80*/  LDL.LU R5, [R1+0x4] ;  /* 0x0000040001057983 */ /* 0x004ea20000300800 */
[----:B------:R-:W-:-:S13]  /*eb90*/  ISETP.LT.OR P3, PT, R0, 0x21, !P6 ;  /* 0x000000210000780c */ /* 0x000fda0007761670 */
[----:B----4-:R-:W-:-:S04]  /*eba0*/  @!P3 IADD3 R6, P5, R2, UR39, RZ ;  /* 0x000000270206bc10 */ /* 0x010fc8000ffbe0ff */
[----:B------:R-:W-:-:S05]  /*ebb0*/  @!P3 IADD3.X R7, R3, UR38, RZ, P5, !PT ;  /* 0x000000260307bc10 */ /* 0x000fca000affe4ff */
[----:B------:R4:W-:Y:S04]  /*ebc0*/  @!P3 STL.64 [R1+0x20], R6 ;  /* 0x000020060100b387 */ /* 0x0009e80000100a00 */
[----:B----4-:R4:W5:Y:S01]  /*ebd0*/  LDL.LU.64 R6, [R1+0x120] ;  /* 0x0001200001067983 */ /* 0x0109620000300a00 */
[----:B------:R-:W-:Y:S01]  /*ebe0*/  BSSY B1, `(.L_x_136) ;  /* 0x0000007000017945 */ /* 0x000fe20003800000 */
[----:B--2---:R-:W-:-:S05]  /*ebf0*/  @!P4 IMAD R5, R5, R17, R4 ;  /* 0x000000110505c224 */ /* 0x004fca00078e0204 */
[----:B------:R4:W-:Y:S01]  /*ec00*/  @!P4 STG.E.U8 desc[UR36][R2.64+0x21], R5 ;  /* 0x000021050200c986 */ /* 0x0009e2000c101124 */
[----:B------:R-:W-:Y:S05]  /*ec10*/  @P3 BRA `(.L_x_137) ;  /* 0x00000000000c3947 */ /* 0x000fea0003800000 */
[----:B------:R-:W2:Y:S02]  /*ec20*/  LDG.E.U8 R16, desc[UR36][R14.64+0x20] ;  /* 0x000020240e107981 */ /* 0x000ea4000c1e1100 */
[----:B--2---:R-:W-:-:S05]  /*ec30*/  PRMT R4, R16, 0x8880, RZ ;  /* 0x0000888010047816 */ /* 0x004fca00000000ff */
[----:B------:R-:W-:-:S07]  /*ec40*/  IMAD R4, R4, R18, RZ ;  /* 0x0000001204047224 */ /* 0x000fce00078e02ff */
.L_x_137:
[----:B------:R-:W-:Y:S05]  /*ec50*/  BSYNC B1 ;  /* 0x0000000000017941 */ /* 0x000fea0003800000 */
.L_x_136:
[----:B----4-:R-:W2:Y:S04]  /*ec60*/  LDL.LU R5, [R1+0x8] ;  /* 0x0000080001057983 */ /* 0x010ea80000300800 */
[----:B-----5:R4:W-:Y:S04]  /*ec70*/  STL.64 [R1+0x120], R6 ;  /* 0x0001200601007387 */ /* 0x0209e80000100a00 */
[----:B----4-:R-:W4:Y:S01]  /*ec80*/  LDL.LU.64 R6, [R1+0x20] ;  /* 0x0000200001067983 */ /* 0x010f220000300a00 */
[----:B------:R-:W-:Y:S01]  /*ec90*/  ISETP.LT.OR P4, PT, R0, 0x22, !P6 ;  /* 0x000000220000780c */ /* 0x000fe20007781670 */
[----:B------:R-:W-:-:S12]  /*eca0*/  BSSY B1, `(.L_x_138) ;  /* 0x000000a000017945 */ /* 0x000fd80003800000 */
[----:B------:R-:W-:-:S04]  /*ecb0*/  @!P4 IADD3 R236, P5, R2, UR39, RZ ;  /* 0x0000002702eccc10 */ /* 0x000fc8000ffbe0ff */
[----:B------:R-:W-:Y:S01]  /*ecc0*/  @!P4 IADD3.X R237, R3, UR38, RZ, P5, !PT ;  /* 0x0000002603edcc10 */ /* 0x000fe2000affe4ff */
[----:B--2---:R-:W-:-:S05]  /*ecd0*/  @!P3 IMAD R5, R5, R17, R4 ;  /* 0x000000110505b224 */ /* 0x004fca00078e0204 */
[----:B----4-:R2:W-:Y:S04]  /*ece0*/  @!P3 STG.E.U8 desc[UR36][R6.64+0x20], R5 ;  /* 0x000020050600b986 */ /* 0x0105e8000c101124 */
[----:B--2---:R2:W5:Y:S01]  /*ecf0*/  LDL.LU.64 R6, [R1+0x120] ;  /* 0x0001200001067983 */ /* 0x0045620000300a00 */
[----:B------:R-:W-:Y:S05]  /*ed00*/  @P4 BRA `(.L_x_139) ;  /* 0x00000000000c4947 */ /* 0x000fea0003800000 */
[----:B------:R-:W4:Y:S02]  /*ed10*/  LDG.E.U8 R16, desc[UR36][R14.64+0x21] ;  /* 0x000021240e107981 */ /* 0x000f24000c1e1100 */
[----:B----4-:R-:W-:-:S05]  /*ed20*/  PRMT R4, R16, 0x8880, RZ ;  /* 0x0000888010047816 */ /* 0x010fca00000000ff */
[----:B------:R-:W-:-:S07]  /*ed30*/  IMAD R4, R4, R18, RZ ;  /* 0x0000001204047224 */ /* 0x000fce00078e02ff */
.L_x_139:
[----:B------:R-:W-:Y:S05]  /*ed40*/  BSYNC B1 ;  /* 0x0000000000017941 */ /* 0x000fea0003800000 */
.L_x_138:
        /* <DEDUP_REMOVED lines=9> */
.L_x_141:
[----:B------:R-:W-:Y:S05]  /*ede0*/  BSYNC B1 ;  /* 0x0000000000017941 */ /* 0x000fea0003800000 */
.L_x_140:
[----:B----4-:R-:W4:Y:S01]  /*edf0*/  LDL.LU R5, [R1+0x10] ;  /* 0x0000100001057983 */ /* 0x010f220000300800 */
        /* <DEDUP_REMOVED lines=8> */
.L_x_143:
[----:B------:R-:W-:Y:S05]  /*ee80*/  BSYNC B1 ;  /* 0x0000000000017941 */ /* 0x000fea0003800000 */
.L_x_142:
[----:B-----5:R0:W-:Y:S04]  /*ee90*/  STL.64 [R1+0x120], R6 ;  /* 0x0001200601007387 */ /* 0x0201e80000100a00 */
[----:B----4-:R-:W4:Y:S01]  /*eea0*/  LDL.LU R5, [R1+0x14] ;  /* 0x0000140001057983 */ /* 0x010f220000300800 */
[----:B------:R-:W-:-:S13]  /*eeb0*/  ISETP.LT.OR P3, PT, R0, 0x29, !P6 ;  /* 0x000000290000780c */ /* 0x000fda0007761670 */
[----:B0-----:R-:W-:-:S04]  /*eec0*/  @!P3 IADD3 R6, P5, R2, UR39, RZ ;  /* 0x000000270206bc10 */ /* 0x001fc8000ffbe0ff */
[----:B------:R-:W-:-:S05]  /*eed0*/  @!P3 IADD3.X R7, R3, UR38, RZ, P5, !PT ;  /* 0x000000260307bc10 */ /* 0x000fca000affe4ff */
[----:B------:R0:W-:Y:S04]  /*eee0*/  @!P3 STL.64 [R1], R6 ;  /* 0x000000060100b387 */ /* 0x0001e80000100a00 */
[----:B0-----:R0:W5:Y:S01]  /*eef0*/  LDL.LU.64 R6, [R1+0x120] ;  /* 0x0001200001067983 */ /* 0x0011620000300a00 */
[----:B------:R-:W-:Y:S01]  /*ef00*/  BSSY B1, `(.L_x_144) ;  /* 0x0000007000017945 */ /* 0x000fe20003800000 */
[----:B----4-:R-:W-:-:S05]  /*ef10*/  @!P4 IMAD R5, R5, R17, R4 ;  /* 0x000000110505c224 */ /* 0x010fca00078e0204 */
[----:B------:R0:W-:Y:S01]  /*ef20*/  @!P4 STG.E.U8 desc[UR36][R2.64+0x29], R5 ;  /* 0x000029050200c986 */ /* 0x0001e2000c101124 */
[----:B------:R-:W-:Y:S05]  /*ef30*/  @P3 BRA `(.L_x_145) ;  /* 0x00000000000c3947 */ /* 0x000fea0003800000 */
[----:B------:R-:W4:Y:S02]  /*ef40*/  LDG.E.U8 R16, desc[UR36][R14.64+0x28] ;  /* 0x000028240e107981 */ /* 0x000f24000c1e1100 */
[----:B----4-:R-:W-:-:S05]  /*ef50*/  PRMT R4, R16, 0x8880, RZ ;  /* 0x0000888010047816 */ /* 0x010fca00000000ff */
[----:B------:R-:W-:-:S07]  /*ef60*/  IMAD R4, R4, R18, RZ ;  /* 0x0000001204047224 */ /* 0x000fce00078e02ff */
.L_x_145:
[----:B------:R-:W-:Y:S05]  /*ef70*/  BSYNC B1 ;  /* 0x0000000000017941 */ /* 0x000fea0003800000 */
.L_x_144:
[----:B0-----:R-:W4:Y:S04]  /*ef80*/  LDL.LU R5, [R1+0x18] ;  /* 0x0000180001057983 */ /* 0x001f280000300800 */
[----:B-----5:R0:W-:Y:S04]  /*ef90*/  STL.64 [R1+0x120], R6 ;  /* 0x0001200601007387 */ /* 0x0201e80000100a00 */
[----:B0-----:R-:W2:Y:S01]  /*efa0*/  LDL.LU.64 R6, [R1] ;  /* 0x0000000001067983 */ /* 0x001ea20000300a00 */
[----:B------:R-:W-:Y:S01]  /*efb0*/  ISETP.LT.OR P4, PT, R0, 0x2a, !P6 ;  /* 0x0000002a0000780c */ /* 0x000fe20007781670 */
[----:B------:R-:W-:-:S12]  /*efc0*/  BSSY B1, `(.L_x_146) ;  /* 0x000000a000017945 */ /* 0x000fd80003800000 */
[----:B------:R-:W-:-:S04]  /*efd0*/  @!P4 IADD3 R236, P5, R2, UR39, RZ ;  /* 0x0000002702eccc10 */ /* 0x000fc8000ffbe0ff */
[----:B------:R-:W-:Y:S01]  /*efe0*/  @!P4 IADD3.X R237, R3, UR38, RZ, P5, !PT ;  /* 0x0000002603edcc10 */ /* 0x000fe2000affe4ff */
[----:B----4-:R-:W-:-:S05]  /*eff0*/  @!P3 IMAD R5, R5, R17, R4 ;  /* 0x000000110505b224 */ /* 0x010fca00078e0204 */
[----:B--2---:R0:W-:Y:S04]  /*f000*/  @!P3 STG.E.U8 desc[UR36][R6.64+0x28], R5 ;  /* 0x000028050600b986 */ /* 0x0041e8000c101124 */
[----:B0-----:R0:W5:Y:S01]  /*f010*/  LDL.LU.64 R6, [R1+0x120] ;  /* 0x0001200001067983 */ /* 0x0011620000300a00 */
[----:B------:R-:W-:Y:S05]  /*f020*/  @P4 BRA `(.L_x_147) ;  /* 0x00000000000c4947 */ /* 0x000fea0003800000 */
[----:B------:R-:W2:Y:S02]  /*f030*/  LDG.E.U8 R16, desc[UR36][R14.64+0x29] ;  /* 0x000029240e107981 */ /* 0x000ea4000c1e1100 */
[----:B--2---:R-:W-:-:S05]  /*f040*/  PRMT R4, R16, 0x8880, RZ ;  /* 0x0000888010047816 */ /* 0x004fca00000000ff */
[----:B------:R-:W-:-:S07]  /*f050*/  IMAD R4, R4, R18, RZ ;  /* 0x0000001204047224 */ /* 0x000fce00078e02ff */
.L_x_147:
[----:B------:R-:W-:Y:S05]  /*f060*/  BSYNC B1 ;  /* 0x0000000000017941 */ /* 0x000fea0003800000 */
.L_x_146:
[----:B------:R-:W2:Y:S01]  /*f070*/  LDL.LU R5, [R1+0x1c] ;  /* 0x00001c0001057983 */ /* 0x000ea20000300800 */
[----:B------:R-:W-:Y:S01]  /*f080*/  LOP3.LUT P5, RZ, R19, 0x4, RZ, 0xc0, !PT ;  /* 0x0000000413ff7812 */ /* 0x000fe200078ac0ff */
[----:B------:R-:W-:Y:S03]  /*f090*/  BSSY B1, `(.L_x_148) ;  /* 0x0000008000017945 */ /* 0x000fe60003800000 */
[----:B------:R-:W-:Y:S01]  /*f0a0*/  ISETP.LT.OR P3, PT, R0, 0x21, !P5 ;  /* 0x000000210000780c */ /* 0x000fe20006f61670 */
[----:B--2---:R-:W-:-:S05]  /*f0b0*/  @!P4 IMAD R5, R5, R17, R4 ;  /* 0x000000110505c224 */ /* 0x004fca00078e0204 */
[----:B------:R2:W-:Y:S07]  /*f0c0*/  @!P4 STG.E.U8 desc[UR36][R236.64+0x29], R5 ;  /* 0x00002905ec00c986 */ /* 0x0005ee000c101124 */
[----:B------:R-:W-:Y:S05]  /*f0d0*/  @P3 BRA `(.L_x_149) ;  /* 0x00000000000c3947 */ /* 0x000fea0003800000 */
[----:B------:R-:W4:Y:S02]  /*f0e0*/  LDG.E.U8 R16, desc[UR36][R12.64+0x20] ;  /* 0x000020240c107981 */ /* 0x000f24000c1e1100 */
[----:B----4-:R-:W-:-:S05]  /*f0f0*/  PRMT R4, R16, 0x8880, RZ ;  /* 0x0000888010047816 */ /* 0x010fca00000000ff */
[----:B------:R-:W-:-:S07]  /*f100*/  IMAD R4, R4, R18, RZ ;  /* 0x0000001204047224 */ /* 0x000fce00078e02ff */
.L_x_149:
[----:B------:R-:W-:Y:S05]  /*f110*/  BSYNC B1 ;  /* 0x0000000000017941 */ /* 0x000fea0003800000 */
.L_x_148:
[----:B------:R-:W-:Y:S01]  /*f120*/  @!P3 IMAD R224, R224, R17, R4 ;  /* 0x00000011e0e0b224 */ /* 0x000fe200078e0204 */
[----:B------:R-:W-:Y:S01]  /*f130*/  ISETP.LT.OR P4, PT, R0, 0x22, !P5 ;  /* 0x000000220000780c */ /* 0x000fe20006f81670 */
[----:B------:R-:W-:Y:S01]  /*f140*/  BSSY B1, `(.L_x_150) ;  /* 0x0000008000017945 */ /* 0x000fe20003800000 */
[----:B--2---:R-:W-:Y:S02]  /*f150*/  IMAD.U32 R236, RZ, RZ, UR39 ;  /* 0x00000027ffec7e24 */ /* 0x004fe4000f8e00ff */
[----:B------:R2:W-:Y:S01]  /*f160*/  @!P3 STG.E.U8 desc[UR36][R232.64+0x20], R224 ;  /* 0x000020e0e800b986 */ /* 0x0005e2000c101124 */
[----:B------:R-:W-:-:S08]  /*f170*/  IMAD.U32 R5, RZ, RZ, UR38 ;  /* 0x00000026ff057e24 */ /* 0x000fd0000f8e00ff */
[----:B------:R-:W-:Y:S05]  /*f180*/  @P4 BRA `(.L_x_151) ;  /* 0x00000000000c4947 */ /* 0x000fea0003800000 */
[----:B------:R-:W4:Y:S02]  /*f190*/  LDG.E.U8 R16, desc[UR36][R12.64+0x21] ;  /* 0x000021240c107981 */ /* 0x000f24000c1e1100 */
[----:B----4-:R-:W-:-:S05]  /*f1a0*/  PRMT R4, R16, 0x8880, RZ ;  /* 0x0000888010047816 */ /* 0x010fca00000000ff */
[----:B------:R-:W-:-:S07]  /*f1b0*/  IMAD R4, R4, R18, RZ ;  /* 0x0000001204047224 */ /* 0x000fce00078e02ff */
.L_x_151:
[----:B------:R-:W-:Y:S05]  /*f1c0*/  BSYNC B1 ;  /* 0x0000000000017941 */ /* 0x000fea0003800000 */
.L_x_150:
[----:B------:R-:W-:Y:S01]  /*f1d0*/  @!P4 IMAD R225, R225, R17, R4 ;  /* 0x00000011e1e1c224 */ /* 0x000fe200078e0204 */
[----:B------:R-:W-:Y:S01]  /*f1e0*/  LOP3.LUT P3, RZ, R19, 0x2, RZ, 0xc0, !PT ;  /* 0x0000000213ff7812 */ /* 0x000fe2000786c0ff */
[----:B------:R-:W-:Y:S01]  /*f1f0*/  BSSY B1, `(.L_x_152) ;  /* 0x000000b000017945 */ /* 0x000fe20003800000 */
[----:B--2---:R-:W-:Y:S02]  /*f200*/  IMAD.U32 R224, RZ, RZ, UR39 ;  /* 0x00000027ffe07e24 */ /* 0x004fe4000f8e00ff */
[----:B------:R2:W-:Y:S01]  /*f210*/  @!P4 STG.E.U8 desc[UR36][R232.64+0x21], R225 ;  /* 0x000021e1e800c986 */ /* 0x0005e2000c101124 */
[----:B------:R-:W-:-:S13]  /*f220*/  ISETP.LT.OR P3, PT, R0, 0x21, !P3 ;  /* 0x000000210000780c */ /* 0x000fda0005f61670 */
[----:B------:R-:W-:-:S04]  /*f230*/  @!P3 IADD3 R236, P5, P6, R236, UR61, R2 ;  /* 0x0000003dececbc10 */ /* 0x000fc8000febe002 */
[----:B------:R-:W-:Y:S01]  /*f240*/  @!P3 IADD3.X R237, R5, UR60, R3, P5, P6 ;  /* 0x0000003c05edbc10 */ /* 0x000fe2000afec403 */
[----:B------:R-:W-:Y:S01]  /*f250*/  IMAD.U32 R5, RZ, RZ, UR38 ;  /* 0x00000026ff057e24 */ /* 0x000fe2000f8e00ff */
[----:B--2---:R-:W-:Y:S07]  /*f260*/  @P3 BRA `(.L_x_153) ;  /* 0x00000000000c3947 */ /* 0x004fee0003800000 */
[----:B------:R-:W2:Y:S02]  /*f270*/  LDG.E.U8 R16, desc[UR36][R10.64+0x20] ;  /* 0x000020240a107981 */ /* 0x000ea4000c1e1100 */
[----:B--2---:R-:W-:-:S05]  /*f280*/  PRMT R4, R16, 0x8880, RZ ;  /* 0x0000888010047816 */ /* 0x004fca00000000ff */
[----:B------:R-:W-:-:S07]  /*f290*/  IMAD R4, R4, R18, RZ ;  /* 0x0000001204047224 */ /* 0x000fce00078e02ff */
.L_x_153:
[----:B------:R-:W-:Y:S05]  /*f2a0*/  BSYNC B1 ;  /* 0x0000000000017941 */ /* 0x000fea0003800000 */
.L_x_152:
[----:B------:R-:W-:Y:S01]  /*f2b0*/  @!P3 IMAD R226, R226, R17, R4 ;  /* 0x00000011e2e2b224 */ /* 0x000fe200078e0204 */
[----:B------:R-:W-:Y:S01]  /*f2c0*/  LOP3.LUT P4, RZ, R19, 0x2, RZ, 0xc0, !PT ;  /* 0x0000000213ff7812 */ /* 0x000fe2000788c0ff */
[----:B------:R-:W-:Y:S03]  /*f2d0*/  BSSY B1, `(.L_x_154) ;  /* 0x0000009000017945 */ /* 0x000fe60003800000 */
[----:B------:R2:W-:Y:S01]  /*f2e0*/  @!P3 STG.E.U8 desc[UR36][R236.64+0x20], R226 ;  /* 0x000020e2ec00b986 */ /* 0x0005e2000c101124 */
[----:B------:R-:W-:-:S13]  /*f2f0*/  ISETP.LT.OR P4, PT, R0, 0x22, !P4 ;  /* 0x000000220000780c */ /* 0x000fda0006781670 */
[----:B------:R-:W-:-:S04]  /*f300*/  @!P4 IADD3 R224, P5, P6, R224, UR61, R2 ;  /* 0x0000003de0e0cc10 */ /* 0x000fc8000febe002 */
[----:B------:R-:W-:Y:S01]  /*f310*/  @!P4 IADD3.X R225, R5, UR60, R3, P5, P6 ;  /* 0x0000003c05e1cc10 */ /* 0x000fe2000afec403 */
[----:B--2---:R-:W-:Y:S08]  /*f320*/  @P4 BRA `(.L_x_155) ;  /* 0x00000000000c4947 */ /* 0x004ff00003800000 */
[----:B------:R-:W2:Y:S02]  /*f330*/  LDG.E.U8 R16, desc[UR36][R10.64+0x21] ;  /* 0x000021240a107981 */ /* 0x000ea4000c1e1100 */
[----:B--2---:R-:W-:-:S05]  /*f340*/  PRMT R4, R16, 0x8880, RZ ;  /* 0x0000888010047816 */ /* 0x004fca00000000ff */
[----:B------:R-:W-:-:S07]  /*f350*/  IMAD R4, R4, R18, RZ ;  /* 0x0000001204047224 */ /* 0x000fce00078e02ff */
.L_x_155:
[----:B------:R-:W-:Y:S05]  /*f360*/  BSYNC B1 ;  /* 0x0000000000017941 */ /* 0x000fea0003800000 */
.L_x_154:
[----:B------:R-:W-:Y:S01]  /*f370*/  @!P4 IMAD R227, R227, R17, R4 ;  /* 0x00000011e3e3c224 */ /* 0x000fe200078e0204 */
[----:B------:R-:W-:Y:S01]  /*f380*/  LOP3.LUT P5, RZ, R19, 0x4, RZ, 0xc0, !PT ;  /* 0x0000000413ff7812 */ /* 0x000fe200078ac0ff */
[----:B------:R-:W-:Y:S03]  /*f390*/  BSSY B1, `(.L_x_156) ;  /* 0x0000007000017945 */ /* 0x000fe60003800000 */
[----:B------:R2:W-:Y:S01]  /*f3a0*/  @!P4 STG.E.U8 desc[UR36][R224.64+0x21], R227 ;  /* 0x000021e3e000c986 */ /* 0x0005e2000c101124 */
[----:B------:R-:W-:-:S13]  /*f3b0*/  ISETP.LT.OR P3, PT, R0, 0x29, !P5 ;  /* 0x000000290000780c */ /* 0x000fda0006f61670 */
[----:B--2---:R-:W-:Y:S05]  /*f3c0*/  @P3 BRA `(.L_x_157) ;  /* 0x00000000000c3947 */ /* 0x004fea0003800000 */
[----:B------:R-:W2:Y:S02]  /*f3d0*/  LDG.E.U8 R16, desc[UR36][R12.64+0x28] ;  /* 0x000028240c107981 */ /* 0x000ea4000c1e1100 */
[----:B--2---:R-:W-:-:S05]  /*f3e0*/  PRMT R4, R16, 0x8880, RZ ;  /* 0x0000888010047816 */ /* 0x004fca00000000ff */
[----:B------:R-:W-:-:S07]  /*f3f0*/  IMAD R4, R4, R18, RZ ;  /* 0x0000001204047224 */ /* 0x000fce00078e02ff */
.L_x_157:
[----:B------:R-:W-:Y:S05]  /*f400*/  BSYNC B1 ;  /* 0x0000000000017941 */ /* 0x000fea0003800000 */
.L_x_156:
[----:B------:R-:W-:Y:S01]  /*f410*/  @!P3 IMAD R228, R228, R17, R4 ;  /* 0x00000011e4e4b224 */ /* 0x000fe200078e0204 */
[----:B------:R-:W-:Y:S01]  /*f420*/  ISETP.LT.OR P4, PT, R0, 0x2a, !P5 ;  /* 0x0000002a0000780c */ /* 0x000fe20006f81670 */
[----:B------:R-:W-:Y:S01]  /*f430*/  BSSY B1, `(.L_x_158) ;  /* 0x0000008000017945 */ /* 0x000fe20003800000 */
[----:B------:R-:W-:Y:S02]  /*f440*/  IMAD.U32 R226, RZ, RZ, UR39 ;  /* 0x00000027ffe27e24 */ /* 0x000fe4000f8e00ff */
[----:B------:R2:W-:Y:S01]  /*f450*/  @!P3 STG.E.U8 desc[UR36][R232.64+0x28], R228 ;  /* 0x000028e4e800b986 */ /* 0x0005e2000c101124 */
[----:B------:R-:W-:-:S08]  /*f460*/  IMAD.U32 R5, RZ, RZ, UR38 ;  /* 0x00000026ff057e24 */ /* 0x000fd0000f8e00ff */
[----:B------:R-:W-:Y:S05]  /*f470*/  @P4 BRA `(.L_x_159) ;  /* 0x00000000000c4947 */ /* 0x000fea0003800000 */
[----:B------:R-:W4:Y:S02]  /*f480*/  LDG.E.U8 R16, desc[UR36][R12.64+0x29] ;  /* 0x000029240c107981 */ /* 0x000f24000c1e1100 */
[----:B----4-:R-:W-:-:S05]  /*f490*/  PRMT R4, R16, 0x8880, RZ ;  /* 0x0000888010047816 */ /* 0x010fca00000000ff */
[----:B------:R-:W-:-:S07]  /*f4a0*/  IMAD R4, R4, R18, RZ ;  /* 0x0000001204047224 */ /* 0x000fce00078e02ff */
.L_x_159:
[----:B------:R-:W-:Y:S05]  /*f4b0*/  BSYNC B1 ;  /* 0x0000000000017941 */ /* 0x000fea0003800000 */
.L_x_158:
[----:B------:R-:W-:Y:S01]  /*f4c0*/  @!P4 IMAD R229, R229, R17, R4 ;  /* 0x00000011e5e5c224 */ /* 0x000fe200078e0204 */
[----:B------:R-:W-:Y:S01]  /*f4d0*/  LOP3.LUT P3, RZ, R19, 0x2, RZ, 0xc0, !PT ;  /* 0x0000000213ff7812 */ /* 0x000fe2000786c0ff */
[----:B------:R-:W-:Y:S01]  /*f4e0*/  BSSY B1, `(.L_x_160) ;  /* 0x000000b000017945 */ /* 0x000fe20003800000 */
[----:B------:R-:W-:Y:S02]  /*f4f0*/  IMAD.U32 R224, RZ, RZ, UR39 ;  /* 0x00000027ffe07e24 */ /* 0x000fe4000f8e00ff */
[----:B------:R4:W-:Y:S01]  /*f500*/  @!P4 STG.E.U8 desc[UR36][R232.64+0x29], R229 ;  /* 0x000029e5e800c986 */ /* 0x0009e2000c101124 */
[----:B------:R-:W-:-:S13]  /*f510*/  ISETP.LT.OR P3, PT, R0, 0x29, !P3 ;  /* 0x000000290000780c */ /* 0x000fda0005f61670 */
[----:B------:R-:W-:-:S04]  /*f520*/  @!P3 IADD3 R226, P5, P6, R226, UR61, R2 ;  /* 0x0000003de2e2bc10 */ /* 0x000fc8000febe002 */
[----:B------:R-:W-:Y:S01]  /*f530*/  @!P3 IADD3.X R227, R5, UR60, R3, P5, P6 ;  /* 0x0000003c05e3bc10 */ /* 0x000fe2000afec403 */
[----:B------:R-:W-:Y:S01]  /*f540*/  IMAD.U32 R5, RZ, RZ, UR38 ;  /* 0x00000026ff057e24 */ /* 0x000fe2000f8e00ff */
[----:B----4-:R-:W-:Y:S07]  /*f550*/  @P3 BRA `(.L_x_161) ;  /* 0x00000000000c3947 */ /* 0x010fee0003800000 */
[----:B------:R-:W4:Y:S02]  /*f560*/  LDG.E.U8 R16, desc[UR36][R10.64+0x28] ;  /* 0x000028240a107981 */ /* 0x000f24000c1e1100 */
[----:B----4-:R-:W-:-:S05]  /*f570*/  PRMT R4, R16, 0x8880, RZ ;  /* 0x0000888010047816 */ /* 0x010fca00000000ff */
[----:B------:R-:W-:-:S07]  /*f580*/  IMAD R4, R4, R18, RZ ;  /* 0x0000001204047224 */ /* 0x000fce00078e02ff */
.L_x_161:
[----:B------:R-:W-:Y:S05]  /*f590*/  BSYNC B1 ;  /* 0x0000000000017941 */ /* 0x000fea0003800000 */
.L_x_160:
[----:B------:R-:W-:Y:S01]  /*f5a0*/  @!P3 IMAD R230, R230, R17, R4 ;  /* 0x00000011e6e6b224 */ /* 0x000fe200078e0204 */
[----:B------:R-:W-:Y:S01]  /*f5b0*/  LOP3.LUT P4, RZ, R19, 0x2, RZ, 0xc0, !PT ;  /* 0x0000000213ff7812 */ /* 0x000fe2000788c0ff */
[----:B------:R-:W-:Y:S03]  /*f5c0*/  BSSY B1, `(.L_x_162) ;  /* 0x0000009000017945 */ /* 0x000fe60003800000 */
[----:B------:R4:W-:Y:S01]  /*f5d0*/  @!P3 STG.E.U8 desc[UR36][R226.64+0x28], R230 ;  /* 0x000028e6e200b986 */ /* 0x0009e2000c101124 */
[----:B------:R-:W-:-:S13]  /*f5e0*/  ISETP.LT.OR P4, PT, R0, 0x2a, !P4 ;  /* 0x0000002a0000780c */ /* 0x000fda0006781670 */
[----:B------:R-:W-:-:S04]  /*f5f0*/  @!P4 IADD3 R224, P5, P6, R224, UR61, R2 ;  /* 0x0000003de0e0cc10 */ /* 0x000fc8000febe002 */
[----:B------:R-:W-:Y:S01]  /*f600*/  @!P4 IADD3.X R225, R5, UR60, R3, P5, P6 ;  /* 0x0000003c05e1cc10 */ /* 0x000fe2000afec403 */
[----:B----4-:R-:W-:Y:S08]  /*f610*/  @P4 BRA `(.L_x_163) ;  /* 0x00000000000c4947 */ /* 0x010ff00003800000 */
[----:B------:R-:W4:Y:S02]  /*f620*/  LDG.E.U8 R16, desc[UR36][R10.64+0x29] ;  /* 0x000029240a107981 */ /* 0x000f24000c1e1100 */
[----:B----4-:R-:W-:-:S05]  /*f630*/  PRMT R4, R16, 0x8880, RZ ;  /* 0x0000888010047816 */ /* 0x010fca00000000ff */
[----:B------:R-:W-:-:S07]  /*f640*/  IMAD R4, R4, R18, RZ ;  /* 0x0000001204047224 */ /* 0x000fce00078e02ff */
.L_x_163:
[----:B------:R-:W-:Y:S05]  /*f650*/  BSYNC B1 ;  /* 0x0000000000017941 */ /* 0x000fea0003800000 */
.L_x_162:
[----:B------:R-:W-:Y:S01]  /*f660*/  @!P4 IMAD R231, R231, R17, R4 ;  /* 0x00000011e7e7c224 */ /* 0x000fe200078e0204 */
[----:B------:R-:W-:Y:S01]  /*f670*/  ISETP.LT.OR P3, PT, R0, 0x21, !P1 ;  /* 0x000000210000780c */ /* 0x000fe20004f61670 */
[----:B------:R-:W-:Y:S03]  /*f680*/  BSSY B1, `(.L_x_164) ;  /* 0x0000006000017945 */ /* 0x000fe60003800000 */
[----:B------:R4:W-:Y:S09]  /*f690*/  @!P4 STG.E.U8 desc[UR36][R224.64+0x29], R231 ;  /* 0x000029e7e000c986 */ /* 0x0009f2000c101124 */
[----:B------:R-:W-:Y:S05]  /*f6a0*/  @P3 BRA `(.L_x_165) ;  /* 0x00000000000c3947 */ /* 0x000fea0003800000 */
[----:B------:R-:W2:Y:S02]  /*f6b0*/  LDG.E.U8 R16, desc[UR36][R8.64+0x20] ;  /* 0x0000202408107981 */ /* 0x000ea4000c1e1100 */
[----:B--2---:R-:W-:-:S05]  /*f6c0*/  PRMT R5, R16, 0x8880, RZ ;  /* 0x0000888010057816 */ /* 0x004fca00000000ff */
[----:B------:R-:W-:-:S07]  /*f6d0*/  IMAD R4, R5, R18, RZ ;  /* 0x0000001205047224 */ /* 0x000fce00078e02ff */
.L_x_165:
[----:B------:R-:W-:Y:S05]  /*f6e0*/  BSYNC B1 ;  /* 0x0000000000017941 */ /* 0x000fea0003800000 */
.L_x_164:
[----:B----4-:R-:W-:Y:S01]  /*f6f0*/  @!P3 IMAD R225, R216, R17, R4 ;  /* 0x00000011d8e1b224 */ /* 0x010fe200078e0204 */
[----:B------:R-:W-:Y:S01]  /*f700*/  ISETP.LT.OR P4, PT, R0, 0x22, !P1 ;  /* 0x000000220000780c */ /* 0x000fe20004f81670 */
[----:B------:R-:W-:Y:S01]  /*f710*/  BSSY B1, `(.L_x_166) ;  /* 0x0000008000017945 */ /* 0x000fe20003800000 */
[----:B------:R-:W-:Y:S02]  /*f720*/  IMAD.U32 R224, RZ, RZ, UR39 ;  /* 0x00000027ffe07e24 */ /* 0x000fe4000f8e00ff */
[----:B------:R4:W-:Y:S01]  /*f730*/  @!P3 STG.E.U8 desc[UR36][R20.64+0x20], R225 ;  /* 0x000020e11400b986 */ /* 0x0009e2000c101124 */
[----:B------:R-:W-:-:S08]  /*f740*/  IMAD.U32 R5, RZ, RZ, UR38 ;  /* 0x00000026ff057e24 */ /* 0x000fd0000f8e00ff */
[----:B------:R-:W-:Y:S05]  /*f750*/  @P4 BRA `(.L_x_167) ;  /* 0x00000000000c4947 */ /* 0x000fea0003800000 */
[----:B------:R-:W2:Y:S02]  /*f760*/  LDG.E.U8 R16, desc[UR36][R8.64+0x21] ;  /* 0x0000212408107981 */ /* 0x000ea4000c1e1100 */
[----:B--2---:R-:W-:-:S05]  /*f770*/  PRMT R4, R16, 0x8880, RZ ;  /* 0x0000888010047816 */ /* 0x004fca00000000ff */
[----:B------:R-:W-:-:S07]  /*f780*/  IMAD R4, R4, R18, RZ ;  /* 0x0000001204047224 */ /* 0x000fce00078e02ff */
.L_x_167:
[----:B------:R-:W-:Y:S05]  /*f790*/  BSYNC B1 ;  /* 0x0000000000017941 */ /* 0x000fea0003800000 */
.L_x_166:
[----:B------:R-:W-:Y:S01]  /*f7a0*/  @!P4 IMAD R217, R217, R17, R4 ;  /* 0x00000011d9d9c224 */ /* 0x000fe200078e0204 */
[----:B------:R-:W-:Y:S01]  /*f7b0*/  R2UR UR5, R235 ;  /* 0x00000000eb0572ca */ /* 0x000fe200000e0000 */
[----:B------:R-:W-:Y:S01]  /*f7c0*/  BSSY B1, `(.L_x_168) ;  /* 0x000000c000017945 */ /* 0x000fe20003800000 */
[----:B------:R-:W-:Y:S01]  /*f7d0*/  ISETP.LT.OR P3, PT, R0, 0x21, !P0 ;  /* 0x000000210000780c */ /* 0x000fe20004761670 */
[----:B------:R-:W-:Y:S01]  /*f7e0*/  IMAD.U32 R216, RZ, RZ, UR39 ;  /* 0x00000027ffd87e24 */ /* 0x000fe2000f8e00ff */
[----:B------:R0:W-:Y:S01]  /*f7f0*/  @!P4 STG.E.U8 desc[UR36][R20.64+0x21], R217 ;  /* 0x000021d91400c986 */ /* 0x0001e2000c101124 */
[----:B------:R-:W-:-:S10]  /*f800*/  R2UR UR4, R234 ;  /* 0x00000000ea0472ca */ /* 0x000fd400000e0000 */
[----:B------:R-:W-:-:S04]  /*f810*/  @!P3 IADD3 R224, P5, P6, R224, UR5, R2 ;  /* 0x00000005e0e0bc10 */ /* 0x000fc8000febe002 */
[----:B----4-:R-:W-:Y:S01]  /*f820*/  @!P3 IADD3.X R225, R5, UR4, R3, P5, P6 ;  /* 0x0000000405e1bc10 */ /* 0x010fe2000afec403 */
[----:B------:R-:W-:Y:S01]  /*f830*/  IMAD.U32 R5, RZ, RZ, UR38 ;  /* 0x00000026ff057e24 */ /* 0x000fe2000f8e00ff */
[----:B0-----:R-:W-:Y:S07]  /*f840*/  @P3 BRA `(.L_x_169) ;  /* 0x00000000000c3947 */ /* 0x001fee0003800000 */
[----:B-----5:R-:W4:Y:S02]  /*f850*/  LDG.E.U8 R16, desc[UR36][R6.64+0x20] ;  /* 0x0000202406107981 */ /* 0x020f24000c1e1100 */
[----:B----4-:R-:W-:-:S05]  /*f860*/  PRMT R4, R16, 0x8880, RZ ;  /* 0x0000888010047816 */ /* 0x010fca00000000ff */
[----:B------:R-:W-:-:S07]  /*f870*/  IMAD R4, R4, R18, RZ ;  /* 0x0000001204047224 */ /* 0x000fce00078e02ff */
.L_x_169:
[----:B------:R-:W-:Y:S05]  /*f880*/  BSYNC B1 ;  /* 0x0000000000017941 */ /* 0x000fea0003800000 */
.L_x_168:
[----:B------:R-:W-:Y:S01]  /*f890*/  @!P3 IMAD R218, R218, R17, R4 ;  /* 0x00000011dadab224 */ /* 0x000fe200078e0204 */
[----:B------:R-:W-:Y:S01]  /*f8a0*/  R2UR UR5, R235 ;  /* 0x00000000eb0572ca */ /* 0x000fe200000e0000 */
[----:B------:R-:W-:Y:S01]  /*f8b0*/  BSSY B1, `(.L_x_170) ;  /* 0x000000a000017945 */ /* 0x000fe20003800000 */
[----:B------:R-:W-:Y:S02]  /*f8c0*/  ISETP.LT.OR P4, PT, R0, 0x22, !P0 ;  /* 0x000000220000780c */ /* 0x000fe40004781670 */
[----:B------:R0:W-:Y:S01]  /*f8d0*/  @!P3 STG.E.U8 desc[UR36][R224.64+0x20], R218 ;  /* 0x000020dae000b986 */ /* 0x0001e2000c101124 */
[----:B------:R-:W-:-:S10]  /*f8e0*/  R2UR UR4, R234 ;  /* 0x00000000ea0472ca */ /* 0x000fd400000e0000 */
[----:B------:R-:W-:-:S04]  /*f8f0*/  @!P4 IADD3 R216, P5, P6, R216, UR5, R2 ;  /* 0x00000005d8d8cc10 */ /* 0x000fc8000febe002 */
[----:B------:R-:W-:Y:S01]  /*f900*/  @!P4 IADD3.X R217, R5, UR4, R3, P5, P6 ;  /* 0x0000000405d9cc10 */ /* 0x000fe2000afec403 */
[----:B0-----:R-:W-:Y:S08]  /*f910*/  @P4 BRA `(.L_x_171) ;  /* 0x00000000000c4947 */ /* 0x001ff00003800000 */
[----:B-----5:R-:W4:Y:S02]  /*f920*/  LDG.E.U8 R16, desc[UR36][R6.64+0x21] ;  /* 0x0000212406107981 */ /* 0x020f24000c1e1100 */
[----:B----4-:R-:W-:-:S05]  /*f930*/  PRMT R5, R16, 0x8880, RZ ;  /* 0x0000888010057816 */ /* 0x010fca00000000ff */
[----:B------:R-:W-:-:S07]  /*f940*/  IMAD R4, R5, R18, RZ ;  /* 0x0000001205047224 */ /* 0x000fce00078e02ff */
.L_x_171:
[----:B------:R-:W-:Y:S05]  /*f950*/  BSYNC B1 ;  /* 0x0000000000017941 */ /* 0x000fea0003800000 */
.L_x_170:
[----:B------:R-:W-:Y:S01]  /*f960*/  @!P4 IMAD R219, R219, R17, R4 ;  /* 0x00000011dbdbc224 */ /* 0x000fe200078e0204 */
[----:B------:R-:W-:Y:S01]  /*f970*/  ISETP.LT.OR P3, PT, R0, 0x29, !P1 ;  /* 0x000000290000780c */ /* 0x000fe20004f61670 */
[----:B------:R-:W-:Y:S03]  /*f980*/  BSSY B1, `(.L_x_172) ;  /* 0x0000006000017945 */ /* 0x000fe60003800000 */
[----:B------:R0:W-:Y:S09]  /*f990*/  @!P4 STG.E.U8 desc[UR36][R216.64+0x21], R219 ;  /* 0x000021dbd800c986 */ /* 0x0001f2000c101124 */
[----:B------:R-:W-:Y:S05]  /*f9a0*/  @P3 BRA `(.L_x_173) ;  /* 0x00000000000c3947 */ /* 0x000fea0003800000 */
[----:B------:R-:W4:Y:S02]  /*f9b0*/  LDG.E.U8 R16, desc[UR36][R8.64+0x28] ;  /* 0x0000282408107981 */ /* 0x000f24000c1e1100 */
[----:B----4-:R-:W-:-:S05]  /*f9c0*/  PRMT R5, R16, 0x8880, RZ ;  /* 0x0000888010057816 */ /* 0x010fca00000000ff */
[----:B------:R-:W-:-:S07]  /*f9d0*/  IMAD R4, R5, R18, RZ ;  /* 0x0000001205047224 */ /* 0x000fce00078e02ff */
.L_x_173:
[----:B------:R-:W-:Y:S05]  /*f9e0*/  BSYNC B1 ;  /* 0x0000000000017941 */ /* 0x000fea0003800000 */
.L_x_172:
[----:B0-----:R-:W-:Y:S01]  /*f9f0*/  @!P3 IMAD R217, R220, R17, R4 ;  /* 0x00000011dcd9b224 */ /* 0x001fe200078e0204 */
[----:B------:R-:W-:Y:S01]  /*fa00*/  ISETP.LT.OR P4, PT, R0, 0x2a, !P1 ;  /* 0x0000002a0000780c */ /* 0x000fe20004f81670 */
[----:B------:R-:W-:Y:S01]  /*fa10*/  BSSY B1, `(.L_x_174) ;  /* 0x0000008000017945 */ /* 0x000fe20003800000 */
[----:B------:R-:W-:Y:S02]  /*fa20*/  IMAD.U32 R219, RZ, RZ, UR39 ;  /* 0x00000027ffdb7e24 */ /* 0x000fe4000f8e00ff */
[----:B------:R0:W-:Y:S01]  /*fa30*/  @!P3 STG.E.U8 desc[UR36][R20.64+0x28], R217 ;  /* 0x000028d91400b986 */ /* 0x0001e2000c101124 */
[----:B------:R-:W-:-:S08]  /*fa40*/  IMAD.U32 R5, RZ, RZ, UR38 ;  /* 0x00000026ff057e24 */ /* 0x000fd0000f8e00ff */
[----:B------:R-:W-:Y:S05]  /*fa50*/  @P4 BRA `(.L_x_175) ;  /* 0x00000000000c4947 */ /* 0x000fea0003800000 */
[----:B------:R-:W0:Y:S02]  /*fa60*/  LDG.E.U8 R16, desc[UR36][R8.64+0x29] ;  /* 0x0000292408107981 */ /* 0x000e24000c1e1100 */
[----:B0-----:R-:W-:-:S05]  /*fa70*/  PRMT R217, R16, 0x8880, RZ ;  /* 0x0000888010d97816 */ /* 0x001fca00000000ff */
[----:B------:R-:W-:-:S07]  /*fa80*/  IMAD R4, R217, R18, RZ ;  /* 0x00000012d9047224 */ /* 0x000fce00078e02ff */
.L_x_175:
[----:B------:R-:W-:Y:S05]  /*fa90*/  BSYNC B1 ;  /* 0x0000000000017941 */ /* 0x000fea0003800000 */
.L_x_174:
        /* <DEDUP_REMOVED lines=8> */
[----:B------:R-:W-:Y:S01]  /*fb20*/  @!P3 IADD3.X R219, R5, UR4, R3, P5, P6 ;  /* 0x0000000405dbbc10 */ /* 0x000fe2000afec403 */
[----:B------:R-:W-:Y:S01]  /*fb30*/  IMAD.U32 R5, RZ, RZ, UR38 ;  /* 0x00000026ff057e24 */ /* 0x000fe2000f8e00ff */
[----:B----4-:R-:W-:Y:S07]  /*fb40*/  @P3 BRA `(.L_x_177) ;  /* 0x00000000000c3947 */ /* 0x010fee0003800000 */
[----:B-----5:R-:W0:Y:S02]  /*fb50*/  LDG.E.U8 R16, desc[UR36][R6.64+0x28] ;  /* 0x0000282406107981 */ /* 0x020e24000c1e1100 */
[----:B0-----:R-:W-:-:S05]  /*fb60*/  PRMT R217, R16, 0x8880, RZ ;  /* 0x0000888010d97816 */ /* 0x001fca00000000ff */
[----:B------:R-:W-:-:S07]  /*fb70*/  IMAD R4, R217, R18, RZ ;  /* 0x00000012d9047224 */ /* 0x000fce00078e02ff */
.L_x_177:
[----:B------:R-:W-:Y:S05]  /*fb80*/  BSYNC B1 ;  /* 0x0000000000017941 */ /* 0x000fea0003800000 */
.L_x_176:
[----:B------:R-:W-:Y:S01]  /*fb90*/  R2UR UR5, R235 ;  /* 0x00000000eb0572ca */ /* 0x000fe200000e0000 */
[----:B------:R-:W-:Y:S01]  /*fba0*/  BSSY B1, `(.L_x_178) ;  /* 0x000000b000017945 */ /* 0x000fe20003800000 */
[----:B------:R-:W-:Y:S02]  /*fbb0*/  ISETP.LT.OR P4, PT, R0, 0x2a, !P0 ;  /* 0x0000002a0000780c */ /* 0x000fe40004781670 */
[----:B------:R-:W-:-:S11]  /*fbc0*/  R2UR UR4, R234 ;  /* 0x00000000ea0472ca */ /* 0x000fd600000e0000 */
[----:B------:R-:W-:-:S04]  /*fbd0*/  @!P4 IADD3 R216, P5, P6, R225, UR5, R2 ;  /* 0x00000005e1d8cc10 */ /* 0x000fc8000febe002 */
[----:B0-----:R-:W-:Y:S01]  /*fbe0*/  @!P4 IADD3.X R217, R5, UR4, R3, P5, P6 ;  /* 0x0000000405d9cc10 */ /* 0x001fe2000afec403 */
[----:B------:R-:W-:-:S05]  /*fbf0*/  @!P3 IMAD R5, R222, R17, R4 ;  /* 0x00000011de05b224 */ /* 0x000fca00078e0204 */
[----:B------:R0:W-:Y:S01]  /*fc00*/  @!P3 STG.E.U8 desc[UR36][R218.64+0x28], R5 ;  /* 0x00002805da00b986 */ /* 0x0001e2000c101124 */
[----:B------:R-:W-:Y:S05]  /*fc10*/  @P4 BRA `(.L_x_179) ;  /* 0x00000000000c4947 */ /* 0x000fea0003800000 */
[----:B-----5:R-:W0:Y:S02]  /*fc20*/  LDG.E.U8 R16, desc[UR36][R6.64+0x29] ;  /* 0x0000292406107981 */ /* 0x020e24000c1e1100 */
[----:B0-----:R-:W-:-:S05]  /*fc30*/  PRMT R5, R16, 0x8880, RZ ;  /* 0x0000888010057816 */ /* 0x001fca00000000ff */
[----:B------:R-:W-:-:S07]  /*fc40*/  IMAD R4, R5, R18, RZ ;  /* 0x0000001205047224 */ /* 0x000fce00078e02ff */
.L_x_179:
[----:B------:R-:W-:Y:S05]  /*fc50*/  BSYNC B1 ;  /* 0x0000000000017941 */ /* 0x000fea0003800000 */
.L_x_178:
[----:B------:R-:W-:Y:S01]  /*fc60*/  @!P4 IMAD R223, R223, R17, R4 ;  /* 0x00000011dfdfc224 */ /* 0x000fe200078e0204 */
[----:B------:R-:W-:Y:S01]  /*fc70*/  ISETP.LT.OR P3, PT, R0, 0x31, !P2 ;  /* 0x000000310000780c */ /* 0x000fe20005761670 */
[----:B------:R-:W-:Y:S03]  /*fc80*/  BSSY B1, `(.L_x_180) ;  /* 0x0000006000017945 */ /* 0x000fe60003800000 */
[----:B------:R4:W-:Y:S09]  /*fc90*/  @!P4 STG.E.U8 desc[UR36][R216.64+0x29], R223 ;  /* 0x000029dfd800c986 */ /* 0x0009f2000c101124 */
[----:B------:R-:W-:Y:S05]  /*fca0*/  @P3 BRA `(.L_x_181) ;  /* 0x00000000000c3947 */ /* 0x000fea0003800000 */
[----:B------:R-:W0:Y:S02]  /*fcb0*/  LDG.E.U8 R16, desc[UR36][R22.64+0x30] ;  /* 0x0000302416107981 */ /* 0x000e24000c1e1100 */
[----:B0-----:R-:W-:-:S05]  /*fcc0*/  PRMT R5, R16, 0x8880, RZ ;  /* 0x0000888010057816 */ /* 0x001fca00000000ff */
[----:B------:R-:W-:-:S07]  /*fcd0*/  IMAD R4, R5, R18, RZ ;  /* 0x0000001205047224 */ /* 0x000fce00078e02ff */
.L_x_181:
[----:B------:R-:W-:Y:S05]  /*fce0*/  BSYNC B1 ;  /* 0x0000000000017941 */ /* 0x000fea0003800000 */
.L_x_180:
[----:B0-----:R-:W-:Y:S01]  /*fcf0*/  @!P3 IMAD R5, R208, R17, R4 ;  /* 0x00000011d005b224 */ /* 0x001fe200078e0204 */
[----:B------:R-:W-:Y:S01]  /*fd00*/  ISETP.LT.OR P4, PT, R0, 0x32, !P2 ;  /* 0x000000320000780c */ /* 0x000fe20005781670 */
[----:B------:R-:W-:Y:S03]  /*fd10*/  BSSY B1, `(.L_x_182) ;  /* 0x0000006000017945 */ /* 0x000fe60003800000 */
[----:B------:R0:W-:Y:S09]  /*fd20*/  @!P3 STG.E.U8 desc[UR36][R2.64+0x30], R5 ;  /* 0x000030050200b986 */ /* 0x0001f2000c101124 */
[----:B------:R-:W-:Y:S05]  /*fd30*/  @P4 BRA `(.L_x_183) ;  /* 0x00000000000c4947 */ /* 0x000fea0003800000 */
[----:B------:R-:W0:Y:S02]  /*fd40*/  LDG.E.U8 R16, desc[UR36][R22.64+0x31] ;  /* 0x0000312416107981 */ /* 0x000e24000c1e1100 */
[----:B0-----:R-:W-:-:S05]  /*fd50*/  PRMT R5, R16, 0x8880, RZ ;  /* 0x0000888010057816 */ /* 0x001fca00000000ff */
[----:B------:R-:W-:-:S07]  /*fd60*/  IMAD R4, R5, R18, RZ ;  /* 0x0000001205047224 */ /* 0x000fce00078e02ff */
.L_x_183:
[----:B------:R-:W-:Y:S05]  /*fd70*/  BSYNC B1 ;  /* 0x0000000000017941 */ /* 0x000fea0003800000 */
.L_x_182:
[----:B------:R-:W-:Y:S01]  /*fd80*/  @!P4 IMAD R209, R209, R17, R4 ;  /* 0x00000011d1d1c224 */ /* 0x000fe200078e0204 */
[----:B------:R-:W-:Y:S01]  /*fd90*/  LOP3.LUT P6, RZ, R19, 0x1, RZ, 0xc0, !PT ;  /* 0x0000000113ff7812 */ /* 0x000fe200078cc0ff */
[----:B------:R-:W-:Y:S03]  /*fda0*/  BSSY B1, `(.L_x_184) ;  /* 0x0000009000017945 */ /* 0x000fe60003800000 */
[----:B------:R0:W-:Y:S01]  /*fdb0*/  @!P4 STG.E.U8 desc[UR36][R2.64+0x31], R209 ;  /* 0x000031d10200c986 */ /* 0x0001e2000c101124 */
[----:B------:R-:W-:-:S13]  /*fdc0*/  ISETP.LT.OR P3, PT, R0, 0x31, !P6 ;  /* 0x000000310000780c */ /* 0x000fda0007761670 */
[----:B----4-:R-:W-:-:S04]  /*fdd0*/  @!P3 IADD3 R216, P5, R2, UR39, RZ ;  /* 0x0000002702d8bc10 */ /* 0x010fc8000ffbe0ff */
[----:B------:R-:W-:Y:S01]  /*fde0*/  @!P3 IADD3.X R217, R3, UR38, RZ, P5, !PT ;  /* 0x0000002603d9bc10 */ /* 0x000fe2000affe4ff */
[----:B0-----:R-:W-:Y:S08]  /*fdf0*/  @P3 BRA `(.L_x_185) ;  /* 0x00000000000c3947 */ /* 0x001ff00003800000 */
[----:B------:R-:W4:Y:S02]  /*fe00*/  LDG.E.U8 R16, desc[UR36][R14.64+0x30] ;  /* 0x000030240e107981 */ /* 0x000f24000c1e1100 */
[----:B----4-:R-:W-:-:S05]  /*fe10*/  PRMT R5, R16, 0x8880, RZ ;  /* 0x0000888010057816 */ /* 0x010fca00000000ff */
[----:B------:R-:W-:-:S07]  /*fe20*/  IMAD R4, R5, R18, RZ ;  /* 0x0000001205047224 */ /* 0x000fce00078e02ff */
.L_x_185:
[----:B------:R-:W-:Y:S05]  /*fe30*/  BSYNC B1 ;  /* 0x0000000000017941 */ /* 0x000fea0003800000 */
.L_x_184:
[----:B------:R-:W-:Y:S01]  /*fe40*/  @!P3 IMAD R5, R210, R17, R4 ;  /* 0x00000011d205b224 */ /* 0x000fe200078e0204 */
[----:B------:R-:W-:Y:S01]  /*fe50*/  ISETP.LT.OR P4, PT, R0, 0x32, !P6 ;  /* 0x000000320000780c */ /* 0x000fe20007781670 */
[----:B------:R-:W-:Y:S03]  /*fe60*/  BSSY B1, `(.L_x_186) ;  /* 0x0000008000017945 */ /* 0x000fe60003800000 */
[----:B------:R0:W-:Y:S09]  /*fe70*/  @!P3 STG.E.U8 desc[UR36][R216.64+0x30], R5 ;  /* 0x00003005d800b986 */ /* 0x0001f2000c101124 */
[----:B------:R-:W-:-:S04]  /*fe80*/  @!P4 IADD3 R208, P5, R2, UR39, RZ ;  /* 0x0000002702d0cc10 */ /* 0x000fc8000ffbe0ff */
[----:B------:R-:W-:Y:S01]  /*fe90*/  @!P4 IADD3.X R209, R3, UR38, RZ, P5, !PT ;  /* 0x0000002603d1cc10 */ /* 0x000fe2000affe4ff */
[----:B0-----:R-:W-:Y:S08]  /*fea0*/  @P4 BRA `(.L_x_187) ;  /* 0x00000000000c4947 */ /* 0x001ff00003800000 */
[----:B------:R-:W4:Y:S02]  /*feb0*/  LDG.E.U8 R16, desc[UR36][R14.64+0x31] ;  /* 0x000031240e107981 */ /* 0x000f24000c1e1100 */
[----:B----4-:R-:W-:-:S05]  /*fec0*/  PRMT R5, R16, 0x8880, RZ ;  /* 0x0000888010057816 */ /* 0x010fca00000000ff */
[----:B------:R-:W-:-:S07]  /*fed0*/  IMAD R4, R5, R18, RZ ;  /* 0x0000001205047224 */ /* 0x000fce00078e02ff */
.L_x_187:
[----:B------:R-:W-:Y:S05]  /*fee0*/  BSYNC B1 ;  /* 0x0000000000017941 */ /* 0x000fea0003800000 */
.L_x_186:
        /* <DEDUP_REMOVED lines=8> */
.L_x_189:
[----:B------:R-:W-:Y:S05]  /*ff70*/  BSYNC B1 ;  /* 0x0000000000017941 */ /* 0x000fea0003800000 */
.L_x_188:
        /* <DEDUP_REMOVED lines=8> */
.L_x_191:
[----:B------:R-:W-:Y:S05]  /*10000*/  BSYNC B1 ;  /* 0x0000000000017941 */ /* 0x000fea0003800000 */
.L_x_190:
[----:B------:R-:W-:Y:S01]  /*10010*/  @!P4 IMAD R213, R213, R17, R4 ;  /* 0x00000011d5d5c224 */ /* 0x000fe200078e0204 */
[----:B------:R-:W-:Y:S01]  /*10020*/  ISETP.LT.OR P3, PT, R0, 0x39, !P6 ;  /* 0x000000390000780c */ /* 0x000fe20007761670 */
[----:B------:R-:W-:Y:S03]  /*10030*/  BSSY B1, `(.L_x_192) ;  /* 0x0000008000017945 */ /* 0x000fe60003800000 */
[----:B------:R1:W-:Y:S09]  /*10040*/  @!P4 STG.E.U8 desc[UR36][R2.64+0x39], R213 ;  /* 0x000039d50200c986 */ /* 0x0003f2000c101124 */
[----:B0-----:R-:W-:-:S04]  /*10050*/  @!P3 IADD3 R208, P5, R2, UR39, RZ ;  /* 0x0000002702d0bc10 */ /* 0x001fc8000ffbe0ff */
[----:B------:R-:W-:Y:S01]  /*10060*/  @!P3 IADD3.X R209, R3, UR38, RZ, P5, !PT ;  /* 0x0000002603d1bc10 */ /* 0x000fe2000affe4ff */
[----:B-1----:R-:W-:Y:S08]  /*10070*/  @P3 BRA `(.L_x_193) ;  /* 0x00000000000c3947 */ /* 0x002ff00003800000 */
[----:B------:R-:W4:Y:S02]  /*10080*/  LDG.E.U8 R16, desc[UR36][R14.64+0x38] ;  /* 0x000038240e107981 */ /* 0x000f24000c1e1100 */
[----:B----4-:R-:W-:-:S05]  /*10090*/  PRMT R5, R16, 0x8880, RZ ;  /* 0x0000888010057816 */ /* 0x010fca00000000ff */
[----:B------:R-:W-:-:S07]  /*100a0*/  IMAD R4, R5, R18, RZ ;  /* 0x0000001205047224 */ /* 0x000fce00078e02ff */
.L_x_193:
[----:B------:R-:W-:Y:S05]  /*100b0*/  BSYNC B1 ;  /* 0x0000000000017941 */ /* 0x000fea0003800000 */
.L_x_192:
[----:B----4-:R-:W-:Y:S01]  /*100c0*/  @!P3 IMAD R5, R214, R17, R4 ;  /* 0x00000011d605b224 */ /* 0x010fe200078e0204 */
        /* <DEDUP_REMOVED lines=9> */
.L_x_195:
[----:B------:R-:W-:Y:S05]  /*10160*/  BSYNC B1 ;  /* 0x0000000000017941 */ /* 0x000fea0003800000 */
.L_x_194:
[----:B------:R-:W-:Y:S01]  /*10170*/  @!P4 IMAD R215, R215, R17, R4 ;  /* 0x00000011d7d7c224 */ /* 0x000fe200078e0204 */
[----:B------:R-:W-:Y:S01]  /*10180*/  LOP3.LUT P5, RZ, R19, 0x4, RZ, 0xc0, !PT ;  /* 0x0000000413ff7812 */ /* 0x000fe200078ac0ff */
[----:B------:R-:W-:Y:S03]  /*10190*/  BSSY B1, `(.L_x_196) ;  /* 0x0000007000017945 */ /* 0x000fe60003800000 */
[----:B------:R0:W-:Y:S01]  /*101a0*/  @!P4 STG.E.U8 desc[UR36][R210.64+0x39], R215 ;  /* 0x000039d7d200c986 */ /* 0x0001e2000c101124 */
[----:B------:R-:W-:-:S13]  /*101b0*/  ISETP.LT.OR P3, PT, R0, 0x31, !P5 ;  /* 0x000000310000780c */ /* 0x000fda0006f61670 */
[----:B0-----:R-:W-:Y:S05]  /*101c0*/  @P3 BRA `(.L_x_197) ;  /* 0x00000000000c3947 */ /* 0x001fea0003800000 */
[----:B------:R-:W4:Y:S02]  /*101d0*/  LDG.E.U8 R16, desc[UR36][R12.64+0x30] ;  /* 0x000030240c107981 */ /* 0x000f24000c1e1100 */
[----:B----4-:R-:W-:-:S05]  /*101e0*/  PRMT R5, R16, 0x8880, RZ ;  /* 0x0000888010057816 */ /* 0x010fca00000000ff */
[----:B------:R-:W-:-:S07]  /*101f0*/  IMAD R4, R5, R18, RZ ;  /* 0x0000001205047224 */ /* 0x000fce00078e02ff */
.L_x_197:
[----:B------:R-:W-:Y:S05]  /*10200*/  BSYNC B1 ;  /* 0x0000000000017941 */ /* 0x000fea0003800000 */
.L_x_196:
[----:B------:R-:W-:Y:S01]  /*10210*/  @!P3 IMAD R5, R200, R17, R4 ;  /* 0x00000011c805b224 */ /* 0x000fe200078e0204 */
        /* <DEDUP_REMOVED lines=9> */
.L_x_199:
[----:B------:R-:W-:Y:S05]  /*102b0*/  BSYNC B1 ;  /* 0x0000000000017941 */ /* 0x000fea0003800000 */
.L_x_198:
        /* <DEDUP_REMOVED lines=9> */
[----:B-1----:R-:W-:Y:S07]  /*10350*/  @P3 BRA `(.L_x_201) ;  /* 0x00000000000c3947 */ /* 0x002fee0003800000 */
[----:B------:R-:W0:Y:S02]  /*10360*/  LDG.E.U8 R16, desc[UR36][R10.64+0x30] ;  /* 0x000030240a107981 */ /* 0x000e24000c1e1100 */
[----:B0-----:R-:W-:-:S05]  /*10370*/  PRMT R5, R16, 0x8880, RZ ;  /* 0x0000888010057816 */ /* 0x001fca00000000ff */
[----:B------:R-:W-:-:S07]  /*10380*/  IMAD R4, R5, R18, RZ ;  /* 0x0000001205047224 */ /* 0x000fce00078e02ff */
.L_x_201:
[----:B------:R-:W-:Y:S05]  /*10390*/  BSYNC B1 ;  /* 0x0000000000017941 */ /* 0x000fea0003800000 */
.L_x_200:
[----:B0-----:R-:W-:Y:S01]  /*103a0*/  @!P3 IMAD R5, R202, R17, R4 ;  /* 0x00000011ca05b224 */ /* 0x001fe200078e0204 */
[----:B------:R-:W-:Y:S01]  /*103b0*/  LOP3.LUT P4, RZ, R19, 0x2, RZ, 0xc0, !PT ;  /* 0x0000000213ff7812 */ /* 0x000fe2000788c0ff */
[----:B------:R-:W-:Y:S03]  /*103c0*/  BSSY B1, `(.L_x_202) ;  /* 0x0000009000017945 */ /* 0x000fe60003800000 */
[----:B------:R0:W-:Y:S01]  /*103d0*/  @!P3 STG.E.U8 desc[UR36][R208.64+0x30], R5 ;  /* 0x00003005d000b986 */ /* 0x0001e2000c101124 */
[----:B------:R-:W-:-:S13]  /*103e0*/  ISETP.LT.OR P4, PT, R0, 0x32, !P4 ;  /* 0x000000320000780c */ /* 0x000fda0006781670 */
[----:B------:R-:W-:-:S04]  /*103f0*/  @!P4 IADD3 R200, P5, P6, R211, UR61, R2 ;  /* 0x0000003dd3c8cc10 */ /* 0x000fc8000febe002 */
[----:B------:R-:W-:Y:S01]  /*10400*/  @!P4 IADD3.X R201, R213, UR60, R3, P5, P6 ;  /* 0x0000003cd5c9cc10 */ /* 0x000fe2000afec403 */
[----:B0-----:R-:W-:Y:S08]  /*10410*/  @P4 BRA `(.L_x_203) ;  /* 0x00000000000c4947 */ /* 0x001ff00003800000 */
[----:B------:R-:W4:Y:S02]  /*10420*/  LDG.E.U8 R16, desc[UR36][R10.64+0x31] ;  /* 0x000031240a107981 */ /* 0x000f24000c1e1100 */
[----:B----4-:R-:W-:-:S05]  /*10430*/  PRMT R5, R16, 0x8880, RZ ;  /* 0x0000888010057816 */ /* 0x010fca00000000ff */
[----:B------:R-:W-:-:S07]  /*10440*/  IMAD R4, R5, R18, RZ ;  /* 0x0000001205047224 */ /* 0x000fce00078e02ff */
.L_x_203:
[----:B------:R-:W-:Y:S05]  /*10450*/  BSYNC B1 ;  /* 0x0000000000017941 */ /* 0x000fea0003800000 */
.L_x_202:
        /* <DEDUP_REMOVED lines=9> */
.L_x_205:
[----:B------:R-:W-:Y:S05]  /*104f0*/  BSYNC B1 ;  /* 0x0000000000017941 */ /* 0x000fea0003800000 */
.L_x_204:
        /* <DEDUP_REMOVED lines=10> */
.L_x_207:
[----:B------:R-:W-:Y:S05]  /*105a0*/  BSYNC B1 ;  /* 0x0000000000017941 */ /* 0x000fea0003800000 */
.L_x_206:
        /* <DEDUP_REMOVED lines=13> */
.L_x_209:
[----:B------:R-:W-:Y:S05]  /*10680*/  BSYNC B1 ;  /* 0x0000000000017941 */ /* 0x000fea0003800000 */
.L_x_208:
        /* <DEDUP_REMOVED lines=11> */
.L_x_211:
[----:B------:R-:W-:Y:S05]  /*10740*/  BSYNC B1 ;  /* 0x0000000000017941 */ /* 0x000fea0003800000 */
.L_x_210:
        /* <DEDUP_REMOVED lines=8> */
.L_x_213:
[----:B------:R-:W-:Y:S05]  /*107d0*/  BSYNC B1 ;  /* 0x0000000000017941 */ /* 0x000fea0003800000 */
.L_x_212:
[----:B------:R-:W-:Y:S01]  /*107e0*/  @!P3 IMAD R5, R192, R17, R4 ;  /* 0x00000011c005b224 */ /* 0x000fe200078e0204 */
[----:B------:R-:W-:Y:S01]  /*107f0*/  ISETP.LT.OR P4, PT, R0, 0x32, !P1 ;  /* 0x000000320000780c */ /* 0x000fe20004f81670 */
[----:B------:R-:W-:Y:S01]  /*10800*/  BSSY B1, `(.L_x_214) ;  /* 0x0000008000017945 */ /* 0x000fe20003800000 */
[----:B------:R-:W-:Y:S02]  /*10810*/  IMAD.U32 R201, RZ, RZ, UR39 ;  /* 0x00000027ffc97e24 */ /* 0x000fe4000f8e00ff */
[----:B------:R1:W-:Y:S01]  /*10820*/  @!P3 STG.E.U8 desc[UR36][R20.64+0x30], R5 ;  /* 0x000030051400b986 */ /* 0x0003e2000c101124 */
[----:B0-----:R-:W-:-:S08]  /*10830*/  IMAD.U32 R203, RZ, RZ, UR38 ;  /* 0x00000026ffcb7e24 */ /* 0x001fd0000f8e00ff */
[----:B------:R-:W-:Y:S05]  /*10840*/  @P4 BRA `(.L_x_215) ;  /* 0x00000000000c4947 */ /* 0x000fea0003800000 */
[----:B------:R-:W1:Y:S02]  /*10850*/  LDG.E.U8 R16, desc[UR36][R8.64+0x31] ;  /* 0x0000312408107981 */ /* 0x000e64000c1e1100 */
[----:B-1----:R-:W-:-:S05]  /*10860*/  PRMT R5, R16, 0x8880, RZ ;  /* 0x0000888010057816 */ /* 0x002fca00000000ff */
[----:B------:R-:W-:-:S07]  /*10870*/  IMAD R4, R5, R18, RZ ;  /* 0x0000001205047224 */ /* 0x000fce00078e02ff */
.L_x_215:
[----:B------:R-:W-:Y:S05]  /*10880*/  BSYNC B1 ;  /* 0x0000000000017941 */ /* 0x000fea0003800000 */
.L_x_214:
        /* <DEDUP_REMOVED lines=10> */
[----:B0-----:R-:W-:Y:S07]  /*10930*/  @P3 BRA `(.L_x_217) ;  /* 0x00000000000c3947 */ /* 0x001fee0003800000 */
[----:B-----5:R-:W1:Y:S02]  /*10940*/  LDG.E.U8 R16, desc[UR36][R6.64+0x30] ;  /* 0x0000302406107981 */ /* 0x020e64000c1e1100 */
[----:B-1----:R-:W-:-:S05]  /*10950*/  PRMT R5, R16, 0x8880, RZ ;  /* 0x0000888010057816 */ /* 0x002fca00000000ff */
[----:B------:R-:W-:-:S07]  /*10960*/  IMAD R4, R5, R18, RZ ;  /* 0x0000001205047224 */ /* 0x000fce00078e02ff */
.L_x_217:
[----:B------:R-:W-:Y:S05]  /*10970*/  BSYNC B1 ;  /* 0x0000000000017941 */ /* 0x000fea0003800000 */
.L_x_216:
[----:B-1----:R-:W-:Y:S01]  /*10980*/  @!P3 IMAD R5, R194, R17, R4 ;  /* 0x00000011c205b224 */ /* 0x002fe200078e0204 */
        /* <DEDUP_REMOVED lines=11> */
.L_x_219:
[----:B------:R-:W-:Y:S05]  /*10a40*/  BSYNC B1 ;  /* 0x0000000000017941 */ /* 0x000fea0003800000 */
.L_x_218:
        /* <DEDUP_REMOVED lines=8> */
.L_x_221:
[----:B------:R-:W-:Y:S05]  /*10ad0*/  BSYNC B1 ;  /* 0x0000000000017941 */ /* 0x000fea0003800000 */
.L_x_220:
[----:B------:R-:W-:Y:S01]  /*10ae0*/  @!P3 IMAD R5, R196, R17, R4 ;  /* 0x00000011c405b224 */ /* 0x000fe200078e0204 */
[----:B------:R-:W-:Y:S01]  /*10af0*/  ISETP.LT.OR P4, PT, R0, 0x3a, !P1 ;  /* 0x0000003a0000780c */ /* 0x000fe20004f81670 */
[----:B------:R-:W-:Y:S01]  /*10b00*/  BSSY B1, `(.L_x_222) ;  /* 0x0000008000017945 */ /* 0x000fe20003800000 */
[----:B0-----:R-:W-:Y:S02]  /*10b10*/  IMAD.U32 R193, RZ, RZ, UR39 ;  /* 0x00000027ffc17e24 */ /* 0x001fe4000f8e00ff */
[----:B------:R0:W-:Y:S01]  /*10b20*/  @!P3 STG.E.U8 desc[UR36][R20.64+0x38], R5 ;  /* 0x000038051400b986 */ /* 0x0001e2000c101124 */
[----:B------:R-:W-:-:S08]  /*10b30*/  IMAD.U32 R195, RZ, RZ, UR38 ;  /* 0x00000026ffc37e24 */ /* 0x000fd0000f8e00ff */
[----:B------:R-:W-:Y:S05]  /*10b40*/  @P4 BRA `(.L_x_223) ;  /* 0x00000000000c4947 */ /* 0x000fea0003800000 */
[----:B------:R-:W0:Y:S02]  /*10b50*/  LDG.E.U8 R16, desc[UR36][R8.64+0x39] ;  /* 0x0000392408107981 */ /* 0x000e24000c1e1100 */
[----:B0-----:R-:W-:-:S05]  /*10b60*/  PRMT R5, R16, 0x8880, RZ ;  /* 0x0000888010057816 */ /* 0x001fca00000000ff */
[----:B------:R-:W-:-:S07]  /*10b70*/  IMAD R4, R5, R18, RZ ;  /* 0x0000001205047224 */ /* 0x000fce00078e02ff */
.L_x_223:
[----:B------:R-:W-:Y:S05]  /*10b80*/  BSYNC B1 ;  /* 0x0000000000017941 */ /* 0x000fea0003800000 */
.L_x_222:
        /* <DEDUP_REMOVED lines=10> */
[----:B-1----:R-:W-:Y:S07]  /*10c30*/  @P3 BRA `(.L_x_225) ;  /* 0x00000000000c3947 */ /* 0x002fee0003800000 */
[----:B-----5:R-:W0:Y:S02]  /*10c40*/  LDG.E.U8 R16, desc[UR36][R6.64+0x38] ;  /* 0x0000382406107981 */ /* 0x020e24000c1e1100 */
[----:B0-----:R-:W-:-:S05]  /*10c50*/  PRMT R5, R16, 0x8880, RZ ;  /* 0x0000888010057816 */ /* 0x001fca00000000ff */
[----:B------:R-:W-:-:S07]  /*10c60*/  IMAD R4, R5, R18, RZ ;  /* 0x0000001205047224 */ /* 0x000fce00078e02ff */
.L_x_225:
[----:B------:R-:W-:Y:S05]  /*10c70*/  BSYNC B1 ;  /* 0x0000000000017941 */ /* 0x000fea0003800000 */
.L_x_224:
[----:B0-----:R-:W-:Y:S01]  /*10c80*/  @!P3 IMAD R5, R198, R17, R4 ;  /* 0x00000011c605b224 */ /* 0x001fe200078e0204 */
        /* <DEDUP_REMOVED lines=11> */
.L_x_227:
[----:B------:R-:W-:Y:S05]  /*10d40*/  BSYNC B1 ;  /* 0x0000000000017941 */ /* 0x000fea0003800000 */
.L_x_226:
        /* <DEDUP_REMOVED lines=8> */
.L_x_229:
[----:B------:R-:W-:Y:S05]  /*10dd0*/  BSYNC B1 ;  /* 0x0000000000017941 */ /* 0x000fea0003800000 */
.L_x_228:
[----:B------:R-:W-:Y:S01]  /*10de0*/  @!P3 IMAD R5, R184, R17, R4 ;  /* 0x00000011b805b224 */ /* 0x000fe200078e0204 */
[----:B------:R-:W-:Y:S01]  /*10df0*/  ISETP.LT.OR P4, PT, R0, 0x42, !P2 ;  /* 0x000000420000780c */ /* 0x000fe20005781670 */
[----:B------:R-:W-:Y:S03]  /*10e00*/  BSSY B1, `(.L_x_230) ;  /* 0x0000006000017945 */ /* 0x000fe60003800000 */
[----:B------:R1:W-:Y:S09]  /*10e10*/  @!P3 STG.E.U8 desc[UR36][R2.64+0x40], R5 ;  /* 0x000040050200b986 */ /* 0x0003f2000c101124 */
[----:B------:R-:W-:Y:S05]  /*10e20*/  @P4 BRA `(.L_x_231) ;  /* 0x00000000000c4947 */ /* 0x000fea0003800000 */
[----:B------:R-:W1:Y:S02]  /*10e30*/  LDG.E.U8 R16, desc[UR36][R22.64+0x41] ;  /* 0x0000412416107981 */ /* 0x000e64000c1e1100 */
[----:B-1----:R-:W-:-:S05]  /*10e40*/  PRMT R5, R16, 0x8880, RZ ;  /* 0x0000888010057816 */ /* 0x002fca00000000ff */
[----:B------:R-:W-:-:S07]  /*10e50*/  IMAD R4, R5, R18, RZ ;  /* 0x0000001205047224 */ /* 0x000fce00078e02ff */
.L_x_231:
[----:B------:R-:W-:Y:S05]  /*10e60*/  BSYNC B1 ;  /* 0x0000000000017941 */ /* 0x000fea0003800000 */
.L_x_230:
[----:B------:R-:W-:Y:S01]  /*10e70*/  @!P4 IMAD R185, R185, R17, R4 ;  /* 0x00000011b9b9c224 */ /* 0x000fe200078e0204 */
[----:B------:R-:W-:Y:S01]  /*10e80*/  LOP3.LUT P6, RZ, R19, 0x1, RZ, 0xc0, !PT ;  /* 0x0000000113ff7812 */ /* 0x000fe200078cc0ff */
[----:B------:R-:W-:Y:S03]  /*10e90*/  BSSY B1, `(.L_x_232) ;  /* 0x0000009000017945 */ /* 0x000fe60003800000 */
[----:B------:R4:W-:Y:S01]  /*10ea0*/  @!P4 STG.E.U8 desc[UR36][R2.64+0x41], R185 ;  /* 0x000041b90200c986 */ /* 0x0009e2000c101124 */
[----:B------:R-:W-:-:S13]  /*10eb0*/  ISETP.LT.OR P3, PT, R0, 0x41, !P6 ;  /* 0x000000410000780c */ /* 0x000fda0007761670 */
[----:B------:R-:W-:-:S04]  /*10ec0*/  @!P3 IADD3 R192, P5, R2, UR39, RZ ;  /* 0x0000002702c0bc10 */ /* 0x000fc8000ffbe0ff */
[----:B------:R-:W-:Y:S01]  /*10ed0*/  @!P3 IADD3.X R193, R3, UR38, RZ, P5, !PT ;  /* 0x0000002603c1bc10 */ /* 0x000fe2000affe4ff */
[----:B----4-:R-:W-:Y:S08]  /*10ee0*/  @P3 BRA `(.L_x_233) ;  /* 0x00000000000c3947 */ /* 0x010ff00003800000 */
[----:B------:R-:W1:Y:S02]  /*10ef0*/  LDG.E.U8 R16, desc[UR36][R14.64+0x40] ;  /* 0x000040240e107981 */ /* 0x000e64000c1e1100 */
[----:B-1----:R-:W-:-:S05]  /*10f00*/  PRMT R5, R16, 0x8880, RZ ;  /* 0x0000888010057816 */ /* 0x002fca00000000ff */
[----:B------:R-:W-:-:S07]  /*10f10*/  IMAD R4, R5, R18, RZ ;  /* 0x0000001205047224 */ /* 0x000fce00078e02ff */
.L_x_233:
[----:B------:R-:W-:Y:S05]  /*10f20*/  BSYNC B1 ;  /* 0x0000000000017941 */ /* 0x000fea0003800000 */
.L_x_232:
[----:B-1----:R-:W-:Y:S01]  /*10f30*/  @!P3 IMAD R5, R186, R17, R4 ;  /* 0x00000011ba05b224 */ /* 0x002fe200078e0204 */
[----:B------:R-:W-:Y:S01]  /*10f40*/  ISETP.LT.OR P4, PT, R0, 0x42, !P6 ;  /* 0x000000420000780c */ /* 0x000fe20007781670 */
[----:B------:R-:W-:Y:S03]  /*10f50*/  BSSY B1, `(.L_x_234) ;  /* 0x0000008000017945 */ /* 0x000fe60003800000 */
[----:B------:R1:W-:Y:S09]  /*10f60*/  @!P3 STG.E.U8 desc[UR36][R192.64+0x40], R5 ;  /* 0x00004005c000b986 */ /* 0x0003f2000c101124 */
[----:B------:R-:W-:-:S04]  /*10f70*/  @!P4 IADD3 R184, P5, R2, UR39, RZ ;  /* 0x0000002702b8cc10 */ /* 0x000fc8000ffbe0ff */
[----:B------:R-:W-:Y:S01]  /*10f80*/  @!P4 IADD3.X R185, R3, UR38, RZ, P5, !PT ;  /* 0x0000002603b9cc10 */ /* 0x000fe2000affe4ff */
[----:B-1----:R-:W-:Y:S08]  /*10f90*/  @P4 BRA `(.L_x_235) ;  /* 0x00000000000c4947 */ /* 0x002ff00003800000 */
[----:B------:R-:W4:Y:S02]  /*10fa0*/  LDG.E.U8 R16, desc[UR36][R14.64+0x41] ;  /* 0x000041240e107981 */ /* 0x000f24000c1e1100 */
[----:B----4-:R-:W-:-:S05]  /*10fb0*/  PRMT R5, R16, 0x8880, RZ ;  /* 0x0000888010057816 */ /* 0x010fca00000000ff */
[----:B------:R-:W-:-:S07]  /*10fc0*/  IMAD R4, R5, R18, RZ ;  /* 0x0000001205047224 */ /* 0x000fce00078e02ff */
.L_x_235:
[----:B------:R-:W-:Y:S05]  /*10fd0*/  BSYNC B1 ;  /* 0x0000000000017941 */ /* 0x000fea0003800000 */
.L_x_234:
        /* <DEDUP_REMOVED lines=8> */
.L_x_237:
[----:B------:R-:W-:Y:S05]  /*11060*/  BSYNC B1 ;  /* 0x0000000000017941 */ /* 0x000fea0003800000 */
.L_x_236:
        /* <DEDUP_REMOVED lines=8> */
.L_x_239:
[----:B------:R-:W-:Y:S05]  /*110f0*/  BSYNC B1 ;  /* 0x0000000000017941 */ /* 0x000fea0003800000 */
.L_x_238:
[----:B------:R-:W-:Y:S01]  /*11100*/  @!P4 IMAD R189, R189, R17, R4 ;  /* 0x00000011bdbdc224 */ /* 0x000fe200078e0204 */
[----:B------:R-:W-:Y:S01]  /*11110*/  ISETP.LT.OR P3, PT, R0, 0x49, !P6 ;  /* 0x000000490000780c */ /* 0x000fe20007761670 */
[----:B------:R-:W-:Y:S03]  /*11120*/  BSSY B1, `(.L_x_240) ;  /* 0x0000008000017945 */ /* 0x000fe60003800000 */
[----:B------:R0:W-:Y:S09]  /*11130*/  @!P4 STG.E.U8 desc[UR36][R2.64+0x49], R189 ;  /* 0x000049bd0200c986 */ /* 0x0001f2000c101124 */
[----:B-1----:R-:W-:-:S04]  /*11140*/  @!P3 IADD3 R184, P5, R2, UR39, RZ ;  /* 0x0000002702b8bc10 */ /* 0x002fc8000ffbe0ff */
[----:B------:R-:W-:Y:S01]  /*11150*/  @!P3 IADD3.X R185, R3, UR38, RZ, P5, !PT ;  /* 0x0000002603b9bc10 */ /* 0x000fe2000affe4ff */
[----:B0-----:R-:W-:Y:S08]  /*11160*/  @P3 BRA `(.L_x_241) ;  /* 0x00000000000c3947 */ /* 0x001ff00003800000 */
[----:B------:R-:W4:Y:S02]  /*11170*/  LDG.E.U8 R16, desc[UR36][R14.64+0x48] ;  /* 0x000048240e107981 */ /* 0x000f24000c1e1100 */
[----:B----4-:R-:W-:-:S05]  /*11180*/  PRMT R5, R16, 0x8880, RZ ;  /* 0x0000888010057816 */ /* 0x010fca00000000ff */
[----:B------:R-:W-:-:S07]  /*11190*/  IMAD R4, R5, R18, RZ ;  /* 0x0000001205047224 */ /* 0x000fce00078e02ff */
.L_x_241:
[----:B------:R-:W-:Y:S05]  /*111a0*/  BSYNC B1 ;  /* 0x0000000000017941 */ /* 0x000fea0003800000 */
.L_x_240:
        /* <DEDUP_REMOVED lines=10> */
.L_x_243:
[----:B------:R-:W-:Y:S05]  /*11250*/  BSYNC B1 ;  /* 0x0000000000017941 */ /* 0x000fea0003800000 */
.L_x_242:
        /* <DEDUP_REMOVED lines=9> */
.L_x_245:
[----:B------:R-:W-:Y:S05]  /*112f0*/  BSYNC B1 ;  /* 0x0000000000017941 */ /* 0x000fea0003800000 */
.L_x_244:
        /* <DEDUP_REMOVED lines=10> */
.L_x_247:
[----:B------:R-:W-:Y:S05]  /*113a0*/  BSYNC B1 ;  /* 0x0000000000017941 */ /* 0x000fea0003800000 */
.L_x_246:
        /* <DEDUP_REMOVED lines=13> */
.L_x_249:
[----:B------:R-:W-:Y:S05]  /*11480*/  BSYNC B1 ;  /* 0x0000000000017941 */ /* 0x000fea0003800000 */
.L_x_248:
        /* <DEDUP_REMOVED lines=11> */
.L_x_251:
[----:B------:R-:W-:Y:S05]  /*11540*/  BSYNC B1 ;  /* 0x0000000000017941 */ /* 0x000fea0003800000 */
.L_x_250:
        /* <DEDUP_REMOVED lines=9> */
.L_x_253:
[----:B------:R-:W-:Y:S05]  /*115e0*/  BSYNC B1 ;  /* 0x0000000000017941 */ /* 0x000fea0003800000 */
.L_x_252:
        /* <DEDUP_REMOVED lines=10> */
.L_x_255:
[----:B------:R-:W-:Y:S05]  /*11690*/  BSYNC B1 ;  /* 0x0000000000017941 */ /* 0x000fea0003800000 */
.L_x_254:
        /* <DEDUP_REMOVED lines=13> */
.L_x_257:
[----:B------:R-:W-:Y:S05]  /*11770*/  BSYNC B1 ;  /* 0x0000000000017941 */ /* 0x000fea0003800000 */
.L_x_256:
        /* <DEDUP_REMOVED lines=11> */
.L_x_259:
[----:B------:R-:W-:Y:S05]  /*11830*/  BSYNC B1 ;  /* 0x0000000000017941 */ /* 0x000fea0003800000 */
.L_x_258:
        /* <DEDUP_REMOVED lines=8> */
.L_x_261:
[----:B------:R-:W-:Y:S05]  /*118c0*/  BSYNC B1 ;  /* 0x0000000000017941 */ /* 0x000fea0003800000 */
.L_x_260:
        /* <DEDUP_REMOVED lines=10> */
.L_x_263:
[----:B------:R-:W-:Y:S05]  /*11970*/  BSYNC B1 ;  /* 0x0000000000017941 */ /* 0x000fea0003800000 */
.L_x_262:
        /* <DEDUP_REMOVED lines=14> */
.L_x_265:
[----:B------:R-:W-:Y:S05]  /*11a60*/  BSYNC B1 ;  /* 0x0000000000017941 */ /* 0x000fea0003800000 */
.L_x_264:
        /* <DEDUP_REMOVED lines=12> */
.L_x_267:
[----:B------:R-:W-:Y:S05]  /*11b30*/  BSYNC B1 ;  /* 0x0000000000017941 */ /* 0x000fea0003800000 */
.L_x_266:
        /* <DEDUP_REMOVED lines=8> */
.L_x_269:
[----:B------:R-:W-:Y:S05]  /*11bc0*/  BSYNC B1 ;  /* 0x0000000000017941 */ /* 0x000fea0003800000 */
.L_x_268:
        /* <DEDUP_REMOVED lines=10> */
.L_x_271:
[----:B------:R-:W-:Y:S05]  /*11c70*/  BSYNC B1 ;  /* 0x0000000000017941 */ /* 0x000fea0003800000 */
.L_x_270:
        /* <DEDUP_REMOVED lines=14> */
.L_x_273:
[----:B------:R-:W-:Y:S05]  /*11d60*/  BSYNC B1 ;  /* 0x0000000000017941 */ /* 0x000fea0003800000 */
.L_x_272:
        /* <DEDUP_REMOVED lines=12> */
.L_x_275:
[----:B------:R-:W-:Y:S05]  /*11e30*/  BSYNC B1 ;  /* 0x0000000000017941 */ /* 0x000fea0003800000 */
.L_x_274:
        /* <DEDUP_REMOVED lines=8> */
.L_x_277:
[----:B------:R-:W-:Y:S05]  /*11ec0*/  BSYNC B1 ;  /* 0x0000000000017941 */ /* 0x000fea0003800000 */
.L_x_276:
        /* <DEDUP_REMOVED lines=8> */
.L_x_279:
[----:B------:R-:W-:Y:S05]  /*11f50*/  BSYNC B1 ;  /* 0x0000000000017941 */ /* 0x000fea0003800000 */
.L_x_278:
        /* <DEDUP_REMOVED lines=11> */
.L_x_281:
[----:B------:R-:W-:Y:S05]  /*12010*/  BSYNC B1 ;  /* 0x0000000000017941 */ /* 0x000fea0003800000 */
.L_x_280:
        /* <DEDUP_REMOVED lines=10> */
.L_x_283:
[----:B------:R-:W-:Y:S05]  /*120c0*/  BSYNC B1 ;  /* 0x0000000000017941 */ /* 0x000fea0003800000 */
.L_x_282:
        /* <DEDUP_REMOVED lines=8> */
.L_x_285:
[----:B------:R-:W-:Y:S05]  /*12150*/  BSYNC B1 ;  /* 0x0000000000017941 */ /* 0x000fea0003800000 */
.L_x_284:
        /* <DEDUP_REMOVED lines=8> */
.L_x_287:
[----:B------:R-:W-:Y:S05]  /*121e0*/  BSYNC B1 ;  /* 0x0000000000017941 */ /* 0x000fea0003800000 */
.L_x_286:
        /* <DEDUP_REMOVED lines=10> */
.L_x_289:
[----:B------:R-:W-:Y:S05]  /*12290*/  BSYNC B1 ;  /* 0x0000000000017941 */ /* 0x000fea0003800000 */
.L_x_288:
        /* <DEDUP_REMOVED lines=10> */
.L_x_291:
[----:B------:R-:W-:Y:S05]  /*12340*/  BSYNC B1 ;  /* 0x0000000000017941 */ /* 0x000fea0003800000 */
.L_x_290:
        /* <DEDUP_REMOVED lines=9> */
.L_x_293:
[----:B------:R-:W-:Y:S05]  /*123e0*/  BSYNC B1 ;  /* 0x0000000000017941 */ /* 0x000fea0003800000 */
.L_x_292:
        /* <DEDUP_REMOVED lines=10> */
.L_x_295:
[----:B------:R-:W-:Y:S05]  /*12490*/  BSYNC B1 ;  /* 0x0000000000017941 */ /* 0x000fea0003800000 */
.L_x_294:
        /* <DEDUP_REMOVED lines=13> */
.L_x_297:
[----:B------:R-:W-:Y:S05]  /*12570*/  BSYNC B1 ;  /* 0x0000000000017941 */ /* 0x000fea0003800000 */
.L_x_296:
        /* <DEDUP_REMOVED lines=11> */
.L_x_299:
[----:B------:R-:W-:Y:S05]  /*12630*/  BSYNC B1 ;  /* 0x0000000000017941 */ /* 0x000fea0003800000 */
.L_x_298:
        /* <DEDUP_REMOVED lines=9> */
.L_x_301:
[----:B------:R-:W-:Y:S05]  /*126d0*/  BSYNC B1 ;  /* 0x0000000000017941 */ /* 0x000fea0003800000 */
.L_x_300:
        /* <DEDUP_REMOVED lines=10> */
.L_x_303:
[----:B------:R-:W-:Y:S05]  /*12780*/  BSYNC B1 ;  /* 0x0000000000017941 */ /* 0x000fea0003800000 */
.L_x_302:
        /* <DEDUP_REMOVED lines=13> */
.L_x_305:
[----:B------:R-:W-:Y:S05]  /*12860*/  BSYNC B1 ;  /* 0x0000000000017941 */ /* 0x000fea0003800000 */
.L_x_304:
        /* <DEDUP_REMOVED lines=11> */
.L_x_307:
[----:B------:R-:W-:Y:S05]  /*12920*/  BSYNC B1 ;  /* 0x0000000000017941 */ /* 0x000fea0003800000 */
.L_x_306:
        /* <DEDUP_REMOVED lines=8> */
.L_x_309:
[----:B------:R-:W-:Y:S05]  /*129b0*/  BSYNC B1 ;  /* 0x0000000000017941 */ /* 0x000fea0003800000 */
.L_x_308:
        /* <DEDUP_REMOVED lines=10> */
.L_x_311:
[----:B------:R-:W-:Y:S05]  /*12a60*/  BSYNC B1 ;  /* 0x0000000000017941 */ /* 0x000fea0003800000 */
.L_x_310:
        /* <DEDUP_REMOVED lines=14> */
.L_x_313:
[----:B------:R-:W-:Y:S05]  /*12b50*/  BSYNC B1 ;  /* 0x0000000000017941 */ /* 0x000fea0003800000 */
.L_x_312:
        /* <DEDUP_REMOVED lines=12> */
.L_x_315:
[----:B------:R-:W-:Y:S05]  /*12c20*/  BSYNC B1 ;  /* 0x0000000000017941 */ /* 0x000fea0003800000 */
.L_x_314:
        /* <DEDUP_REMOVED lines=8> */
.L_x_317:
[----:B------:R-:W-:Y:S05]  /*12cb0*/  BSYNC B1 ;  /* 0x0000000000017941 */ /* 0x000fea0003800000 */
.L_x_316:
        /* <DEDUP_REMOVED lines=10> */
.L_x_319:
[----:B------:R-:W-:Y:S05]  /*12d60*/  BSYNC B1 ;  /* 0x0000000000017941 */ /* 0x000fea0003800000 */
.L_x_318:
        /* <DEDUP_REMOVED lines=14> */
.L_x_321:
[----:B------:R-:W-:Y:S05]  /*12e50*/  BSYNC B1 ;  /* 0x0000000000017941 */ /* 0x000fea0003800000 */
.L_x_320:
        /* <DEDUP_REMOVED lines=12> */
.L_x_323:
[----:B------:R-:W-:Y:S05]  /*12f20*/  BSYNC B1 ;  /* 0x0000000000017941 */ /* 0x000fea0003800000 */
.L_x_322:
        /* <DEDUP_REMOVED lines=8> */
.L_x_325:
[----:B------:R-:W-:Y:S05]  /*12fb0*/  BSYNC B1 ;  /* 0x0000000000017941 */ /* 0x000fea0003800000 */
.L_x_324:
        /* <DEDUP_REMOVED lines=8> */
.L_x_327:
[----:B------:R-:W-:Y:S05]  /*13040*/  BSYNC B1 ;  /* 0x0000000000017941 */ /* 0x000fea0003800000 */
.L_x_326:
        /* <DEDUP_REMOVED lines=11> */
.L_x_329:
[----:B------:R-:W-:Y:S05]  /*13100*/  BSYNC B1 ;  /* 0x0000000000017941 */ /* 0x000fea0003800000 */
.L_x_328:
        /* <DEDUP_REMOVED lines=10> */
.L_x_331:
[----:B------:R-:W-:Y:S05]  /*131b0*/  BSYNC B1 ;  /* 0x0000000000017941 */ /* 0x000fea0003800000 */
.L_x_330:
        /* <DEDUP_REMOVED lines=8> */
.L_x_333:
[----:B------:R-:W-:Y:S05]  /*13240*/  BSYNC B1 ;  /* 0x0000000000017941 */ /* 0x000fea0003800000 */
.L_x_332:
        /* <DEDUP_REMOVED lines=8> */
.L_x_335:
[----:B------:R-:W-:Y:S05]  /*132d0*/  BSYNC B1 ;  /* 0x0000000000017941 */ /* 0x000fea0003800000 */
.L_x_334:
        /* <DEDUP_REMOVED lines=10> */
.L_x_337:
[----:B------:R-:W-:Y:S05]  /*13380*/  BSYNC B1 ;  /* 0x0000000000017941 */ /* 0x000fea0003800000 */
.L_x_336:
        /* <DEDUP_REMOVED lines=10> */
.L_x_339:
[----:B------:R-:W-:Y:S05]  /*13430*/  BSYNC B1 ;  /* 0x0000000000017941 */ /* 0x000fea0003800000 */
.L_x_338:
        /* <DEDUP_REMOVED lines=9> */
.L_x_341:
[----:B------:R-:W-:Y:S05]  /*134d0*/  BSYNC B1 ;  /* 0x0000000000017941 */ /* 0x000fea0003800000 */
.L_x_340:
        /* <DEDUP_REMOVED lines=10> */
.L_x_343:
[----:B------:R-:W-:Y:S05]  /*13580*/  BSYNC B1 ;  /* 0x0000000000017941 */ /* 0x000fea0003800000 */
.L_x_342:
        /* <DEDUP_REMOVED lines=13> */
.L_x_345:
[----:B------:R-:W-:Y:S05]  /*13660*/  BSYNC B1 ;  /* 0x0000000000017941 */ /* 0x000fea0003800000 */
.L_x_344:
        /* <DEDUP_REMOVED lines=11> */
.L_x_347:
[----:B------:R-:W-:Y:S05]  /*13720*/  BSYNC B1 ;  /* 0x0000000000017941 */ /* 0x000fea0003800000 */
.L_x_346:
        /* <DEDUP_REMOVED lines=9> */
.L_x_349:
[----:B------:R-:W-:Y:S05]  /*137c0*/  BSYNC B1 ;  /* 0x0000000000017941 */ /* 0x000fea0003800000 */
.L_x_348:
        /* <DEDUP_REMOVED lines=10> */
.L_x_351:
[----:B------:R-:W-:Y:S05]  /*13870*/  BSYNC B1 ;  /* 0x0000000000017941 */ /* 0x000fea0003800000 */
.L_x_350:
        /* <DEDUP_REMOVED lines=13> */
.L_x_353:
[----:B------:R-:W-:Y:S05]  /*13950*/  BSYNC B1 ;  /* 0x0000000000017941 */ /* 0x000fea0003800000 */
.L_x_352:
        /* <DEDUP_REMOVED lines=11> */
.L_x_355:
[----:B------:R-:W-:Y:S05]  /*13a10*/  BSYNC B1 ;  /* 0x0000000000017941 */ /* 0x000fea0003800000 */
.L_x_354:
        /* <DEDUP_REMOVED lines=8> */
.L_x_357:
[----:B------:R-:W-:Y:S05]  /*13aa0*/  BSYNC B1 ;  /* 0x0000000000017941 */ /* 0x000fea0003800000 */
.L_x_356:
        /* <DEDUP_REMOVED lines=10> */
.L_x_359:
[----:B------:R-:W-:Y:S05]  /*13b50*/  BSYNC B1 ;  /* 0x0000000000017941 */ /* 0x000fea0003800000 */
.L_x_358:
        /* <DEDUP_REMOVED lines=14> */
.L_x_361:
[----:B------:R-:W-:Y:S05]  /*13c40*/  BSYNC B1 ;  /* 0x0000000000017941 */ /* 0x000fea0003800000 */
.L_x_360:
        /* <DEDUP_REMOVED lines=12> */
.L_x_363:
[----:B------:R-:W-:Y:S05]  /*13d10*/  BSYNC B1 ;  /* 0x0000000000017941 */ /* 0x000fea0003800000 */
.L_x_362:
        /* <DEDUP_REMOVED lines=8> */
.L_x_365:
[----:B------:R-:W-:Y:S05]  /*13da0*/  BSYNC B1 ;  /* 0x0000000000017941 */ /* 0x000fea0003800000 */
.L_x_364:
        /* <DEDUP_REMOVED lines=10> */
.L_x_367:
[----:B------:R-:W-:Y:S05]  /*13e50*/  BSYNC B1 ;  /* 0x0000000000017941 */ /* 0x000fea0003800000 */
.L_x_366:
        /* <DEDUP_REMOVED lines=14> */
.L_x_369:
[----:B------:R-:W-:Y:S05]  /*13f40*/  BSYNC B1 ;  /* 0x0000000000017941 */ /* 0x000fea0003800000 */
.L_x_368:
        /* <DEDUP_REMOVED lines=12> */
.L_x_371:
[----:B------:R-:W-:Y:S05]  /*14010*/  BSYNC B1 ;  /* 0x0000000000017941 */ /* 0x000fea0003800000 */
.L_x_370:
        /* <DEDUP_REMOVED lines=8> */
.L_x_373:
[----:B------:R-:W-:Y:S05]  /*140a0*/  BSYNC B1 ;  /* 0x0000000000017941 */ /* 0x000fea0003800000 */
.L_x_372:
        /* <DEDUP_REMOVED lines=8> */
.L_x_375:
[----:B------:R-:W-:Y:S05]  /*14130*/  BSYNC B1 ;  /* 0x0000000000017941 */ /* 0x000fea0003800000 */
.L_x_374:
        /* <DEDUP_REMOVED lines=11> */
.L_x_377:
[----:B------:R-:W-:Y:S05]  /*141f0*/  BSYNC B1 ;  /* 0x0000000000017941 */ /* 0x000fea0003800000 */
.L_x_376:
        /* <DEDUP_REMOVED lines=10> */
.L_x_379:
[----:B------:R-:W-:Y:S05]  /*142a0*/  BSYNC B1 ;  /* 0x0000000000017941 */ /* 0x000fea0003800000 */
.L_x_378:
        /* <DEDUP_REMOVED lines=8> */
.L_x_381:
[----:B------:R-:W-:Y:S05]  /*14330*/  BSYNC B1 ;  /* 0x0000000000017941 */ /* 0x000fea0003800000 */
.L_x_380:
        /* <DEDUP_REMOVED lines=8> */
.L_x_383:
[----:B------:R-:W-:Y:S05]  /*143c0*/  BSYNC B1 ;  /* 0x0000000000017941 */ /* 0x000fea0003800000 */
.L_x_382:
        /* <DEDUP_REMOVED lines=10> */
.L_x_385:
[----:B------:R-:W-:Y:S05]  /*14470*/  BSYNC B1 ;  /* 0x0000000000017941 */ /* 0x000fea0003800000 */
.L_x_384:
        /* <DEDUP_REMOVED lines=10> */
.L_x_387:
[----:B------:R-:W-:Y:S05]  /*14520*/  BSYNC B1 ;  /* 0x0000000000017941 */ /* 0x000fea0003800000 */
.L_x_386:
        /* <DEDUP_REMOVED lines=9> */
.L_x_389:
[----:B------:R-:W-:Y:S05]  /*145c0*/  BSYNC B1 ;  /* 0x0000000000017941 */ /* 0x000fea0003800000 */
.L_x_388:
        /* <DEDUP_REMOVED lines=10> */
.L_x_391:
[----:B------:R-:W-:Y:S05]  /*14670*/  BSYNC B1 ;  /* 0x0000000000017941 */ /* 0x000fea0003800000 */
.L_x_390:
        /* <DEDUP_REMOVED lines=13> */
.L_x_393:
[----:B------:R-:W-:Y:S05]  /*14750*/  BSYNC B1 ;  /* 0x0000000000017941 */ /* 0x000fea0003800000 */
.L_x_392:
        /* <DEDUP_REMOVED lines=11> */
.L_x_395:
[----:B------:R-:W-:Y:S05]  /*14810*/  BSYNC B1 ;  /* 0x0000000000017941 */ /* 0x000fea0003800000 */
.L_x_394:
        /* <DEDUP_REMOVED lines=9> */
.L_x_397:
[----:B------:R-:W-:Y:S05]  /*148b0*/  BSYNC B1 ;  /* 0x0000000000017941 */ /* 0x000fea0003800000 */
.L_x_396:
        /* <DEDUP_REMOVED lines=10> */
.L_x_399:
[----:B------:R-:W-:Y:S05]  /*14960*/  BSYNC B1 ;  /* 0x0000000000017941 */ /* 0x000fea0003800000 */
.L_x_398:
        /* <DEDUP_REMOVED lines=13> */
.L_x_401:
[----:B------:R-:W-:Y:S05]  /*14a40*/  BSYNC B1 ;  /* 0x0000000000017941 */ /* 0x000fea0003800000 */
.L_x_400:
        /* <DEDUP_REMOVED lines=11> */
.L_x_403:
[----:B------:R-:W-:Y:S05]  /*14b00*/  BSYNC B1 ;  /* 0x0000000000017941 */ /* 0x000fea0003800000 */
.L_x_402:
        /* <DEDUP_REMOVED lines=8> */
.L_x_405:
[----:B------:R-:W-:Y:S05]  /*14b90*/  BSYNC B1 ;  /* 0x0000000000017941 */ /* 0x000fea0003800000 */
.L_x_404:
        /* <DEDUP_REMOVED lines=10> */
.L_x_407:
[----:B------:R-:W-:Y:S05]  /*14c40*/  BSYNC B1 ;  /* 0x0000000000017941 */ /* 0x000fea0003800000 */
.L_x_406:
        /* <DEDUP_REMOVED lines=14> */
.L_x_409:
[----:B------:R-:W-:Y:S05]  /*14d30*/  BSYNC B1 ;  /* 0x0000000000017941 */ /* 0x000fea0003800000 */
.L_x_408:
        /* <DEDUP_REMOVED lines=12> */
.L_x_411:
[----:B------:R-:W-:Y:S05]  /*14e00*/  BSYNC B1 ;  /* 0x0000000000017941 */ /* 0x000fea0003800000 */
.L_x_410:
        /* <DEDUP_REMOVED lines=8> */
.L_x_413:
[----:B------:R-:W-:Y:S05]  /*14e90*/  BSYNC B1 ;  /* 0x0000000000017941 */ /* 0x000fea0003800000 */
.L_x_412:
        /* <DEDUP_REMOVED lines=10> */
.L_x_415:
[----:B------:R-:W-:Y:S05]  /*14f40*/  BSYNC B1 ;  /* 0x0000000000017941 */ /* 0x000fea0003800000 */
.L_x_414:
        /* <DEDUP_REMOVED lines=14> */
.L_x_417:
[----:B------:R-:W-:Y:S05]  /*15030*/  BSYNC B1 ;  /* 0x0000000000017941 */ /* 0x000fea0003800000 */
.L_x_416:
        /* <DEDUP_REMOVED lines=12> */
.L_x_419:
[----:B------:R-:W-:Y:S05]  /*15100*/  BSYNC B1 ;  /* 0x0000000000017941 */ /* 0x000fea0003800000 */
.L_x_418:
        /* <DEDUP_REMOVED lines=8> */
.L_x_421:
[----:B------:R-:W-:Y:S05]  /*15190*/  BSYNC B1 ;  /* 0x0000000000017941 */ /* 0x000fea0003800000 */
.L_x_420:
        /* <DEDUP_REMOVED lines=8> */
.L_x_423:
[----:B------:R-:W-:Y:S05]  /*15220*/  BSYNC B1 ;  /* 0x0000000000017941 */ /* 0x000fea0003800000 */
.L_x_422:
        /* <DEDUP_REMOVED lines=11> */
.L_x_425:
[----:B------:R-:W-:Y:S05]  /*152e0*/  BSYNC B1 ;  /* 0x0000000000017941 */ /* 0x000fea0003800000 */
.L_x_424:
        /* <DEDUP_REMOVED lines=10> */
.L_x_427:
[----:B------:R-:W-:Y:S05]  /*15390*/  BSYNC B1 ;  /* 0x0000000000017941 */ /* 0x000fea0003800000 */
.L_x_426:
        /* <DEDUP_REMOVED lines=8> */
.L_x_429:
[----:B------:R-:W-:Y:S05]  /*15420*/  BSYNC B1 ;  /* 0x0000000000017941 */ /* 0x000fea0003800000 */
.L_x_428:
        /* <DEDUP_REMOVED lines=8> */
.L_x_431:
[----:B------:R-:W-:Y:S05]  /*154b0*/  BSYNC B1 ;  /* 0x0000000000017941 */ /* 0x000fea0003800000 */
.L_x_430:
        /* <DEDUP_REMOVED lines=10> */
.L_x_433:
[----:B------:R-:W-:Y:S05]  /*15560*/  BSYNC B1 ;  /* 0x0000000000017941 */ /* 0x000fea0003800000 */
.L_x_432:
        /* <DEDUP_REMOVED lines=10> */
.L_x_435:
[----:B------:R-:W-:Y:S05]  /*15610*/  BSYNC B1 ;  /* 0x0000000000017941 */ /* 0x000fea0003800000 */
.L_x_434:
        /* <DEDUP_REMOVED lines=9> */
.L_x_437:
[----:B------:R-:W-:Y:S05]  /*156b0*/  BSYNC B1 ;  /* 0x0000000000017941 */ /* 0x000fea0003800000 */
.L_x_436:
        /* <DEDUP_REMOVED lines=10> */
.L_x_439:
[----:B------:R-:W-:Y:S05]  /*15760*/  BSYNC B1 ;  /* 0x0000000000017941 */ /* 0x000fea0003800000 */
.L_x_438:
        /* <DEDUP_REMOVED lines=13> */
.L_x_441:
[----:B------:R-:W-:Y:S05]  /*15840*/  BSYNC B1 ;  /* 0x0000000000017941 */ /* 0x000fea0003800000 */
.L_x_440:
        /* <DEDUP_REMOVED lines=11> */
.L_x_443:
[----:B------:R-:W-:Y:S05]  /*15900*/  BSYNC B1 ;  /* 0x0000000000017941 */ /* 0x000fea0003800000 */
.L_x_442:
        /* <DEDUP_REMOVED lines=9> */
.L_x_445:
[----:B------:R-:W-:Y:S05]  /*159a0*/  BSYNC B1 ;  /* 0x0000000000017941 */ /* 0x000fea0003800000 */
.L_x_444:
        /* <DEDUP_REMOVED lines=10> */
.L_x_447:
[----:B------:R-:W-:Y:S05]  /*15a50*/  BSYNC B1 ;  /* 0x0000000000017941 */ /* 0x000fea0003800000 */
.L_x_446:
        /* <DEDUP_REMOVED lines=13> */
.L_x_449:
[----:B------:R-:W-:Y:S05]  /*15b30*/  BSYNC B1 ;  /* 0x0000000000017941 */ /* 0x000fea0003800000 */
.L_x_448:
        /* <DEDUP_REMOVED lines=11> */
.L_x_451:
[----:B------:R-:W-:Y:S05]  /*15bf0*/  BSYNC B1 ;  /* 0x0000000000017941 */ /* 0x000fea0003800000 */
.L_x_450:
        /* <DEDUP_REMOVED lines=8> */
.L_x_453:
[----:B------:R-:W-:Y:S05]  /*15c80*/  BSYNC B1 ;  /* 0x0000000000017941 */ /* 0x000fea0003800000 */
.L_x_452:
        /* <DEDUP_REMOVED lines=10> */
.L_x_455:
[----:B------:R-:W-:Y:S05]  /*15d30*/  BSYNC B1 ;  /* 0x0000000000017941 */ /* 0x000fea0003800000 */
.L_x_454:
        /* <DEDUP_REMOVED lines=14> */
.L_x_457:
[----:B------:R-:W-:Y:S05]  /*15e20*/  BSYNC B1 ;  /* 0x0000000000017941 */ /* 0x000fea0003800000 */
.L_x_456:
        /* <DEDUP_REMOVED lines=12> */
.L_x_459:
[----:B------:R-:W-:Y:S05]  /*15ef0*/  BSYNC B1 ;  /* 0x0000000000017941 */ /* 0x000fea0003800000 */
.L_x_458:
        /* <DEDUP_REMOVED lines=8> */
.L_x_461:
[----:B------:R-:W-:Y:S05]  /*15f80*/  BSYNC B1 ;  /* 0x0000000000017941 */ /* 0x000fea0003800000 */
.L_x_460:
        /* <DEDUP_REMOVED lines=10> */
.L_x_463:
[----:B------:R-:W-:Y:S05]  /*16030*/  BSYNC B1 ;  /* 0x0000000000017941 */ /* 0x000fea0003800000 */
.L_x_462:
        /* <DEDUP_REMOVED lines=14> */
.L_x_465:
[----:B------:R-:W-:Y:S05]  /*16120*/  BSYNC B1 ;  /* 0x0000000000017941 */ /* 0x000fea0003800000 */
.L_x_464:
        /* <DEDUP_REMOVED lines=12> */
.L_x_467:
[----:B------:R-:W-:Y:S05]  /*161f0*/  BSYNC B1 ;  /* 0x0000000000017941 */ /* 0x000fea0003800000 */
.L_x_466:
        /* <DEDUP_REMOVED lines=8> */
.L_x_469:
[----:B------:R-:W-:Y:S05]  /*16280*/  BSYNC B1 ;  /* 0x0000000000017941 */ /* 0x000fea0003800000 */
.L_x_468:
        /* <DEDUP_REMOVED lines=8> */
.L_x_471:
[----:B------:R-:W-:Y:S05]  /*16310*/  BSYNC B1 ;  /* 0x0000000000017941 */ /* 0x000fea0003800000 */
.L_x_470:
        /* <DEDUP_REMOVED lines=11> */
.L_x_473:
[----:B------:R-:W-:Y:S05]  /*163d0*/  BSYNC B1 ;  /* 0x0000000000017941 */ /* 0x000fea0003800000 */
.L_x_472:
        /* <DEDUP_REMOVED lines=10> */
.L_x_475:
[----:B------:R-:W-:Y:S05]  /*16480*/  BSYNC B1 ;  /* 0x0000000000017941 */ /* 0x000fea0003800000 */
.L_x_474:
        /* <DEDUP_REMOVED lines=8> */
.L_x_477:
[----:B------:R-:W-:Y:S05]  /*16510*/  BSYNC B1 ;  /* 0x0000000000017941 */ /* 0x000fea0003800000 */
.L_x_476:
        /* <DEDUP_REMOVED lines=8> */
.L_x_479:
[----:B------:R-:W-:Y:S05]  /*165a0*/  BSYNC B1 ;  /* 0x0000000000017941 */ /* 0x000fea0003800000 */
.L_x_478:
        /* <DEDUP_REMOVED lines=10> */
.L_x_481:
[----:B------:R-:W-:Y:S05]  /*16650*/  BSYNC B1 ;  /* 0x0000000000017941 */ /* 0x000fea0003800000 */
.L_x_480:
        /* <DEDUP_REMOVED lines=10> */
.L_x_483:
[----:B------:R-:W-:Y:S05]  /*16700*/  BSYNC B1 ;  /* 0x0000000000017941 */ /* 0x000fea0003800000 */
.L_x_482:
        /* <DEDUP_REMOVED lines=9> */
.L_x_485:
[----:B------:R-:W-:Y:S05]  /*167a0*/  BSYNC B1 ;  /* 0x0000000000017941 */ /* 0x000fea0003800000 */
.L_x_484:
        /* <DEDUP_REMOVED lines=10> */
.L_x_487:
[----:B------:R-:W-:Y:S05]  /*16850*/  BSYNC B1 ;  /* 0x0000000000017941 */ /* 0x000fea0003800000 */
.L_x_486:
        /* <DEDUP_REMOVED lines=13> */
.L_x_489:
[----:B------:R-:W-:Y:S05]  /*16930*/  BSYNC B1 ;  /* 0x0000000000017941 */ /* 0x000fea0003800000 */
.L_x_488:
        /* <DEDUP_REMOVED lines=11> */
.L_x_491:
[----:B------:R-:W-:Y:S05]  /*169f0*/  BSYNC B1 ;  /* 0x0000000000017941 */ /* 0x000fea0003800000 */
.L_x_490:
        /* <DEDUP_REMOVED lines=9> */
.L_x_493:
[----:B------:R-:W-:Y:S05]  /*16a90*/  BSYNC B1 ;  /* 0x0000000000017941 */ /* 0x000fea0003800000 */
.L_x_492:
        /* <DEDUP_REMOVED lines=10> */
.L_x_495:
[----:B------:R-:W-:Y:S05]  /*16b40*/  BSYNC B1 ;  /* 0x0000000000017941 */ /* 0x000fea0003800000 */
.L_x_494:
        /* <DEDUP_REMOVED lines=13> */
.L_x_497:
[----:B------:R-:W-:Y:S05]  /*16c20*/  BSYNC B1 ;  /* 0x0000000000017941 */ /* 0x000fea0003800000 */
.L_x_496:
        /* <DEDUP_REMOVED lines=11> */
.L_x_499:
[----:B------:R-:W-:Y:S05]  /*16ce0*/  BSYNC B1 ;  /* 0x0000000000017941 */ /* 0x000fea0003800000 */
.L_x_498:
        /* <DEDUP_REMOVED lines=8> */
.L_x_501:
[----:B------:R-:W-:Y:S05]  /*16d70*/  BSYNC B1 ;  /* 0x0000000000017941 */ /* 0x000fea0003800000 */
.L_x_500:
        /* <DEDUP_REMOVED lines=10> */
.L_x_503:
[----:B------:R-:W-:Y:S05]  /*16e20*/  BSYNC B1 ;  /* 0x0000000000017941 */ /* 0x000fea0003800000 */
.L_x_502:
        /* <DEDUP_REMOVED lines=14> */
.L_x_505:
[----:B------:R-:W-:Y:S05]  /*16f10*/  BSYNC B1 ;  /* 0x0000000000017941 */ /* 0x000fea0003800000 */
.L_x_504:
        /* <DEDUP_REMOVED lines=12> */
.L_x_507:
[----:B------:R-:W-:Y:S05]  /*16fe0*/  BSYNC B1 ;  /* 0x0000000000017941 */ /* 0x000fea0003800000 */
.L_x_506:
        /* <DEDUP_REMOVED lines=8> */
.L_x_509:
[----:B------:R-:W-:Y:S05]  /*17070*/  BSYNC B1 ;  /* 0x0000000000017941 */ /* 0x000fea0003800000 */
.L_x_508:
        /* <DEDUP_REMOVED lines=10> */
.L_x_511:
[----:B------:R-:W-:Y:S05]  /*17120*/  BSYNC B1 ;  /* 0x0000000000017941 */ /* 0x000fea0003800000 */
.L_x_510:
        /* <DEDUP_REMOVED lines=14> */
.L_x_513:
[----:B------:R-:W-:Y:S05]  /*17210*/  BSYNC B1 ;  /* 0x0000000000017941 */ /* 0x000fea0003800000 */
.L_x_512:
        /* <DEDUP_REMOVED lines=12> */
.L_x_515:
[----:B------:R-:W-:Y:S05]  /*172e0*/  BSYNC B1 ;  /* 0x0000000000017941 */ /* 0x000fea0003800000 */
.L_x_514:
        /* <DEDUP_REMOVED lines=8> */
.L_x_517:
[----:B------:R-:W-:Y:S05]  /*17370*/  BSYNC B1 ;  /* 0x0000000000017941 */ /* 0x000fea0003800000 */
.L_x_516:
        /* <DEDUP_REMOVED lines=8> */
.L_x_519:
[----:B------:R-:W-:Y:S05]  /*17400*/  BSYNC B1 ;  /* 0x0000000000017941 */ /* 0x000fea0003800000 */
.L_x_518:
        /* <DEDUP_REMOVED lines=11> */
.L_x_521:
[----:B------:R-:W-:Y:S05]  /*174c0*/  BSYNC B1 ;  /* 0x0000000000017941 */ /* 0x000fea0003800000 */
.L_x_520:
        /* <DEDUP_REMOVED lines=10> */
.L_x_523:
[----:B------:R-:W-:Y:S05]  /*17570*/  BSYNC B1 ;  /* 0x0000000000017941 */ /* 0x000fea0003800000 */
.L_x_522:
[----:B------:R-:W-:Y:S01]  /*17580*/  @!P4 IMAD R43, R43, R17, R4 ;  /* 0x000000112b2bc224 */ /* 0x000fe200078e0204 */
[----:B------:R-:W-:Y:S01]  /*17590*/  BSSY B1, `(.L_x_524) ;  /* 0x0000009000017945 */ /* 0x000fe20003800000 */
[----:B------:R-:W-:Y:S02]  /*175a0*/  IMAD.U32 R49, RZ, RZ, UR39 ;  /* 0x00000027ff317e24 */ /* 0x000fe4000f8e00ff */
[----:B0-----:R-:W-:Y:S01]  /*175b0*/  IMAD.U32 R51, RZ, RZ, UR38 ;  /* 0x00000026ff337e24 */ /* 0x001fe2000f8e00ff */
[----:B------:R0:W-:Y:S01]  /*175c0*/  @!P4 STG.E.U8 desc[UR36][R40.64+0xa1], R43 ;  /* 0x0000a12b2800c986 */ /* 0x0001e2000c101124 */
[----:B------:R-:W-:-:S13]  /*175d0*/  ISETP.LT.OR P4, PT, R0, 0xa9, !P2 ;  /* 0x000000a90000780c */ /* 0x000fda0005781670 */
[----:B0-----:R-:W-:Y:S05]  /*175e0*/  @P4 BRA `(.L_x_525) ;  /* 0x00000000000c4947 */ /* 0x001fea0003800000 */
[----:B------:R-:W4:Y:S02]  /*175f0*/  LDG.E.U8 R16, desc[UR36][R22.64+0xa8] ;  /* 0x0000a82416107981 */ /* 0x000f24000c1e1100 */
[----:B----4-:R-:W-:-:S05]  /*17600*/  PRMT R5, R16, 0x8880, RZ ;  /* 0x0000888010057816 */ /* 0x010fca00000000ff */
[----:B------:R-:W-:-:S07]  /*17610*/  IMAD R4, R5, R18, RZ ;  /* 0x0000001205047224 */ /* 0x000fce00078e02ff */
.L_x_525:
[----:B------:R-:W-:Y:S05]  /*17620*/  BSYNC B1 ;  /* 0x0000000000017941 */ /* 0x000fea0003800000 */
.L_x_524:
[----:B------:R-:W-:Y:S01]  /*17630*/  @!P4 IMAD R5, R44, R17, R4 ;  /* 0x000000112c05c224 */ /* 0x000fe200078e0204 */
[----:B------:R-:W-:Y:S01]  /*17640*/  LOP3.LUT P3, RZ, R19, 0x2, RZ, 0xc0, !PT ;  /* 0x0000000213ff7812 */ /* 0x000fe2000786c0ff */
[----:B------:R-:W-:Y:S01]  /*17650*/  BSSY B1, `(.L_x_526) ;  /* 0x000000a000017945 */ /* 0x000fe20003800000 */
[C---:B------:R-:W-:Y:S02]  /*17660*/  ISETP.LT.OR P2, PT, R0.reuse, 0xaa, !P2 ;  /* 0x000000aa0000780c */ /* 0x040fe40005741670 */
        /* <DEDUP_REMOVED lines=8> */
.L_x_527:
[----:B------:R-:W-:Y:S05]  /*176f0*/  BSYNC B1 ;  /* 0x0000000000017941 */ /* 0x000fea0003800000 */
.L_x_526:
[----:B------:R-:W-:Y:S01]  /*17700*/  @!P2 IMAD R45, R45, R17, R4 ;  /* 0x000000112d2da224 */ /* 0x000fe200078e0204 */
[----:B------:R-:W-:Y:S01]  /*17710*/  LOP3.LUT P4, RZ, R19, 0x1, RZ, 0xc0, !PT ;  /* 0x0000000113ff7812 */ /* 0x000fe2000788c0ff */
[----:B------:R-:W-:Y:S01]  /*17720*/  BSSY B1, `(.L_x_528) ;  /* 0x0000009000017945 */ /* 0x000fe20003800000 */
[----:B------:R-:W-:Y:S02]  /*17730*/  IMAD.U32 R23, RZ, RZ, UR39 ;  /* 0x00000027ff177e24 */ /* 0x000fe4000f8e00ff */
[----:B------:R0:W-:Y:S01]  /*17740*/  @!P2 STG.E.U8 desc[UR36][R2.64+0xa9], R45 ;  /* 0x0000a92d0200a986 */ /* 0x0001e2000c101124 */
[----:B------:R-:W-:Y:S01]  /*17750*/  ISETP.LT.OR P2, PT, R0, 0xa9, !P4 ;  /* 0x000000a90000780c */ /* 0x000fe20006741670 */
[----:B------:R-:W-:-:S12]  /*17760*/  IMAD.U32 R41, RZ, RZ, UR38 ;  /* 0x00000026ff297e24 */ /* 0x000fd8000f8e00ff */
[----:B0-----:R-:W-:Y:S05]  /*17770*/  @P2 BRA `(.L_x_529) ;  /* 0x00000000000c2947 */ /* 0x001fea0003800000 */
[----:B------:R-:W4:Y:S02]  /*17780*/  LDG.E.U8 R16, desc[UR36][R14.64+0xa8] ;  /* 0x0000a8240e107981 */ /* 0x000f24000c1e1100 */
[----:B----4-:R-:W-:-:S05]  /*17790*/  PRMT R5, R16, 0x8880, RZ ;  /* 0x0000888010057816 */ /* 0x010fca00000000ff */
[----:B------:R-:W-:-:S07]  /*177a0*/  IMAD R4, R5, R18, RZ ;  /* 0x0000001205047224 */ /* 0x000fce00078e02ff */
.L_x_529:
[----:B------:R-:W-:Y:S05]  /*177b0*/  BSYNC B1 ;  /* 0x0000000000017941 */ /* 0x000fea0003800000 */
.L_x_528:
[----:B------:R-:W-:Y:S01]  /*177c0*/  LOP3.LUT P4, RZ, R19, 0x2, RZ, 0xc0, !PT ;  /* 0x0000000213ff7812 */ /* 0x000fe2000788c0ff */
[----:B------:R-:W-:Y:S01]  /*177d0*/  @!P2 IMAD R5, R46, R17, R4 ;  /* 0x000000112e05a224 */ /* 0x000fe200078e0204 */
[----:B------:R-:W-:Y:S02]  /*177e0*/  BSSY B1, `(.L_x_530) ;  /* 0x000000f000017945 */ /* 0x000fe40003800000 */
[----:B------:R-:W-:-:S13]  /*177f0*/  ISETP.LT.OR P4, PT, R0, 0xa2, !P4 ;  /* 0x000000a20000780c */ /* 0x000fda0006781670 */
[----:B------:R-:W-:-:S04]  /*17800*/  @!P4 IADD3 R44, P5, P6, R23, UR61, R2 ;  /* 0x0000003d172ccc10 */ /* 0x000fc8000febe002 */
[----:B------:R-:W-:Y:S02]  /*17810*/  @!P4 IADD3.X R45, R41, UR60, R3, P5, P6 ;  /* 0x0000003c292dcc10 */ /* 0x000fe4000afec403 */
[----:B------:R-:W-:Y:S02]  /*17820*/  @!P2 IADD3 R22, P5, R2, UR39, RZ ;  /* 0x000000270216ac10 */ /* 0x000fe4000ffbe0ff */
[----:B------:R-:W-:Y:S02]  /*17830*/  LOP3.LUT P6, RZ, R19, 0x1, RZ, 0xc0, !PT ;  /* 0x0000000113ff7812 */ /* 0x000fe400078cc0ff */
[----:B------:R-:W-:Y:S02]  /*17840*/  @!P2 IADD3.X R23, R3, UR38, RZ, P5, !PT ;  /* 0x000000260317ac10 */ /* 0x000fe4000affe4ff */
[----:B------:R-:W-:-:S03]  /*17850*/  ISETP.LT.OR P5, PT, R0, 0xaa, !P6 ;  /* 0x000000aa0000780c */ /* 0x000fc600077a1670 */
[----:B------:R0:W-:Y:S10]  /*17860*/  @!P2 STG.E.U8 desc[UR36][R22.64+0xa8], R5 ;  /* 0x0000a8051600a986 */ /* 0x0001f4000c101124 */
[----:B------:R-:W-:-:S04]  /*17870*/  @!P5 IADD3 R40, P6, R2, UR39, RZ ;  /* 0x000000270228dc10 */ /* 0x000fc8000ffde0ff */
[----:B------:R-:W-:Y:S01]  /*17880*/  @!P5 IADD3.X R41, R3, UR38, RZ, P6, !PT ;  /* 0x000000260329dc10 */ /* 0x000fe2000b7fe4ff */
[----:B0-----:R-:W-:Y:S08]  /*17890*/  @P5 BRA `(.L_x_531) ;  /* 0x00000000000c5947 */ /* 0x001ff00003800000 */
[----:B------:R-:W4:Y:S02]  /*178a0*/  LDG.E.U8 R16, desc[UR36][R14.64+0xa9] ;  /* 0x0000a9240e107981 */ /* 0x000f24000c1e1100 */
[----:B----4-:R-:W-:-:S05]  /*178b0*/  PRMT R5, R16, 0x8880, RZ ;  /* 0x0000888010057816 */ /* 0x010fca00000000ff */
[----:B------:R-:W-:-:S07]  /*178c0*/  IMAD R4, R5, R18, RZ ;  /* 0x0000001205047224 */ /* 0x000fce00078e02ff */
.L_x_531:
[----:B------:R-:W-:Y:S05]  /*178d0*/  BSYNC B1 ;  /* 0x0000000000017941 */ /* 0x000fea0003800000 */
.L_x_530:
[----:B------:R-:W-:Y:S01]  /*178e0*/  @!P5 IMAD R47, R47, R17, R4 ;  /* 0x000000112f2fd224 */ /* 0x000fe200078e0204 */
[----:B------:R-:W-:Y:S04]  /*178f0*/  BSSY B1, `(.L_x_532) ;  /* 0x0000008000017945 */ /* 0x000fe80003800000 */
[----:B------:R0:W-:Y:S01]  /*17900*/  @!P5 STG.E.U8 desc[UR36][R40.64+0xa9], R47 ;  /* 0x0000a92f2800d986 */ /* 0x0001e2000c101124 */
[----:B------:R-:W-:-:S04]  /*17910*/  LOP3.LUT P5, RZ, R19, 0x4, RZ, 0xc0, !PT ;  /* 0x0000000413ff7812 */ /* 0x000fc800078ac0ff */
[----:B------:R-:W-:-:S13]  /*17920*/  ISETP.LT.OR P2, PT, R0, 0xa1, !P5 ;  /* 0x000000a10000780c */ /* 0x000fda0006f41670 */
[----:B0-----:R-:W-:Y:S05]  /*17930*/  @P2 BRA `(.L_x_533) ;  /* 0x00000000000c2947 */ /* 0x001fea0003800000 */
[----:B------:R-:W4:Y:S02]  /*17940*/  LDG.E.U8 R16, desc[UR36][R12.64+0xa0] ;  /* 0x0000a0240c107981 */ /* 0x000f24000c1e1100 */
[----:B----4-:R-:W-:-:S05]  /*17950*/  PRMT R5, R16, 0x8880, RZ ;  /* 0x0000888010057816 */ /* 0x010fca00000000ff */
[----:B------:R-:W-:-:S07]  /*17960*/  IMAD R4, R5, R18, RZ ;  /* 0x0000001205047224 */ /* 0x000fce00078e02ff */
.L_x_533:
[----:B------:R-:W-:Y:S05]  /*17970*/  BSYNC B1 ;  /* 0x0000000000017941 */ /* 0x000fea0003800000 */
.L_x_532:
[----:B------:R-:W-:Y:S01]  /*17980*/  @!P2 IMAD R5, R32, R17, R4 ;  /* 0x000000112005a224 */ /* 0x000fe200078e0204 */
[----:B------:R-:W-:Y:S04]  /*17990*/  BSSY B1, `(.L_x_534) ;  /* 0x0000007000017945 */ /* 0x000fe80003800000 */
[----:B------:R0:W-:Y:S01]  /*179a0*/  @!P2 STG.E.U8 desc[UR36][R232.64+0xa0], R5 ;  /* 0x0000a005e800a986 */ /* 0x0001e2000c101124 */
[----:B------:R-:W-:-:S13]  /*179b0*/  ISETP.LT.OR P2, PT, R0, 0xa2, !P5 ;  /* 0x000000a20000780c */ /* 0x000fda0006f41670 */
[----:B0-----:R-:W-:Y:S05]  /*179c0*/  @P2 BRA `(.L_x_535) ;  /* 0x00000000000c2947 */ /* 0x001fea0003800000 */
[----:B------:R-:W4:Y:S02]  /*179d0*/  LDG.E.U8 R16, desc[UR36][R12.64+0xa1] ;  /* 0x0000a1240c107981 */ /* 0x000f24000c1e1100 */
[----:B----4-:R-:W-:-:S05]  /*179e0*/  PRMT R5, R16, 0x8880, RZ ;  /* 0x0000888010057816 */ /* 0x010fca00000000ff */
[----:B------:R-:W-:-:S07]  /*179f0*/  IMAD R4, R5, R18, RZ ;  /* 0x0000001205047224 */ /* 0x000fce00078e02ff */
.L_x_535:
[----:B------:R-:W-:Y:S05]  /*17a00*/  BSYNC B1 ;  /* 0x0000000000017941 */ /* 0x000fea0003800000 */
.L_x_534:
[----:B------:R-:W-:Y:S01]  /*17a10*/  @!P2 IMAD R33, R33, R17, R4 ;  /* 0x000000112121a224 */ /* 0x000fe200078e0204 */
[----:B------:R-:W-:Y:S04]  /*17a20*/  BSSY B1, `(.L_x_536) ;  /* 0x0000006000017945 */ /* 0x000fe80003800000 */
[----:B------:R0:W-:Y:S01]  /*17a30*/  @!P2 STG.E.U8 desc[UR36][R232.64+0xa1], R33 ;  /* 0x0000a121e800a986 */ /* 0x0001e2000c101124 */
[----:B------:R-:W-:Y:S05]  /*17a40*/  @P3 BRA `(.L_x_537) ;  /* 0x00000000000c3947 */ /* 0x000fea0003800000 */
[----:B------:R-:W4:Y:S02]  /*17a50*/  LDG.E.U8 R16, desc[UR36][R10.64+0xa0] ;  /* 0x0000a0240a107981 */ /* 0x000f24000c1e1100 */
[----:B----4-:R-:W-:-:S05]  /*17a60*/  PRMT R5, R16, 0x8880, RZ ;  /* 0x0000888010057816 */ /* 0x010fca00000000ff */
[----:B------:R-:W-:-:S07]  /*17a70*/  IMAD R4, R5, R18, RZ ;  /* 0x0000001205047224 */ /* 0x000fce00078e02ff */
.L_x_537:
[----:B------:R-:W-:Y:S05]  /*17a80*/  BSYNC B1 ;  /* 0x0000000000017941 */ /* 0x000fea0003800000 */
.L_x_536:
[----:B------:R-:W-:Y:S01]  /*17a90*/  @!P3 IMAD R5, R34, R17, R4 ;  /* 0x000000112205b224 */ /* 0x000fe200078e0204 */
[----:B------:R-:W-:Y:S01]  /*17aa0*/  LOP3.LUT P6, RZ, R19, 0x2, RZ, 0xc0, !PT ;  /* 0x0000000213ff7812 */ /* 0x000fe200078cc0ff */
[----:B------:R-:W-:Y:S01]  /*17ab0*/  BSSY B1, `(.L_x_538) ;  /* 0x000000a000017945 */ /* 0x000fe20003800000 */
[C---:B------:R-:W-:Y:S02]  /*17ac0*/  ISETP.LT.OR P2, PT, R0.reuse, 0xa9, !P5 ;  /* 0x000000a90000780c */ /* 0x040fe40006f41670 */
[----:B------:R1:W-:Y:S01]  /*17ad0*/  @!P3 STG.E.U8 desc[UR36][R42.64+0xa0], R5 ;  /* 0x0000a0052a00b986 */ /* 0x0003e2000c101124 */
[C---:B------:R-:W-:Y:S02]  /*17ae0*/  ISETP.LT.OR P3, PT, R0.reuse, 0xaa, !P5 ;  /* 0x000000aa0000780c */ /* 0x040fe40006f61670 */
[C---:B------:R-:W-:Y:S02]  /*17af0*/  ISETP.LT.OR P5, PT, R0.reuse, 0xa9, !P6 ;  /* 0x000000a90000780c */ /* 0x040fe400077a1670 */
[----:B------:R-:W-:Y:S01]  /*17b00*/  ISETP.LT.OR P6, PT, R0, 0xaa, !P6 ;  /* 0x000000aa0000780c */ /* 0x000fe200077c1670 */
[----:B------:R-:W-:-:S12]  /*17b10*/  @P4 BRA `(.L_x_539) ;  /* 0x00000000000c4947 */ /* 0x000fd80003800000 */
[----:B------:R-:W1:Y:S02]  /*17b20*/  LDG.E.U8 R16, desc[UR36][R10.64+0xa1] ;  /* 0x0000a1240a107981 */ /* 0x000e64000c1e1100 */
[----:B-1----:R-:W-:-:S05]  /*17b30*/  PRMT R5, R16, 0x8880, RZ ;  /* 0x0000888010057816 */ /* 0x002fca00000000ff */
[----:B------:R-:W-:-:S07]  /*17b40*/  IMAD R4, R5, R18, RZ ;  /* 0x0000001205047224 */ /* 0x000fce00078e02ff */
.L_x_539:
[----:B------:R-:W-:Y:S05]  /*17b50*/  BSYNC B1 ;  /* 0x0000000000017941 */ /* 0x000fea0003800000 */
.L_x_538:
[----:B------:R-:W-:Y:S01]  /*17b60*/  @!P4 IMAD R35, R35, R17, R4 ;  /* 0x000000112323c224 */ /* 0x000fe200078e0204 */
[----:B------:R-:W-:Y:S04]  /*17b70*/  BSSY B1, `(.L_x_540) ;  /* 0x0000006000017945 */ /* 0x000fe80003800000 */
[----:B------:R4:W-:Y:S01]  /*17b80*/  @!P4 STG.E.U8 desc[UR36][R44.64+0xa1], R35 ;  /* 0x0000a1232c00c986 */ /* 0x0009e2000c101124 */
[----:B------:R-:W-:Y:S05]  /*17b90*/  @P2 BRA `(.L_x_541) ;  /* 0x00000000000c2947 */ /* 0x000fea0003800000 */
[----:B------:R-:W1:Y:S02]  /*17ba0*/  LDG.E.U8 R16, desc[UR36][R12.64+0xa8] ;  /* 0x0000a8240c107981 */ /* 0x000e64000c1e1100 */
[----:B-1----:R-:W-:-:S05]  /*17bb0*/  PRMT R5, R16, 0x8880, RZ ;  /* 0x0000888010057816 */ /* 0x002fca00000000ff */
[----:B------:R-:W-:-:S07]  /*17bc0*/  IMAD R4, R5, R18, RZ ;  /* 0x0000001205047224 */ /* 0x000fce00078e02ff */
.L_x_541:
[----:B------:R-:W-:Y:S05]  /*17bd0*/  BSYNC B1 ;  /* 0x0000000000017941 */ /* 0x000fea0003800000 */
.L_x_540:
[----:B-1----:R-:W-:Y:S01]  /*17be0*/  @!P2 IMAD R5, R36, R17, R4 ;  /* 0x000000112405a224 */ /* 0x002fe200078e0204 */
[----:B------:R-:W-:Y:S04]  /*17bf0*/  BSSY B1, `(.L_x_542) ;  /* 0x0000006000017945 */ /* 0x000fe80003800000 */
[----:B------:R1:W-:Y:S01]  /*17c00*/  @!P2 STG.E.U8 desc[UR36][R232.64+0xa8], R5 ;  /* 0x0000a805e800a986 */ /* 0x0003e2000c101124 */
[----:B------:R-:W-:Y:S05]  /*17c10*/  @P3 BRA `(.L_x_543) ;  /* 0x00000000000c3947 */ /* 0x000fea0003800000 */
[----:B------:R-:W1:Y:S02]  /*17c20*/  LDG.E.U8 R16, desc[UR36][R12.64+0xa9] ;  /* 0x0000a9240c107981 */ /* 0x000e64000c1e1100 */
[----:B-1----:R-:W-:-:S05]  /*17c30*/  PRMT R5, R16, 0x8880, RZ ;  /* 0x0000888010057816 */ /* 0x002fca00000000ff */
[----:B------:R-:W-:-:S07]  /*17c40*/  IMAD R4, R5, R18, RZ ;  /* 0x0000001205047224 */ /* 0x000fce00078e02ff */
.L_x_543:
[----:B------:R-:W-:Y:S05]  /*17c50*/  BSYNC B1 ;  /* 0x0000000000017941 */ /* 0x000fea0003800000 */
.L_x_542:
[----:B------:R-:W-:Y:S01]  /*17c60*/  IMAD.U32 R13, RZ, RZ, UR39 ;  /* 0x00000027ff0d7e24 */ /* 0x000fe2000f8e00ff */
[----:B------:R-:W-:Y:S01]  /*17c70*/  BSSY B1, `(.L_x_544) ;  /* 0x000000d000017945 */ /* 0x000fe20003800000 */
[----:B------:R-:W-:Y:S02]  /*17c80*/  @!P3 IMAD R37, R37, R17, R4 ;  /* 0x000000112525b224 */ /* 0x000fe400078e0204 */
[----:B-1----:R-:W-:Y:S01]  /*17c90*/  IMAD.U32 R5, RZ, RZ, UR38 ;  /* 0x00000026ff057e24 */ /* 0x002fe2000f8e00ff */
[----:B------:R-:W-:Y:S01]  /*17ca0*/  @!P5 IADD3 R12, P2, P4, R13, UR61, R2 ;  /* 0x0000003d0d0cdc10 */ /* 0x000fe2000fc5e002 */
[----:B------:R-:W-:Y:S01]  /*17cb0*/  IMAD.U32 R15, RZ, RZ, UR39 ;  /* 0x00000027ff0f7e24 */ /* 0x000fe2000f8e00ff */
[----:B------:R1:W-:Y:S01]  /*17cc0*/  @!P3 STG.E.U8 desc[UR36][R232.64+0xa9], R37 ;  /* 0x0000a925e800b986 */ /* 0x0003e2000c101124 */
[----:B------:R-:W-:Y:S02]  /*17cd0*/  ISETP.LT.OR P3, PT, R0, 0xa1, !P0 ;  /* 0x000000a10000780c */ /* 0x000fe40004761670 */
[----:B------:R-:W-:-:S02]  /*17ce0*/  @!P5 IADD3.X R13, R5, UR60, R3, P2, P4 ;  /* 0x0000003c050ddc10 */ /* 0x000fc400097e8403 */
[----:B------:R-:W-:Y:S01]  /*17cf0*/  @!P6 IADD3 R14, P2, P4, R15, UR61, R2 ;  /* 0x0000003d0f0eec10 */ /* 0x000fe2000fc5e002 */
[----:B------:R-:W-:-:S12]  /*17d00*/  @P5 BRA `(.L_x_545) ;  /* 0x00000000000c5947 */ /* 0x000fd80003800000 */
[----:B------:R-:W2:Y:S02]  /*17d10*/  LDG.E.U8 R16, desc[UR36][R10.64+0xa8] ;  /* 0x0000a8240a107981 */ /* 0x000ea4000c1e1100 */
[----:B--2---:R-:W-:-:S05]  /*17d20*/  PRMT R5, R16, 0x8880, RZ ;  /* 0x0000888010057816 */ /* 0x004fca00000000ff */
[----:B------:R-:W-:-:S07]  /*17d30*/  IMAD R4, R5, R18, RZ ;  /* 0x0000001205047224 */ /* 0x000fce00078e02ff */
.L_x_545:
[----:B------:R-:W-:Y:S05]  /*17d40*/  BSYNC B1 ;  /* 0x0000000000017941 */ /* 0x000fea0003800000 */
.L_x_544:
[----:B------:R-:W-:Y:S01]  /*17d50*/  @!P5 IMAD R5, R38, R17, R4 ;  /* 0x000000112605d224 */ /* 0x000fe200078e0204 */
[----:B------:R-:W-:Y:S01]  /*17d60*/  BSSY B1, `(.L_x_546) ;  /* 0x0000007000017945 */ /* 0x000fe20003800000 */
[----:B------:R-:W-:-:S03]  /*17d70*/  IMAD.U32 R23, RZ, RZ, UR38 ;  /* 0x00000026ff177e24 */ /* 0x000fc6000f8e00ff */
[----:B------:R0:W-:Y:S01]  /*17d80*/  @!P5 STG.E.U8 desc[UR36][R12.64+0xa8], R5 ;  /* 0x0000a8050c00d986 */ /* 0x0001e2000c101124 */
[----:B------:R-:W-:Y:S05]  /*17d90*/  @P6 BRA `(.L_x_547) ;  /* 0x00000000000c6947 */ /* 0x000fea0003800000 */
[----:B------:R-:W0:Y:S02]  /*17da0*/  LDG.E.U8 R16, desc[UR36][R10.64+0xa9] ;  /* 0x0000a9240a107981 */ /* 0x000e24000c1e1100 */
[----:B0-----:R-:W-:-:S05]  /*17db0*/  PRMT R5, R16, 0x8880, RZ ;  /* 0x0000888010057816 */ /* 0x001fca00000000ff */
[----:B------:R-:W-:-:S07]  /*17dc0*/  IMAD R4, R5, R18, RZ ;  /* 0x0000001205047224 */ /* 0x000fce00078e02ff */
.L_x_547:
[----:B------:R-:W-:Y:S05]  /*17dd0*/  BSYNC B1 ;  /* 0x0000000000017941 */ /* 0x000fea0003800000 */
.L_x_546:
[----:B------:R-:W-:Y:S01]  /*17de0*/  @!P6 IADD3.X R15, R23, UR60, R3, P2, P4 ;  /* 0x0000003c170fec10 */ /* 0x000fe200097e8403 */
[----:B------:R-:W-:Y:S01]  /*17df0*/  @!P6 IMAD R39, R39, R17, R4 ;  /* 0x000000112727e224 */ /* 0x000fe200078e0204 */
[----:B------:R-:W-:Y:S01]  /*17e00*/  R2UR UR5, R235 ;  /* 0x00000000eb0572ca */ /* 0x000fe200000e0000 */
[----:B------:R-:W-:Y:S01]  /*17e10*/  IMAD.U32 R11, RZ, RZ, UR39 ;  /* 0x00000027ff0b7e24 */ /* 0x000fe2000f8e00ff */
[----:B------:R-:W-:Y:S01]  /*17e20*/  R2UR UR4, R234 ;  /* 0x00000000ea0472ca */ /* 0x000fe200000e0000 */
[----:B0-----:R-:W-:Y:S01]  /*17e30*/  IMAD.U32 R5, RZ, RZ, UR38 ;  /* 0x00000026ff057e24 */ /* 0x001fe2000f8e00ff */
[----:B------:R0:W-:Y:S01]  /*17e40*/  @!P6 STG.E.U8 desc[UR36][R14.64+0xa9], R39 ;  /* 0x0000a9270e00e986 */ /* 0x0001e2000c101124 */
[C---:B------:R-:W-:Y:S01]  /*17e50*/  ISETP.LT.OR P6, PT, R0.reuse, 0xa1, !P1 ;  /* 0x000000a10000780c */ /* 0x040fe20004fc1670 */
[----:B------:R-:W-:Y:S01]  /*17e60*/  BSSY B1, `(.L_x_548) ;  /* 0x000000a000017945 */ /* 0x000fe20003800000 */
[----:B------:R-:W-:-:S06]  /*17e70*/  ISETP.LT.OR P5, PT, R0, 0xa2, !P1 ;  /* 0x000000a20000780c */ /* 0x000fcc0004fa1670 */
[----:B------:R-:W-:-:S04]  /*17e80*/  @!P3 IADD3 R10, P2, P4, R11, UR5, R2 ;  /* 0x000000050b0abc10 */ /* 0x000fc8000fc5e002 */
[----:B------:R-:W-:Y:S02]  /*17e90*/  @!P3 IADD3.X R11, R5, UR4, R3, P2, P4 ;  /* 0x00000004050bbc10 */ /* 0x000fe400097e8403 */
[C---:B------:R-:W-:Y:S02]  /*17ea0*/  ISETP.LT.OR P4, PT, R0.reuse, 0xa2, !P0 ;  /* 0x000000a20000780c */ /* 0x040fe40004781670 */
[----:B------:R-:W-:Y:S01]  /*17eb0*/  ISETP.LT.OR P2, PT, R0, 0xa9, !P0 ;  /* 0x000000a90000780c */ /* 0x000fe20004741670 */
[----:B0-----:R-:W-:-:S12]  /*17ec0*/  @P6 BRA `(.L_x_549) ;  /* 0x00000000000c6947 */ /* 0x001fd80003800000 */
[----:B------:R-:W2:Y:S02]  /*17ed0*/  LDG.E.U8 R16, desc[UR36][R8.64+0xa0] ;  /* 0x0000a02408107981 */ /* 0x000ea4000c1e1100 */
[----:B--2---:R-:W-:-:S05]  /*17ee0*/  PRMT R5, R16, 0x8880, RZ ;  /* 0x0000888010057816 */ /* 0x004fca00000000ff */
[----:B------:R-:W-:-:S07]  /*17ef0*/  IMAD R4, R5, R18, RZ ;  /* 0x0000001205047224 */ /* 0x000fce00078e02ff */
.L_x_549:
[----:B------:R-:W-:Y:S05]  /*17f00*/  BSYNC B1 ;  /* 0x0000000000017941 */ /* 0x000fea0003800000 */
.L_x_548:
[----:B------:R-:W-:Y:S01]  /*17f10*/  @!P6 IMAD R5, R24, R17, R4 ;  /* 0x000000111805e224 */ /* 0x000fe200078e0204 */
[----:B------:R-:W-:Y:S04]  /*17f20*/  BSSY B1, `(.L_x_550) ;  /* 0x0000006000017945 */ /* 0x000fe80003800000 */
[----:B------:R0:W-:Y:S01]  /*17f30*/  @!P6 STG.E.U8 desc[UR36][R20.64+0xa0], R5 ;  /* 0x0000a0051400e986 */ /* 0x0001e2000c101124 */
[----:B------:R-:W-:Y:S05]  /*17f40*/  @P5 BRA `(.L_x_551) ;  /* 0x00000000000c5947 */ /* 0x000fea0003800000 */
[----:B------:R-:W0:Y:S02]  /*17f50*/  LDG.E.U8 R16, desc[UR36][R8.64+0xa1] ;  /* 0x0000a12408107981 */ /* 0x000e24000c1e1100 */
[----:B0-----:R-:W-:-:S05]  /*17f60*/  PRMT R5, R16, 0x8880, RZ ;  /* 0x0000888010057816 */ /* 0x001fca00000000ff */
[----:B------:R-:W-:-:S07]  /*17f70*/  IMAD R4, R5, R18, RZ ;  /* 0x0000001205047224 */ /* 0x000fce00078e02ff */
.L_x_551:
[----:B------:R-:W-:Y:S05]  /*17f80*/  BSYNC B1 ;  /* 0x0000000000017941 */ /* 0x000fea0003800000 */
.L_x_550:
[----:B------:R-:W-:Y:S01]  /*17f90*/  @!P5 IMAD R25, R25, R17, R4 ;  /* 0x000000111919d224 */ /* 0x000fe200078e0204 */
[----:B------:R-:W-:Y:S04]  /*17fa0*/  BSSY B1, `(.L_x_552) ;  /* 0x0000006000017945 */ /* 0x000fe80003800000 */
[----:B------:R0:W-:Y:S01]  /*17fb0*/  @!P5 STG.E.U8 desc[UR36][R20.64+0xa1], R25 ;  /* 0x0000a1191400d986 */ /* 0x0001e2000c101124 */
[----:B------:R-:W-:Y:S05]  /*17fc0*/  @P3 BRA `(.L_x_553) ;  /* 0x00000000000c3947 */ /* 0x000fea0003800000 */
[----:B-----5:R-:W0:Y:S02]  /*17fd0*/  LDG.E.U8 R16, desc[UR36][R6.64+0xa0] ;  /* 0x0000a02406107981 */ /* 0x020e24000c1e1100 */
[----:B0-----:R-:W-:-:S05]  /*17fe0*/  PRMT R5, R16, 0x8880, RZ ;  /* 0x0000888010057816 */ /* 0x001fca00000000ff */
[----:B------:R-:W-:-:S07]  /*17ff0*/  IMAD R4, R5, R18, RZ ;  /* 0x0000001205047224 */ /* 0x000fce00078e02ff */
.L_x_553:
[----:B------:R-:W-:Y:S05]  /*18000*/  BSYNC B1 ;  /* 0x0000000000017941 */ /* 0x000fea0003800000 */
.L_x_552:
[----:B------:R-:W-:Y:S01]  /*18010*/  R2UR UR4, R235 ;  /* 0x00000000eb0472ca */ /* 0x000fe200000e0000 */
[----:B------:R-:W-:Y:S01]  /*18020*/  IMAD.U32 R13, RZ, RZ, UR39 ;  /* 0x00000027ff0d7e24 */ /* 0x000fe2000f8e00ff */
[----:B------:R-:W-:Y:S01]  /*18030*/  R2UR UR5, R234 ;  /* 0x00000000ea0572ca */ /* 0x000fe200000e0000 */
[----:B------:R-:W-:Y:S01]  /*18040*/  IMAD.U32 R15, RZ, RZ, UR38 ;  /* 0x00000026ff0f7e24 */ /* 0x000fe2000f8e00ff */
[----:B------:R-:W-:Y:S01]  /*18050*/  BSSY B1, `(.L_x_554) ;  /* 0x000000d000017945 */ /* 0x000fe20003800000 */
[----:B------:R-:W-:Y:S02]  /*18060*/  IMAD.U32 R23, RZ, RZ, UR39 ;  /* 0x00000027ff177e24 */ /* 0x000fe4000f8e00ff */
[----:B0-----:R-:W-:-:S05]  /*18070*/  @!P3 IMAD R5, R26, R17, R4 ;  /* 0x000000111a05b224 */ /* 0x001fca00078e0204 */
[----:B------:R0:W-:Y:S01]  /*18080*/  @!P3 STG.E.U8 desc[UR36][R10.64+0xa0], R5 ;  /* 0x0000a0050a00b986 */ /* 0x0001e2000c101124 */
[--C-:B------:R-:W-:Y:S02]  /*18090*/  @!P4 IADD3 R12, P5, P6, R13, UR4, R2.reuse ;  /* 0x000000040d0ccc10 */ /* 0x100fe4000febe002 */
[C---:B------:R-:W-:Y:S02]  /*180a0*/  ISETP.LT.OR P3, PT, R0.reuse, 0xa9, !P1 ;  /* 0x000000a90000780c */ /* 0x040fe40004f61670 */
[----:B------:R-:W-:Y:S02]  /*180b0*/  @!P4 IADD3.X R13, R15, UR5, R3, P5, P6 ;  /* 0x000000050f0dcc10 */ /* 0x000fe4000afec403 */
[----:B------:R-:W-:Y:S02]  /*180c0*/  @!P2 IADD3 R14, P5, P6, R23, UR4, R2 ;  /* 0x00000004170eac10 */ /* 0x000fe4000febe002 */
[----:B------:R-:W-:Y:S01]  /*180d0*/  ISETP.LT.OR P1, PT, R0, 0xaa, !P1 ;  /* 0x000000aa0000780c */ /* 0x000fe20004f21670 */
[----:B------:R-:W-:-:S12]  /*180e0*/  @P4 BRA `(.L_x_555) ;  /* 0x00000000000c4947 */ /* 0x000fd80003800000 */
[----:B-----5:R-:W0:Y:S02]  /*180f0*/  LDG.E.U8 R16, desc[UR36][R6.64+0xa1] ;  /* 0x0000a12406107981 */ /* 0x020e24000c1e1100 */
[----:B0-----:R-:W-:-:S05]  /*18100*/  PRMT R5, R16, 0x8880, RZ ;  /* 0x0000888010057816 */ /* 0x001fca00000000ff */
[----:B------:R-:W-:-:S07]  /*18110*/  IMAD R4, R5, R18, RZ ;  /* 0x0000001205047224 */ /* 0x000fce00078e02ff */
.L_x_555:
[----:B------:R-:W-:Y:S05]  /*18120*/  BSYNC B1 ;  /* 0x0000000000017941 */ /* 0x000fea0003800000 */
.L_x_554:
[----:B------:R-:W-:Y:S01]  /*18130*/  @!P4 IMAD R27, R27, R17, R4 ;  /* 0x000000111b1bc224 */ /* 0x000fe200078e0204 */
[----:B------:R-:W-:Y:S04]  /*18140*/  BSSY B1, `(.L_x_556) ;  /* 0x0000006000017945 */ /* 0x000fe80003800000 */
[----:B------:R0:W-:Y:S01]  /*18150*/  @!P4 STG.E.U8 desc[UR36][R12.64+0xa1], R27 ;  /* 0x0000a11b0c00c986 */ /* 0x0001e2000c101124 */
[----:B------:R-:W-:Y:S05]  /*18160*/  @P3 BRA `(.L_x_557) ;  /* 0x00000000000c3947 */ /* 0x000fea0003800000 */
[----:B------:R-:W0:Y:S02]  /*18170*/  LDG.E.U8 R16, desc[UR36][R8.64+0xa8] ;  /* 0x0000a82408107981 */ /* 0x000e24000c1e1100 */
[----:B0-----:R-:W-:-:S05]  /*18180*/  PRMT R5, R16, 0x8880, RZ ;  /* 0x0000888010057816 */ /* 0x001fca00000000ff */
[----:B------:R-:W-:-:S07]  /*18190*/  IMAD R4, R5, R18, RZ ;  /* 0x0000001205047224 */ /* 0x000fce00078e02ff */
.L_x_557:
[----:B------:R-:W-:Y:S05]  /*181a0*/  BSYNC B1 ;  /* 0x0000000000017941 */ /* 0x000fea0003800000 */
.L_x_556:
[----:B0-----:R-:W-:Y:S01]  /*181b0*/  @!P3 IMAD R5, R28, R17, R4 ;  /* 0x000000111c05b224 */ /* 0x001fe200078e0204 */
[----:B------:R-:W-:Y:S01]  /*181c0*/  BSSY B1, `(.L_x_558) ;  /* 0x0000007000017945 */ /* 0x000fe20003800000 */
[----:B------:R-:W-:-:S03]  /*181d0*/  IMAD.U32 R11, RZ, RZ, UR38 ;  /* 0x00000026ff0b7e24 */ /* 0x000fc6000f8e00ff */
[----:B------:R0:W-:Y:S01]  /*181e0*/  @!P3 STG.E.U8 desc[UR36][R20.64+0xa8], R5 ;  /* 0x0000a8051400b986 */ /* 0x0001e2000c101124 */
[----:B------:R-:W-:Y:S05]  /*181f0*/  @P1 BRA `(.L_x_559) ;  /* 0x00000000000c1947 */ /* 0x000fea0003800000 */
[----:B------:R-:W0:Y:S02]  /*18200*/  LDG.E.U8 R16, desc[UR36][R8.64+0xa9] ;  /* 0x0000a92408107981 */ /* 0x000e24000c1e1100 */
[----:B0-----:R-:W-:-:S05]  /*18210*/  PRMT R5, R16, 0x8880, RZ ;  /* 0x0000888010057816 */ /* 0x001fca00000000ff */
[----:B------:R-:W-:-:S07]  /*18220*/  IMAD R4, R5, R18, RZ ;  /* 0x0000001205047224 */ /* 0x000fce00078e02ff */
.L_x_559:
[----:B------:R-:W-:Y:S05]  /*18230*/  BSYNC B1 ;  /* 0x0000000000017941 */ /* 0x000fea0003800000 */
.L_x_558:
[----:B------:R-:W-:Y:S01]  /*18240*/  @!P1 IMAD R29, R29, R17, R4 ;  /* 0x000000111d1d9224 */ /* 0x000fe200078e0204 */
[----:B------:R-:W-:Y:S01]  /*18250*/  R2UR UR4, R234 ;  /* 0x00000000ea0472ca */ /* 0x000fe200000e0000 */
[----:B------:R-:W-:Y:S03]  /*18260*/  BSSY B1, `(.L_x_560) ;  /* 0x0000007000017945 */ /* 0x000fe60003800000 */
[----:B------:R0:W-:Y:S09]  /*18270*/  @!P1 STG.E.U8 desc[UR36][R20.64+0xa9], R29 ;  /* 0x0000a91d14009986 */ /* 0x0001f2000c101124 */
[----:B------:R-:W-:Y:S01]  /*18280*/  @!P2 IADD3.X R15, R11, UR4, R3, P5, P6 ;  /* 0x000000040b0fac10 */ /* 0x000fe2000afec403 */
[----:B------:R-:W-:Y:S06]  /*18290*/  @P2 BRA `(.L_x_561) ;  /* 0x00000000000c2947 */ /* 0x000fec0003800000 */
[----:B-----5:R-:W0:Y:S02]  /*182a0*/  LDG.E.U8 R16, desc[UR36][R6.64+0xa8] ;  /* 0x0000a82406107981 */ /* 0x020e24000c1e1100 */
[----:B0-----:R-:W-:-:S05]  /*182b0*/  PRMT R5, R16, 0x8880, RZ ;  /* 0x0000888010057816 */ /* 0x001fca00000000ff */
[----:B------:R-:W-:-:S07]  /*182c0*/  IMAD R4, R5, R18, RZ ;  /* 0x0000001205047224 */ /* 0x000fce00078e02ff */
.L_x_561:
[----:B------:R-:W-:Y:S05]  /*182d0*/  BSYNC B1 ;  /* 0x0000000000017941 */ /* 0x000fea0003800000 */
.L_x_560:
[----:B0-----:R-:W-:Y:S01]  /*182e0*/  @!P2 IMAD R5, R30, R17, R4 ;  /* 0x000000111e05a224 */ /* 0x001fe200078e0204 */
[----:B------:R-:W-:Y:S01]  /*182f0*/  ISETP.LT.OR P0, PT, R0, 0xaa, !P0 ;  /* 0x000000aa0000780c */ /* 0x000fe20004701670 */
[----:B------:R-:W-:Y:S03]  /*18300*/  BSSY B1, `(.L_x_562) ;  /* 0x0000006000017945 */ /* 0x000fe60003800000 */
[----:B------:R0:W-:Y:S09]  /*18310*/  @!P2 STG.E.U8 desc[UR36][R14.64+0xa8], R5 ;  /* 0x0000a8050e00a986 */ /* 0x0001f2000c101124 */
[----:B------:R-:W-:Y:S05]  /*18320*/  @P0 BRA `(.L_x_563) ;  /* 0x00000000000c0947 */ /* 0x000fea0003800000 */
[----:B-----5:R-:W0:Y:S02]  /*18330*/  LDG.E.U8 R16, desc[UR36][R6.64+0xa9] ;  /* 0x0000a92406107981 */ /* 0x020e24000c1e1100 */
[----:B0-----:R-:W-:-:S05]  /*18340*/  PRMT R5, R16, 0x8880, RZ ;  /* 0x0000888010057816 */ /* 0x001fca00000000ff */
[----:B------:R-:W-:-:S07]  /*18350*/  IMAD R4, R5, R18, RZ ;  /* 0x0000001205047224 */ /* 0x000fce00078e02ff */
.L_x_563:
[----:B------:R-:W-:Y:S05]  /*18360*/  BSYNC B1 ;  /* 0x0000000000017941 */ /* 0x000fea0003800000 */
.L_x_562:
[----:B------:R-:W-:Y:S01]  /*18370*/  IMAD R31, R31, R17, R4 ;  /* 0x000000111f1f7224 */ /* 0x000fe200078e0204 */
[----:B------:R-:W-:Y:S06]  /*18380*/  @P0 BRA `(.L_x_564) ;  /* 0x00000050005c0947 */ /* 0x000fec0003800000 */
[----:B------:R-:W-:Y:S01]  /*18390*/  R2UR UR5, R235 ;  /* 0x00000000eb0572ca */ /* 0x000fe200000e0000 */
[----:B0-----:R-:W-:Y:S01]  /*183a0*/  IMAD.U32 R5, RZ, RZ, UR39 ;  /* 0x00000027ff057e24 */ /* 0x001fe2000f8e00ff */
[----:B------:R-:W-:Y:S01]  /*183b0*/  R2UR UR4, R234 ;  /* 0x00000000ea0472ca */ /* 0x000fe200000e0000 */
[----:B-----5:R-:W-:-:S10]  /*183c0*/  IMAD.U32 R7, RZ, RZ, UR38 ;  /* 0x00000026ff077e24 */ /* 0x020fd4000f8e00ff */
[----:B------:R-:W-:-:S04]  /*183d0*/  IADD3 R2, P0, P1, R5, UR5, R2 ;  /* 0x0000000505027c10 */ /* 0x000fc8000f91e002 */
[----:B------:R-:W-:-:S05]  /*183e0*/  IADD3.X R3, R7, UR4, R3, P0, P1 ;  /* 0x0000000407037c10 */ /* 0x000fca00087e2403 */
[----:B------:R0:W-:Y:S01]  /*183f0*/  STG.E.U8 desc[UR36][R2.64+0xa9], R31 ;  /* 0x0000a91f02007986 */ /* 0x0001e2000c101124 */
[----:B------:R-:W-:Y:S05]  /*18400*/  BRA `(.L_x_564) ;  /* 0x00000050003c7947 */ /* 0x000fea0003800000 */
.L_x_35:
[----:B------:R-:W2:Y:S01]  /*18410*/  LDL.LU R4, [R1+0xc0] ;  /* 0x0000c00001047983 */ /* 0x000ea20000300800 */
[----:B------:R-:W-:-:S03]  /*18420*/  ULDC.64 UR4, c[0x0][0x5c0] ;  /* 0x0001700000047ab9 */ /* 0x000fc60000000a00 */
[----:B------:R-:W3:Y:S04]  /*18430*/  LDL.LU R11, [R1+0xc4] ;  /* 0x0000c400010b7983 */ /* 0x000ee80000300800 */
[----:B------:R-:W4:Y:S04]  /*18440*/  LDL.LU R22, [R1+0xc8] ;  /* 0x0000c80001167983 */ /* 0x000f280000300800 */
[----:B------:R-:W4:Y:S04]  /*18450*/  LDL.LU R21, [R1+0xcc] ;  /* 0x0000cc0001157983 */ /* 0x000f280000300800 */
[----:B------:R-:W4:Y:S04]  /*18460*/  LDL.LU R20, [R1+0xd0] ;  /* 0x0000d00001147983 */ /* 0x000f280000300800 */
[----:B------:R-:W4:Y:S04]  /*18470*/  LDL.LU R15, [R1+0xd4] ;  /* 0x0000d400010f7983 */ /* 0x000f280000300800 */
[----:B------:R-:W4:Y:S04]  /*18480*/  LDL.LU R5, [R1+0xd8] ;  /* 0x0000d80001057983 */ /* 0x000f280000300800 */
[----:B------:R-:W4:Y:S04]  /*18490*/  LDL.LU R14, [R1+0xdc] ;  /* 0x0000dc00010e7983 */ /* 0x000f280000300800 */
[----:B------:R-:W4:Y:S04]  /*184a0*/  LDL.LU R13, [R1+0xa0] ;  /* 0x0000a000010d7983 */ /* 0x000f280000300800 */
[----:B------:R-:W4:Y:S04]  /*184b0*/  LDL.LU R12, [R1+0xa4] ;  /* 0x0000a400010c7983 */ /* 0x000f280000300800 */
[----:B------:R0:W-:Y:S04]  /*184c0*/  STL.64 [R1+0x1e8], R78 ;  /* 0x0001e84e01007387 */ /* 0x0001e80000100a00 */
[----:B0-----:R-:W2:Y:S01]  /*184d0*/  LDL.LU R78, [R1+0xec] ;  /* 0x0000ec00014e7983 */ /* 0x001ea20000300800 */
[----:B------:R-:W-:-:S02]  /*184e0*/  IADD3 R6, P1, R8, UR4, RZ ;  /* 0x0000000408067c10 */ /* 0x000fc4000ff3e0ff */
[----:B------:R-:W-:Y:S01]  /*184f0*/  LOP3.LUT R8, R8, 0xffffefff, RZ, 0xc0, !PT ;  /* 0xffffefff08087812 */ /* 0x000fe200078ec0ff */
[----:B------:R-:W-:Y:S01]  /*18500*/  STL.64 [R1+0x1e0], R64 ;  /* 0x0001e04001007387 */ /* 0x000fe20000100a00 */
[----:B------:R-:W-:Y:S02]  /*18510*/  IADD3.X R7, R10, UR5, RZ, P1, !PT ;  /* 0x000000050a077c10 */ /* 0x000fe40008ffe4ff */
[----:B------:R-:W-:Y:S01]  /*18520*/  IADD3 R10, P1, R6, UR39, RZ ;  /* 0x00000027060a7c10 */ /* 0x000fe2000ff3e0ff */
        /* <DEDUP_REMOVED lines=24> */
[----:B------:R-:W4:Y:S04]  /*186b0*/  LDL.LU R233, [R1+0xa8] ;  /* 0x0000a80001e97983 */ /* 0x000f280000300800 */
[----:B------:R-:W4:Y:S04]  /*186c0*/  LDL.LU R232, [R1+0xac] ;  /* 0x0000ac0001e87983 */ /* 0x000f280000300800 */
[----:B------:R-:W4:Y:S01]  /*186d0*/  LDL.LU R23, [R1+0xb0] ;  /* 0x0000b00001177983 */ /* 0x000f220000300800 */
[----:B--2---:R-:W-:-:S02]  /*186e0*/  ISETP.GE.AND P4, PT, R78, 0x1, PT ;  /* 0x000000014e00780c */ /* 0x004fc40003f86270 */
[----:B------:R-:W-:Y:S02]  /*186f0*/  ISETP.GE.AND P3, PT, R78, 0x9, PT ;  /* 0x000000094e00780c */ /* 0x000fe40003f66270 */
[C---:B------:R-:W-:Y:S02]  /*18700*/  ISETP.LT.OR P0, PT, R0.reuse, 0x1, !P4 ;  /* 0x000000010000780c */ /* 0x040fe40006701670 */
[----:B------:R-:W-:Y:S02]  /*18710*/  ISETP.LT.OR P5, PT, R0, 0xa, !P3 ;  /* 0x0000000a0000780c */ /* 0x000fe40005fa1670 */
[----:B------:R-:W-:-:S04]  /*18720*/  ISETP.GE.AND P2, PT, R78, 0x81, PT ;  /* 0x000000814e00780c */ /* 0x000fc80003f46270 */
[----:B------:R-:W-:Y:S02]  /*18730*/  ISETP.LT.OR P6, PT, R0, 0x1, !P2 ;  /* 0x000000010000780c */ /* 0x000fe400057c1670 */
[----:B------:R-:W-:-:S03]  /*18740*/  @P4 LOP3.LUT R8, R8, 0x1000, RZ, 0xfc, !PT ;  /* 0x0000100008084812 */ /* 0x000fc600078efcff */
[----:B------:R-:W-:-:S05]  /*18750*/  @!P0 IMAD R4, R4, R17, RZ ;  /* 0x0000001104048224 */ /* 0x000fca00078e02ff */
[----:B------:R3:W-:Y:S01]  /*18760*/  @!P0 STG.E.U8 desc[UR36][R6.64], R4 ;  /* 0x0000000406008986 */ /* 0x0007e2000c101124 */
[----:B------:R-:W-:-:S13]  /*18770*/  ISETP.LT.OR P0, PT, R0, 0x2, !P4 ;  /* 0x000000020000780c */ /* 0x000fda0006701670 */
[----:B---3--:R-:W-:Y:S01]  /*18780*/  @!P0 IMAD R4, R11, R17, RZ ;  /* 0x000000110b048224 */ /* 0x008fe200078e02ff */
[----:B------:R-:W-:Y:S02]  /*18790*/  IADD3.X R11, R7, UR38, RZ, P1, !PT ;  /* 0x00000026070b7c10 */ /* 0x000fe40008ffe4ff */
[C---:B------:R-:W-:Y:S02]  /*187a0*/  ISETP.LT.OR P1, PT, R0.reuse, 0x9, !P3 ;  /* 0x000000090000780c */ /* 0x040fe40005f21670 */
[----:B------:R0:W-:Y:S01]  /*187b0*/  @!P0 STG.E.U8 desc[UR36][R6.64+0x1], R4 ;  /* 0x0000010406008986 */ /* 0x0001e2000c101124 */
[----:B------:R-:W-:-:S10]  /*187c0*/  ISETP.LT.OR P0, PT, R0, 0x1, !P3 ;  /* 0x000000010000780c */ /* 0x000fd40005f01670 */
[----:B----4-:R-:W-:-:S03]  /*187d0*/  @!P1 IMAD R5, R5, R17, RZ ;  /* 0x0000001105059224 */ /* 0x010fc600078e02ff */
[----:B0-----:R-:W-:Y:S02]  /*187e0*/  @!P0 IMAD R4, R22, R17, RZ ;  /* 0x0000001116048224 */ /* 0x001fe400078e02ff */
[----:B------:R-:W2:Y:S04]  /*187f0*/  LDL.LU R22, [R1+0xb4] ;  /* 0x0000b40001167983 */ /* 0x000ea80000300800 */
[----:B------:R0:W-:Y:S01]  /*18800*/  @!P0 STG.E.U8 desc[UR36][R10.64], R4 ;  /* 0x000000040a008986 */ /* 0x0001e2000c101124 */
[----:B------:R-:W-:-:S13]  /*18810*/  ISETP.LT.OR P0, PT, R0, 0x2, !P3 ;  /* 0x000000020000780c */ /* 0x000fda0005f01670 */
[----:B0-----:R-:W-:Y:S02]  /*18820*/  @!P0 IMAD R4, R21, R17, RZ ;  /* 0x0000001115048224 */ /* 0x001fe400078e02ff */
[----:B------:R-:W3:Y:S04]  /*18830*/  LDL.LU R21, [R1+0xb8] ;  /* 0x0000b80001157983 */ /* 0x000ee80000300800 */
[----:B------:R0:W-:Y:S01]  /*18840*/  @!P0 STG.E.U8 desc[UR36][R10.64+0x1], R4 ;  /* 0x000001040a008986 */ /* 0x0001e2000c101124 */
[----:B------:R-:W-:-:S13]  /*18850*/  ISETP.LT.OR P0, PT, R0, 0x9, !P4 ;  /* 0x000000090000780c */ /* 0x000fda0006701670 */
[----:B0-----:R-:W-:Y:S02]  /*18860*/  @!P0 IMAD R4, R20, R17, RZ ;  /* 0x0000001114048224 */ /* 0x001fe400078e02ff */
[----:B------:R-:W4:Y:S04]  /*18870*/  LDL.LU R20, [R1+0xbc] ;  /* 0x0000bc0001147983 */ /* 0x000f280000300800 */
[----:B------:R-:W4:Y:S04]  /*18880*/  LDL.LU R79, [R1+0x80] ;  /* 0x00008000014f7983 */ /* 0x000f280000300800 */
[----:B------:R-:W4:Y:S04]  /*18890*/  LDL.LU R64, [R1+0x84] ;  /* 0x0000840001407983 */ /* 0x000f280000300800 */
[----:B------:R-:W4:Y:S04]  /*188a0*/  LDL.LU R65, [R1+0x88] ;  /* 0x0000880001417983 */ /* 0x000f280000300800 */
[----:B------:R0:W-:Y:S01]  /*188b0*/  @!P0 STG.E.U8 desc[UR36][R6.64+0x8], R4 ;  /* 0x0000080406008986 */ /* 0x0001e2000c101124 */
[----:B------:R-:W-:-:S03]  /*188c0*/  ISETP.LT.OR P0, PT, R0, 0xa, !P4 ;  /* 0x0000000a0000780c */ /* 0x000fc60006701670 */
[----:B------:R-:W4:Y:S04]  /*188d0*/  LDL.LU R66, [R1+0x8c] ;  /* 0x00008c0001427983 */ /* 0x000f280000300800 */
[----:B------:R-:W4:Y:S01]  /*188e0*/  LDL.LU R67, [R1+0x90] ;  /* 0x0000900001437983 */ /* 0x000f220000300800 */
[----:B0-----:R-:W-:-:S03]  /*188f0*/  @!P5 IMAD R4, R14, R17, RZ ;  /* 0x000000110e04d224 */ /* 0x001fc600078e02ff */
[----:B------:R-:W4:Y:S02]  /*18900*/  LDL.LU R69, [R1+0x94] ;  /* 0x0000940001457983 */ /* 0x000f240000300800 */
[----:B------:R-:W-:Y:S02]  /*18910*/  @!P0 IMAD R9, R15, R17, RZ ;  /* 0x000000110f098224 */ /* 0x000fe400078e02ff */
[----:B------:R-:W-:Y:S01]  /*18920*/  IMAD.U32 R14, RZ, RZ, UR39 ;  /* 0x00000027ff0e7e24 */ /* 0x000fe2000f8e00ff */
[----:B------:R-:W4:Y:S04]  /*18930*/  LDL.LU R71, [R1+0x98] ;  /* 0x0000980001477983 */ /* 0x000f280000300800 */
[----:B------:R0:W-:Y:S01]  /*18940*/  @!P0 STG.E.U8 desc[UR36][R6.64+0x9], R9 ;  /* 0x0000090906008986 */ /* 0x0001e2000c101124 */
[----:B------:R-:W-:-:S03]  /*18950*/  ISETP.LT.OR P0, PT, R0, 0x2, !P2 ;  /* 0x000000020000780c */ /* 0x000fc60005701670 */
[----:B------:R-:W-:Y:S04]  /*18960*/  @!P1 STG.E.U8 desc[UR36][R10.64+0x8], R5 ;  /* 0x000008050a009986 */ /* 0x000fe8000c101124 */
[----:B------:R1:W-:Y:S01]  /*18970*/  @!P5 STG.E.U8 desc[UR36][R10.64+0x9], R4 ;  /* 0x000009040a00d986 */ /* 0x0003e2000c101124 */
[----:B------:R-:W-:Y:S01]  /*18980*/  ISETP.GE.AND P5, PT, R78, 0x109, PT ;  /* 0x000001094e00780c */ /* 0x000fe20003fa6270 */
[----:B0-----:R-:W-:-:S03]  /*18990*/  IMAD R9, R3, 0x78, RZ ;  /* 0x0000007803097824 */ /* 0x001fc600078e02ff */
[----:B------:R-:W-:Y:S01]  /*189a0*/  ISETP.LT.OR P4, PT, R0, 0xa, !P5 ;  /* 0x0000000a0000780c */ /* 0x000fe20006f81670 */
[----:B------:R-:W-:Y:S01]  /*189b0*/  @!P6 IMAD R3, R13, R17, RZ ;  /* 0x000000110d03e224 */ /* 0x000fe200078e02ff */
[----:B------:R-:W4:Y:S04]  /*189c0*/  LDL.LU R59, [R1+0x9c] ;  /* 0x00009c00013b7983 */ /* 0x000f280000300800 */
[----:B------:R-:W4:Y:S01]  /*189d0*/  LDL.LU R61, [R1+0x60] ;  /* 0x00006000013d7983 */ /* 0x000f220000300800 */
[----:B-1----:R-:W-:Y:S01]  /*189e0*/  IMAD.WIDE.U32 R4, R2, 0x78, R10 ;  /* 0x0000007802047825 */ /* 0x002fe200078e000a */
[----:B------:R-:W-:Y:S02]  /*189f0*/  LOP3.LUT R8, R8, 0xfffff7ff, RZ, 0xc0, !PT ;  /* 0xfffff7ff08087812 */ /* 0x000fe400078ec0ff */
[----:B------:R-:W4:Y:S01]  /*18a00*/  LDL.LU R62, [R1+0x64] ;  /* 0x00006400013e7983 */ /* 0x000f220000300800 */
[----:B------:R-:W-:Y:S01]  /*18a10*/  IMAD.IADD R5, R5, 0x1, R9 ;  /* 0x0000000105057824 */ /* 0x000fe200078e0209 */
[----:B------:R-:W-:-:S02]  /*18a20*/  @P2 LOP3.LUT R8, R8, 0x800, RZ, 0xfc, !PT ;  /* 0x0000080008082812 */ /* 0x000fc400078efcff */
[----:B------:R-:W4:Y:S04]  /*18a30*/  LDL.LU R63, [R1+0x68] ;  /* 0x00006800013f7983 */ /* 0x000f280000300800 */
[----:B------:R0:W-:Y:S04]  /*18a40*/  @!P6 STG.E.U8 desc[UR36][R4.64], R3 ;  /* 0x000000030400e986 */ /* 0x0001e8000c101124 */
[----:B------:R-:W4:Y:S04]  /*18a50*/  LDL.LU R48, [R1+0x6c] ;  /* 0x00006c0001307983 */ /* 0x000f280000300800 */
[----:B------:R-:W4:Y:S01]  /*18a60*/  LDL.LU R49, [R1+0x70] ;  /* 0x0000700001317983 */ /* 0x000f220000300800 */
[----:B0-----:R-:W-:-:S03]  /*18a70*/  @!P0 IMAD R3, R12, R17, RZ ;  /* 0x000000110c038224 */ /* 0x001fc600078e02ff */
[----:B------:R-:W4:Y:S04]  /*18a80*/  LDL.LU R54, [R1+0x74] ;  /* 0x0000740001367983 */ /* 0x000f280000300800 */
[----:B------:R0:W-:Y:S01]  /*18a90*/  @!P0 STG.E.U8 desc[UR36][R4.64+0x1], R3 ;  /* 0x0000010304008986 */ /* 0x0001e2000c101124 */
[----:B------:R-:W-:-:S03]  /*18aa0*/  @!P4 IADD3 R14, P0, P1, R14, UR61, R4 ;  /* 0x0000003d0e0ecc10 */ /* 0x000fc6000f91e004 */
[----:B------:R-:W4:Y:S01]  /*18ab0*/  LDL.LU R55, [R1+0x78] ;  /* 0x0000780001377983 */ /* 0x000f220000300800 */
[----:B------:R-:W-:Y:S02]  /*18ac0*/  LOP3.LUT R8, R8, 0xfffffbff, RZ, 0xc0, !PT ;  /* 0xfffffbff08087812 */ /* 0x000fe400078ec0ff */
[----:B------:R-:W-:Y:S01]  /*18ad0*/  LOP3.LUT R19, R19, 0xfffffeff, RZ, 0xc0, !PT ;  /* 0xfffffeff13137812 */ /* 0x000fe200078ec0ff */
[----:B------:R-:W4:Y:S01]  /*18ae0*/  LDL.LU R50, [R1+0x7c] ;  /* 0x00007c0001327983 */ /* 0x000f220000300800 */
[----:B0-----:R-:W-:-:S03]  /*18af0*/  IMAD.U32 R3, RZ, RZ, UR38 ;  /* 0x00000026ff037e24 */ /* 0x001fc6000f8e00ff */
[----:B------:R-:W4:Y:S02]  /*18b00*/  LDL.LU R51, [R1+0x40] ;  /* 0x0000400001337983 */ /* 0x000f240000300800 */
[----:B------:R-:W-:Y:S02]  /*18b10*/  @!P4 IADD3.X R15, R3, UR60, R5, P0, P1 ;  /* 0x0000003c030fcc10 */ /* 0x000fe400087e2405 */
[----:B------:R-:W4:Y:S01]  /*18b20*/  LDL.LU R52, [R1+0x44] ;  /* 0x0000440001347983 */ /* 0x000f220000300800 */
[----:B------:R-:W-:Y:S02]  /*18b30*/  ISETP.GE.AND P0, PT, R78, 0x89, PT ;  /* 0x000000894e00780c */ /* 0x000fe40003f06270 */
[C---:B------:R-:W-:Y:S01]  /*18b40*/  ISETP.LT.OR P4, PT, R0.reuse, 0x12, !P5 ;  /* 0x000000120000780c */ /* 0x040fe20006f81670 */
[----:B------:R-:W4:Y:S01]  /*18b50*/  LDL.LU R53, [R1+0x48] ;  /* 0x0000480001357983 */ /* 0x000f220000300800 */
[----:B------:R-:W-:-:S13]  /*18b60*/  ISETP.LT.OR P1, PT, R0, 0x1, !P0 ;  /* 0x000000010000780c */ /* 0x000fda0004721670 */
[----:B------:R-:W-:Y:S01]  /*18b70*/  @!P1 IADD3 R12, P6, R4, UR39, RZ ;  /* 0x00000027040c9c10 */ /* 0x000fe2000ffde0ff */
[----:B------:R-:W-:-:S03]  /*18b80*/  @!P1 IMAD R3, R233, R17, RZ ;  /* 0x00000011e9039224 */ /* 0x000fc600078e02ff */
[----:B------:R-:W-:-:S05]  /*18b90*/  @!P1 IADD3.X R13, R5, UR38, RZ, P6, !PT ;  /* 0x00000026050d9c10 */ /* 0x000fca000b7fe4ff */
[----:B------:R0:W-:Y:S01]  /*18ba0*/  @!P1 STG.E.U8 desc[UR36][R12.64], R3 ;  /* 0x000000030c009986 */ /* 0x0001e2000c101124 */
[----:B------:R-:W-:-:S13]  /*18bb0*/  ISETP.LT.OR P1, PT, R0, 0x2, !P0 ;  /* 0x000000020000780c */ /* 0x000fda0004721670 */
[----:B0-----:R-:W-:Y:S01]  /*18bc0*/  @!P1 IADD3 R12, P6, R4, UR39, RZ ;  /* 0x00000027040c9c10 */ /* 0x001fe2000ffde0ff */
[----:B------:R-:W-:-:S03]  /*18bd0*/  @!P1 IMAD R3, R232, R17, RZ ;  /* 0x00000011e8039224 */ /* 0x000fc600078e02ff */
[----:B------:R-:W-:-:S05]  /*18be0*/  @!P1 IADD3.X R13, R5, UR38, RZ, P6, !PT ;  /* 0x00000026050d9c10 */ /* 0x000fca000b7fe4ff */
[----:B------:R0:W-:Y:S01]  /*18bf0*/  @!P1 STG.E.U8 desc[UR36][R12.64+0x1], R3 ;  /* 0x000001030c009986 */ /* 0x0001e2000c101124 */
[----:B------:R-:W-:Y:S01]  /*18c00*/  ISETP.LT.OR P1, PT, R0, 0x9, !P2 ;  /* 0x000000090000780c */ /* 0x000fe20005721670 */
[----:B------:R-:W-:-:S12]  /*18c10*/  IMAD.U32 R232, RZ, RZ, UR39 ;  /* 0x00000027ffe87e24 */ /* 0x000fd8000f8e00ff */
[----:B0-----:R-:W-:-:S05]  /*18c20*/  @!P1 IMAD R3, R23, R17, RZ ;  /* 0x0000001117039224 */ /* 0x001fca00078e02ff */
[----:B------:R0:W-:Y:S02]  /*18c30*/  @!P1 STG.E.U8 desc[UR36][R4.64+0x8], R3 ;  /* 0x0000080304009986 */ /* 0x0001e4000c101124 */
[----:B0-----:R-:W-:-:S04]  /*18c40*/  IMAD.WIDE.U32 R2, R2, 0x78, R10 ;  /* 0x0000007802027825 */ /* 0x001fc800078e000a */
[----:B------:R-:W-:Y:S01]  /*18c50*/  IMAD.IADD R3, R9, 0x1, R3 ;  /* 0x0000000109037824 */ /* 0x000fe200078e0203 */
[----:B------:R-:W-:Y:S01]  /*18c60*/  @!P4 IADD3 R232, P1, P6, R232, UR61, R2 ;  /* 0x0000003de8e8cc10 */ /* 0x000fe2000fe3e002 */
[----:B------:R-:W-:-:S05]  /*18c70*/  IMAD.U32 R9, RZ, RZ, UR38 ;  /* 0x00000026ff097e24 */ /* 0x000fca000f8e00ff */
[----:B------:R-:W-:Y:S02]  /*18c80*/  @!P4 IADD3.X R233, R9, UR60, R3, P1, P6 ;  /* 0x0000003c09e9cc10 */ /* 0x000fe40008fec403 */
[C---:B------:R-:W-:Y:S02]  /*18c90*/  ISETP.LT.OR P1, PT, R0.reuse, 0xa, !P2 ;  /* 0x0000000a0000780c */ /* 0x040fe40005721670 */
[C---:B------:R-:W-:Y:S02]  /*18ca0*/  ISETP.LT.OR P4, PT, R0.reuse, 0x19, !P5 ;  /* 0x000000190000780c */ /* 0x040fe40006f81670 */
[----:B------:R-:W-:-:S09]  /*18cb0*/  ISETP.LT.OR P2, PT, R0, 0x1a, !P5 ;  /* 0x0000001a0000780c */ /* 0x000fd20006f41670 */
[----:B--2---:R-:W-:-:S05]  /*18cc0*/  @!P1 IMAD R9, R22, R17, RZ ;  /* 0x0000001116099224 */ /* 0x004fca00078e02ff */
[----:B------:R3:W-:Y:S01]  /*18cd0*/  @!P1 STG.E.U8 desc[UR36][R4.64+0x9], R9 ;  /* 0x0000090904009986 */ /* 0x0007e2000c101124 */
[----:B------:R-:W-:Y:S01]  /*18ce0*/  ISETP.LT.OR P1, PT, R0, 0x9, !P0 ;  /* 0x000000090000780c */ /* 0x000fe20004721670 */
[----:B------:R-:W-:-:S12]  /*18cf0*/  IMAD.U32 R22, RZ, RZ, UR39 ;  /* 0x00000027ff167e24 */ /* 0x000fd8000f8e00ff */
[----:B------:R-:W-:Y:S01]  /*18d00*/  @!P1 IADD3 R12, P6, R4, UR39, RZ ;  /* 0x00000027040c9c10 */ /* 0x000fe2000ffde0ff */
[----:B---3--:R-:W-:-:S03]  /*18d10*/  @!P1 IMAD R9, R21, R17, RZ ;  /* 0x0000001115099224 */ /* 0x008fc600078e02ff */
[----:B------:R-:W-:-:S05]  /*18d20*/  @!P1 IADD3.X R13, R5, UR38, RZ, P6, !PT ;  /* 0x00000026050d9c10 */ /* 0x000fca000b7fe4ff */
[----:B------:R0:W-:Y:S01]  /*18d30*/  @!P1 STG.E.U8 desc[UR36][R12.64+0x8], R9 ;  /* 0x000008090c009986 */ /* 0x0001e2000c101124 */
[----:B------:R-:W-:Y:S01]  /*18d40*/  @!P4 IADD3 R22, P1, P6, R22, UR61, R2 ;  /* 0x0000003d1616cc10 */ /* 0x000fe2000fe3e002 */
[----:B0-----:R-:W-:-:S05]  /*18d50*/  IMAD.U32 R9, RZ, RZ, UR38 ;  /* 0x00000026ff097e24 */ /* 0x001fca000f8e00ff */
[----:B------:R-:W-:Y:S02]  /*18d60*/  @!P4 IADD3.X R23, R9, UR60, R3, P1, P6 ;  /* 0x0000003c0917cc10 */ /* 0x000fe40008fec403 */
[----:B------:R-:W-:-:S13]  /*18d70*/  ISETP.LT.OR P1, PT, R0, 0xa, !P0 ;  /* 0x0000000a0000780c */ /* 0x000fda0004721670 */
[----:B------:R-:W-:Y:S01]  /*18d80*/  @!P1 IADD3 R12, P6, R4, UR39, RZ ;  /* 0x00000027040c9c10 */ /* 0x000fe2000ffde0ff */
[----:B----4-:R-:W-:-:S03]  /*18d90*/  @!P1 IMAD R9, R20, R17, RZ ;  /* 0x0000001114099224 */ /* 0x010fc600078e02ff */
[----:B------:R-:W-:Y:S01]  /*18da0*/  @!P1 IADD3.X R13, R5, UR38, RZ, P6, !PT ;  /* 0x00000026050d9c10 */ /* 0x000fe2000b7fe4ff */
[----:B------:R-:W-:-:S04]  /*18db0*/  IMAD.U32 R20, RZ, RZ, UR39 ;  /* 0x00000027ff147e24 */ /* 0x000fc8000f8e00ff */
[----:B------:R0:W-:Y:S01]  /*18dc0*/  @!P1 STG.E.U8 desc[UR36][R12.64+0x9], R9 ;  /* 0x000009090c009986 */ /* 0x0001e2000c101124 */
[----:B------:R-:W-:Y:S01]  /*18dd0*/  @!P2 IADD3 R20, P1, P6, R20, UR61, R2 ;  /* 0x0000003d1414ac10 */ /* 0x000fe2000fe3e002 */
[----:B0-----:R-:W-:-:S05]  /*18de0*/  IMAD.U32 R9, RZ, RZ, UR38 ;  /* 0x00000026ff097e24 */ /* 0x001fca000f8e00ff */
[----:B------:R-:W-:Y:S02]  /*18df0*/  @!P2 IADD3.X R21, R9, UR60, R3, P1, P6 ;  /* 0x0000003c0915ac10 */ /* 0x000fe40008fec403 */
[----:B------:R-:W-:-:S04]  /*18e00*/  IADD3 R4, P1, R4, UR61, RZ ;  /* 0x0000003d04047c10 */ /* 0x000fc8000ff3e0ff */
[----:B------:R-:W-:Y:S02]  /*18e10*/  IADD3.X R5, R5, UR60, RZ, P1, !PT ;  /* 0x0000003c05057c10 */ /* 0x000fe40008ffe4ff */
[----:B------:R-:W-:-:S04]  /*18e20*/  ISETP.GE.AND P1, PT, R78, 0x101, PT ;  /* 0x000001014e00780c */ /* 0x000fc80003f26270 */
[C---:B------:R-:W-:Y:S02]  /*18e30*/  ISETP.LT.OR P6, PT, R0.reuse, 0x1, !P1 ;  /* 0x000000010000780c */ /* 0x040fe40004fc1670 */
[----:B------:R-:W-:Y:S01]  /*18e40*/  ISETP.LT.OR P4, PT, R0, 0x21, !P5 ;  /* 0x000000210000780c */ /* 0x000fe20006f81670 */
[----:B------:R-:W-:-:S10]  /*18e50*/  IMAD.U32 R12, RZ, RZ, UR38 ;  /* 0x00000026ff0c7e24 */ /* 0x000fd4000f8e00ff */
[----:B------:R-:W-:-:S05]  /*18e60*/  @!P6 IMAD R9, R79, R17, RZ ;  /* 0x000000114f09e224 */ /* 0x000fca00078e02ff */
[----:B------:R0:W-:Y:S02]  /*18e70*/  @!P6 STG.E.U8 desc[UR36][R4.64], R9 ;  /* 0x000000090400e986 */ /* 0x0001e4000c101124 */
[----:B0-----:R-:W-:-:S05]  /*18e80*/  IMAD.U32 R9, RZ, RZ, UR39 ;  /* 0x00000027ff097e24 */ /* 0x001fca000f8e00ff */
[----:B------:R-:W-:-:S04]  /*18e90*/  @!P4 IADD3 R78, P2, P6, R9, UR61, R2 ;  /* 0x0000003d094ecc10 */ /* 0x000fc8000fe5e002 */
[----:B------:R-:W-:Y:S02]  /*18ea0*/  @!P4 IADD3.X R79, R12, UR60, R3, P2, P6 ;  /* 0x0000003c0c4fcc10 */ /* 0x000fe400097ec403 */
[----:B------:R-:W-:-:S13]  /*18eb0*/  ISETP.LT.OR P6, PT, R0, 0x2, !P1 ;  /* 0x000000020000780c */ /* 0x000fda0004fc1670 */
[----:B------:R-:W-:-:S05]  /*18ec0*/  @!P6 IMAD R9, R64, R17, RZ ;  /* 0x000000114009e224 */ /* 0x000fca00078e02ff */
[----:B------:R0:W-:Y:S01]  /*18ed0*/  @!P6 STG.E.U8 desc[UR36][R4.64+0x1], R9 ;  /* 0x000001090400e986 */ /* 0x0001e2000c101124 */
[C---:B------:R-:W-:Y:S02]  /*18ee0*/  ISETP.LT.OR P6, PT, R0.reuse, 0x1, !P5 ;  /* 0x000000010000780c */ /* 0x040fe40006fc1670 */
[----:B------:R-:W-:-:S11]  /*18ef0*/  ISETP.LT.OR P4, PT, R0, 0x22, !P5 ;  /* 0x000000220000780c */ /* 0x000fd60006f81670 */
[----:B------:R-:W-:Y:S01]  /*18f00*/  @!P6 IADD3 R12, P2, R4, UR39, RZ ;  /* 0x00000027040cec10 */ /* 0x000fe2000ff5e0ff */
[----:B0-----:R-:W-:-:S03]  /*18f10*/  @!P6 IMAD R9, R65, R17, RZ ;  /* 0x000000114109e224 */ /* 0x001fc600078e02ff */
[----:B------:R-:W-:-:S05]  /*18f20*/  @!P6 IADD3.X R13, R5, UR38, RZ, P2, !PT ;  /* 0x00000026050dec10 */ /* 0x000fca00097fe4ff */
[----:B------:R0:W-:Y:S02]  /*18f30*/  @!P6 STG.E.U8 desc[UR36][R12.64], R9 ;  /* 0x000000090c00e986 */ /* 0x0001e4000c101124 */
[----:B0-----:R-:W-:Y:S02]  /*18f40*/  IMAD.U32 R9, RZ, RZ, UR39 ;  /* 0x00000027ff097e24 */ /* 0x001fe4000f8e00ff */
[----:B------:R-:W-:-:S03]  /*18f50*/  IMAD.U32 R12, RZ, RZ, UR38 ;  /* 0x00000026ff0c7e24 */ /* 0x000fc6000f8e00ff */
[----:B------:R-:W-:-:S04]  /*18f60*/  @!P4 IADD3 R64, P2, P6, R9, UR61, R2 ;  /* 0x0000003d0940cc10 */ /* 0x000fc8000fe5e002 */
[----:B------:R-:W-:Y:S02]  /*18f70*/  @!P4 IADD3.X R65, R12, UR60, R3, P2, P6 ;  /* 0x0000003c0c41cc10 */ /* 0x000fe400097ec403 */
[----:B------:R-:W-:-:S13]  /*18f80*/  ISETP.LT.OR P6, PT, R0, 0x2, !P5 ;  /* 0x000000020000780c */ /* 0x000fda0006fc1670 */
[----:B------:R-:W-:Y:S01]  /*18f90*/  @!P6 IADD3 R12, P2, R4, UR39, RZ ;  /* 0x00000027040cec10 */ /* 0x000fe2000ff5e0ff */
[----:B------:R-:W-:-:S03]  /*18fa0*/  @!P6 IMAD R9, R66, R17, RZ ;  /* 0x000000114209e224 */ /* 0x000fc600078e02ff */
[----:B------:R-:W-:-:S05]  /*18fb0*/  @!P6 IADD3.X R13, R5, UR38, RZ, P2, !PT ;  /* 0x00000026050dec10 */ /* 0x000fca00097fe4ff */
[----:B------:R0:W-:Y:S01]  /*18fc0*/  @!P6 STG.E.U8 desc[UR36][R12.64+0x1], R9 ;  /* 0x000001090c00e986 */ /* 0x0001e2000c101124 */
[C---:B------:R-:W-:Y:S02]  /*18fd0*/  ISETP.LT.OR P6, PT, R0.reuse, 0x9, !P1 ;  /* 0x000000090000780c */ /* 0x040fe40004fc1670 */
[----:B------:R-:W-:-:S11]  /*18fe0*/  ISETP.LT.OR P4, PT, R0, 0x29, !P5 ;  /* 0x000000290000780c */ /* 0x000fd60006f81670 */
[----:B0-----:R-:W-:-:S05]  /*18ff0*/  @!P6 IMAD R9, R67, R17, RZ ;  /* 0x000000114309e224 */ /* 0x001fca00078e02ff */
[----:B------:R0:W-:Y:S01]  /*19000*/  @!P6 STG.E.U8 desc[UR36][R4.64+0x8], R9 ;  /* 0x000008090400e986 */ /* 0x0001e2000c101124 */
[----:B------:R-:W-:Y:S02]  /*19010*/  IMAD.U32 R12, RZ, RZ, UR38 ;  /* 0x00000026ff0c7e24 */ /* 0x000fe4000f8e00ff */
[----:B0-----:R-:W-:-:S05]  /*19020*/  IMAD.U32 R9, RZ, RZ, UR39 ;  /* 0x00000027ff097e24 */ /* 0x001fca000f8e00ff */
[----:B------:R-:W-:-:S04]  /*19030*/  @!P4 IADD3 R66, P2, P6, R9, UR61, R2 ;  /* 0x0000003d0942cc10 */ /* 0x000fc8000fe5e002 */
[----:B------:R-:W-:Y:S02]  /*19040*/  @!P4 IADD3.X R67, R12, UR60, R3, P2, P6 ;  /* 0x0000003c0c43cc10 */ /* 0x000fe400097ec403 */
[C---:B------:R-:W-:Y:S02]  /*19050*/  ISETP.LT.OR P6, PT, R0.reuse, 0xa, !P1 ;  /* 0x0000000a0000780c */ /* 0x040fe40004fc1670 */
[----:B------:R-:W-:-:S11]  /*19060*/  ISETP.LT.OR P2, PT, R0, 0x2a, !P5 ;  /* 0x0000002a0000780c */ /* 0x000fd60006f41670 */
[----:B------:R-:W-:-:S05]  /*19070*/  @!P6 IMAD R9, R69, R17, RZ ;  /* 0x000000114509e224 */ /* 0x000fca00078e02ff */
[----:B------:R0:W-:Y:S01]  /*19080*/  @!P6 STG.E.U8 desc[UR36][R4.64+0x9], R9 ;  /* 0x000009090400e986 */ /* 0x0001e2000c101124 */
[----:B------:R-:W-:Y:S01]  /*19090*/  @P1 LOP3.LUT R8, R8, 0x400, RZ, 0xfc, !PT ;  /* 0x0000040008081812 */ /* 0x000fe200078efcff */
[----:B0-----:R-:W-:-:S05]  /*190a0*/  IMAD.U32 R9, RZ, RZ, UR39 ;  /* 0x00000027ff097e24 */ /* 0x001fca000f8e00ff */
[----:B------:R-:W-:-:S04]  /*190b0*/  @!P2 IADD3 R68, P1, P6, R9, UR61, R2 ;  /* 0x0000003d0944ac10 */ /* 0x000fc8000fe3e002 */
[----:B------:R-:W-:Y:S02]  /*190c0*/  @!P2 IADD3.X R69, R12, UR60, R3, P1, P6 ;  /* 0x0000003c0c45ac10 */ /* 0x000fe40008fec403 */
[C---:B------:R-:W-:Y:S02]  /*190d0*/  ISETP.LT.OR P6, PT, R0.reuse, 0x9, !P5 ;  /* 0x000000090000780c */ /* 0x040fe40006fc1670 */
[----:B------:R-:W-:Y:S02]  /*190e0*/  @P2 LOP3.LUT R19, R19, 0x100, RZ, 0xfc, !PT ;  /* 0x0000010013132812 */ /* 0x000fe400078efcff */
[----:B------:R-:W-:-:S09]  /*190f0*/  ISETP.LT.OR P2, PT, R0, 0x31, !P5 ;  /* 0x000000310000780c */ /* 0x000fd20006f41670 */
[----:B------:R-:W-:Y:S01]  /*19100*/  @!P6 IADD3 R4, P1, R4, UR39, RZ ;  /* 0x000000270404ec10 */ /* 0x000fe2000ff3e0ff */
[----:B------:R-:W-:-:S03]  /*19110*/  @!P6 IMAD R9, R71, R17, RZ ;  /* 0x000000114709e224 */ /* 0x000fc600078e02ff */
[----:B------:R-:W-:-:S05]  /*19120*/  @!P6 IADD3.X R5, R5, UR38, RZ, P1, !PT ;  /* 0x000000260505ec10 */ /* 0x000fca0008ffe4ff */
[----:B------:R0:W-:Y:S01]  /*19130*/  @!P6 STG.E.U8 desc[UR36][R4.64+0x8], R9 ;  /* 0x000008090400e986 */ /* 0x0001e2000c101124 */
[----:B------:R-:W-:Y:S02]  /*19140*/  LOP3.LUT R19, R19, 0xffffefff, RZ, 0xc0, !PT ;  /* 0xffffefff13137812 */ /* 0x000fe400078ec0ff */
[----:B------:R-:W-:Y:S01]  /*19150*/  ISETP.LT.OR P4, PT, R0, 0x32, !P5 ;  /* 0x000000320000780c */ /* 0x000fe20006f81670 */
[----:B0-----:R-:W-:Y:S02]  /*19160*/  IMAD.U32 R4, RZ, RZ, UR39 ;  /* 0x00000027ff047e24 */ /* 0x001fe4000f8e00ff */
[----:B------:R-:W-:-:S03]  /*19170*/  IMAD.U32 R5, RZ, RZ, UR38 ;  /* 0x00000026ff057e24 */ /* 0x000fc6000f8e00ff */
[--C-:B------:R-:W-:Y:S02]  /*19180*/  @!P2 IADD3 R70, P1, P6, R4, UR61, R2.reuse ;  /* 0x0000003d0446ac10 */ /* 0x100fe4000fe3e002 */
[----:B------:R-:W-:Y:S02]  /*19190*/  @P2 LOP3.LUT R19, R19, 0x1000, RZ, 0xfc, !PT ;  /* 0x0000100013132812 */ /* 0x000fe400078efcff */
[----:B------:R-:W-:Y:S02]  /*191a0*/  @!P2 IADD3.X R71, R5, UR60, R3, P1, P6 ;  /* 0x0000003c0547ac10 */ /* 0x000fe40008fec403 */
[----:B------:R-:W-:Y:S02]  /*191b0*/  ISETP.LT.OR P2, PT, R0, 0xa, !P5 ;  /* 0x0000000a0000780c */ /* 0x000fe40006f41670 */
[----:B------:R-:W-:-:S11]  /*191c0*/  @!P4 IADD3 R56, P1, P6, R4, UR61, R2 ;  /* 0x0000003d0438cc10 */ /* 0x000fd6000fe3e002 */
[----:B------:R-:W-:-:S05]  /*191d0*/  @!P2 IMAD R4, R59, R17, RZ ;  /* 0x000000113b04a224 */ /* 0x000fca00078e02ff */
[----:B------:R0:W-:Y:S01]  /*191e0*/  @!P2 STG.E.U8 desc[UR36][R14.64+0x9], R4 ;  /* 0x000009040e00a986 */ /* 0x0001e2000c101124 */
[----:B------:R-:W-:Y:S02]  /*191f0*/  ISETP.LT.OR P2, PT, R0, 0x39, !P5 ;  /* 0x000000390000780c */ /* 0x000fe40006f41670 */
[----:B------:R-:W-:Y:S02]  /*19200*/  LOP3.LUT R19, R19, 0xfffffbff, RZ, 0xc0, !PT ;  /* 0xfffffbff13137812 */ /* 0x000fe400078ec0ff */
[----:B------:R-:W-:Y:S02]  /*19210*/  @!P4 IADD3.X R57, R5, UR60, R3, P1, P6 ;  /* 0x0000003c0539cc10 */ /* 0x000fe40008fec403 */
[----:B------:R-:W-:Y:S01]  /*19220*/  @P4 LOP3.LUT R19, R19, 0x400, RZ, 0xfc, !PT ;  /* 0x0000040013134812 */ /* 0x000fe200078efcff */
[----:B0-----:R-:W-:Y:S01]  /*19230*/  IMAD.U32 R4, RZ, RZ, UR39 ;  /* 0x00000027ff047e24 */ /* 0x001fe2000f8e00ff */
[----:B------:R-:W-:-:S05]  /*19240*/  LOP3.LUT P4, RZ, R8, 0x1000, RZ, 0xc0, !PT ;  /* 0x0000100008ff7812 */ /* 0x000fca000788c0ff */
[----:B------:R-:W-:-:S04]  /*19250*/  @!P2 IADD3 R58, P1, P6, R4, UR61, R2 ;  /* 0x0000003d043aac10 */ /* 0x000fc8000fe3e002 */
[----:B------:R-:W-:Y:S02]  /*19260*/  @!P2 IADD3.X R59, R5, UR60, R3, P1, P6 ;  /* 0x0000003c053bac10 */ /* 0x000fe40008fec403 */
[----:B------:R-:W-:Y:S02]  /*19270*/  ISETP.LT.OR P6, PT, R0, 0x11, !P4 ;  /* 0x000000110000780c */ /* 0x000fe400067c1670 */
[----:B------:R-:W-:-:S04]  /*19280*/  LOP3.LUT R19, R19, 0xfffffdff, RZ, 0xc0, !PT ;  /* 0xfffffdff13137812 */ /* 0x000fc800078ec0ff */
[----:B------:R-:W-:Y:S02]  /*19290*/  @P2 LOP3.LUT R19, R19, 0x200, RZ, 0xfc, !PT ;  /* 0x0000020013132812 */ /* 0x000fe400078efcff */
[----:B------:R-:W-:-:S05]  /*192a0*/  ISETP.LT.OR P2, PT, R0, 0x3a, !P5 ;  /* 0x0000003a0000780c */ /* 0x000fca0006f41670 */
        /* <DEDUP_REMOVED lines=8> */
[----:B------:R-:W-:Y:S02]  /*19330*/  ISETP.LT.OR P6, PT, R0, 0x11, !P3 ;  /* 0x000000110000780c */ /* 0x000fe40005fc1670 */
[----:B------:R-:W-:-:S04]  /*19340*/  LOP3.LUT R19, R19, 0xfffffffd, RZ, 0xc0, !PT ;  /* 0xfffffffd13137812 */ /* 0x000fc800078ec0ff */
[----:B------:R-:W-:Y:S02]  /*19350*/  @P2 LOP3.LUT R19, R19, 0x2, RZ, 0xfc, !PT ;  /* 0x0000000213132812 */ /* 0x000fe400078efcff */
[----:B------:R-:W-:-:S05]  /*19360*/  ISETP.LT.OR P2, PT, R0, 0x41, !P5 ;  /* 0x000000410000780c */ /* 0x000fca0006f41670 */
[----:B0-----:R-:W-:-:S05]  /*19370*/  @!P6 IMAD R4, R63, R17, RZ ;  /* 0x000000113f04e224 */ /* 0x001fca00078e02ff */
        /* <DEDUP_REMOVED lines=17> */
[----:B------:R-:W-:Y:S02]  /*19490*/  @!P6 IMAD R4, R54, R17, RZ ;  /* 0x000000113604e224 */ /* 0x000fe400078e02ff */
[----:B------:R-:W2:Y:S04]  /*194a0*/  LDL.LU R54, [R1+0x4c] ;  /* 0x00004c0001367983 */ /* 0x000ea80000300800 */
[----:B------:R0:W-:Y:S01]  /*194b0*/  @!P6 STG.E.U8 desc[UR36][R6.64+0x19], R4 ;  /* 0x000019040600e986 */ /* 0x0001e2000c101124 */
[----:B------:R-:W-:-:S13]  /*194c0*/  ISETP.LT.OR P6, PT, R0, 0x19, !P3 ;  /* 0x000000190000780c */ /* 0x000fda0005fc1670 */
[----:B0-----:R-:W-:Y:S02]  /*194d0*/  @!P6 IMAD R4, R55, R17, RZ ;  /* 0x000000113704e224 */ /* 0x001fe400078e02ff */
[----:B------:R-:W3:Y:S04]  /*194e0*/  LDL.LU R55, [R1+0x50] ;  /* 0x0000500001377983 */ /* 0x000ee80000300800 */
[----:B------:R-:W4:Y:S04]  /*194f0*/  LDL.LU R44, [R1+0x54] ;  /* 0x00005400012c7983 */ /* 0x000f280000300800 */
[----:B------:R-:W4:Y:S04]  /*19500*/  LDL.LU R45, [R1+0x58] ;  /* 0x00005800012d7983 */ /* 0x000f280000300800 */
[----:B------:R-:W4:Y:S04]  /*19510*/  LDL.LU R40, [R1+0x5c] ;  /* 0x00005c0001287983 */ /* 0x000f280000300800 */
[----:B------:R-:W4:Y:S04]  /*19520*/  LDL.LU R41, [R1+0x20] ;  /* 0x0000200001297983 */ /* 0x000f280000300800 */
[----:B------:R-:W4:Y:S04]  /*19530*/  LDL.LU R42, [R1+0x24] ;  /* 0x00002400012a7983 */ /* 0x000f280000300800 */
[----:B------:R-:W4:Y:S04]  /*19540*/  LDL.LU R43, [R1+0x28] ;  /* 0x00002800012b7983 */ /* 0x000f280000300800 */
[----:B------:R0:W-:Y:S01]  /*19550*/  @!P6 STG.E.U8 desc[UR36][R10.64+0x18], R4 ;  /* 0x000018040a00e986 */ /* 0x0001e2000c101124 */
[----:B------:R-:W-:-:S02]  /*19560*/  ISETP.LT.OR P6, PT, R0, 0x1a, !P3 ;  /* 0x0000001a0000780c */ /* 0x000fc40005fc1670 */
[----:B------:R-:W-:Y:S01]  /*19570*/  LOP3.LUT R19, R19, 0xfffdffff, RZ, 0xc0, !PT ;  /* 0xfffdffff13137812 */ /* 0x000fe200078ec0ff */
[----:B------:R-:W4:Y:S03]  /*19580*/  LDL.LU R47, [R1+0x2c] ;  /* 0x00002c00012f7983 */ /* 0x000f260000300800 */
[----:B------:R-:W-:Y:S01]  /*19590*/  @P2 LOP3.LUT R19, R19, 0x20000, RZ, 0xfc, !PT ;  /* 0x0002000013132812 */ /* 0x000fe200078efcff */
[----:B------:R-:W4:Y:S01]  /*195a0*/  LDL.LU R33, [R1+0x30] ;  /* 0x0000300001217983 */ /* 0x000f220000300800 */
[----:B------:R-:W-:-:S05]  /*195b0*/  LOP3.LUT P2, RZ, R8, 0x800, RZ, 0xc0, !PT ;  /* 0x0000080008ff7812 */ /* 0x000fca000784c0ff */
[----:B0-----:R-:W-:Y:S01]  /*195c0*/  @!P6 IMAD R4, R50, R17, RZ ;  /* 0x000000113204e224 */ /* 0x001fe200078e02ff */
[----:B------:R-:W-:Y:S01]  /*195d0*/  LOP3.LUT R19, R19, 0xffff7fff, RZ, 0xc0, !PT ;  /* 0xffff7fff13137812 */ /* 0x000fe200078ec0ff */
[----:B------:R-:W4:Y:S04]  /*195e0*/  LDL.LU R34, [R1+0x34] ;  /* 0x0000340001227983 */ /* 0x000f280000300800 */
[----:B------:R0:W-:Y:S01]  /*195f0*/  @!P6 STG.E.U8 desc[UR36][R10.64+0x19], R4 ;  /* 0x000019040a00e986 */ /* 0x0001e2000c101124 */
[----:B------:R-:W-:Y:S02]  /*19600*/  ISETP.LT.OR P6, PT, R0, 0x11, !P2 ;  /* 0x000000110000780c */ /* 0x000fe400057c1670 */
[----:B------:R-:W-:Y:S01]  /*19610*/  LOP3.LUT R8, R8, 0xfffffdff, RZ, 0xc0, !PT ;  /* 0xfffffdff08087812 */ /* 0x000fe200078ec0ff */
[----:B------:R-:W4:Y:S03]  /*19620*/  LDL.LU R35, [R1+0x38] ;  /* 0x0000380001237983 */ /* 0x000f260000300800 */
[----:B------:R-:W-:Y:S01]  /*19630*/  @P4 LOP3.LUT R8, R8, 0x200, RZ, 0xfc, !PT ;  /* 0x0000020008084812 */ /* 0x000fe200078efcff */
[----:B------:R-:W4:Y:S01]  /*19640*/  LDL.LU R39, [R1+0x3c] ;  /* 0x00003c0001277983 */ /* 0x000f220000300800 */
[----:B------:R-:W-:-:S03]  /*19650*/  ISETP.LT.OR P4, PT, R0, 0x49, !P5 ;  /* 0x000000490000780c */ /* 0x000fc60006f81670 */
[----:B------:R-:W4:Y:S02]  /*19660*/  LDL.LU R25, [R1] ;  /* 0x0000000001197983 */ /* 0x000f240000300800 */
[----:B0-----:R-:W-:Y:S02]  /*19670*/  @!P6 IMAD R4, R51, R17, RZ ;  /* 0x000000113304e224 */ /* 0x001fe400078e02ff */
[----:B------:R-:W4:Y:S04]  /*19680*/  LDL.LU R26, [R1+0x4] ;  /* 0x00000400011a7983 */ /* 0x000f280000300800 */
[----:B------:R0:W-:Y:S02]  /*19690*/  @!P6 STG.E.U8 desc[UR36][R2.64+0x10], R4 ;  /* 0x000010040200e986 */ /* 0x0001e4000c101124 */
[----:B------:R-:W-:-:S02]  /*196a0*/  @P4 LOP3.LUT R19, R19, 0x8000, RZ, 0xfc, !PT ;  /* 0x0000800013134812 */ /* 0x000fc400078efcff */
[----:B------:R-:W4:Y:S01]  /*196b0*/  LDL.LU R27, [R1+0x8] ;  /* 0x00000800011b7983 */ /* 0x000f220000300800 */
[----:B0-----:R-:W-:Y:S01]  /*196c0*/  IMAD.U32 R4, RZ, RZ, UR39 ;  /* 0x00000027ff047e24 */ /* 0x001fe2000f8e00ff */
[----:B------:R-:W-:Y:S02]  /*196d0*/  LOP3.LUT R19, R19, 0xfffff7ff, RZ, 0xc0, !PT ;  /* 0xfffff7ff13137812 */ /* 0x000fe400078ec0ff */
[----:B------:R-:W4:Y:S02]  /*196e0*/  LDL.LU R28, [R1+0xc] ;  /* 0x00000c00011c7983 */ /* 0x000f240000300800 */
[----:B------:R-:W-:Y:S02]  /*196f0*/  @!P4 IADD3 R50, P1, P6, R4, UR61, R2 ;  /* 0x0000003d0432cc10 */ /* 0x000fe4000fe3e002 */
[----:B------:R-:W4:Y:S02]  /*19700*/  LDL.LU R29, [R1+0x10] ;  /* 0x00001000011d7983 */ /* 0x000f240000300800 */
[----:B------:R-:W-:-:S02]  /*19710*/  @!P4 IADD3.X R51, R5, UR60, R3, P1, P6 ;  /* 0x0000003c0533cc10 */ /* 0x000fc40008fec403 */
[----:B------:R-:W4:Y:S01]  /*19720*/  LDL.LU R235, [R1+0x14] ;  /* 0x0000140001eb7983 */ /* 0x000f220000300800 */
[C---:B------:R-:W-:Y:S02]  /*19730*/  ISETP.LT.OR P6, PT, R0.reuse, 0x12, !P2 ;  /* 0x000000120000780c */ /* 0x040fe400057c1670 */
[----:B------:R-:W-:Y:S01]  /*19740*/  ISETP.LT.OR P4, PT, R0, 0x4a, !P5 ;  /* 0x0000004a0000780c */ /* 0x000fe20006f81670 */
[----:B------:R-:W4:Y:S04]  /*19750*/  LDL.LU R30, [R1+0x18] ;  /* 0x00001800011e7983 */ /* 0x000f280000300800 */
[----:B------:R-:W4:Y:S06]  /*19760*/  LDL.LU R31, [R1+0x1c] ;  /* 0x00001c00011f7983 */ /* 0x000f2c0000300800 */
[----:B------:R-:W-:-:S05]  /*19770*/  @!P6 IMAD R4, R52, R17, RZ ;  /* 0x000000113404e224 */ /* 0x000fca00078e02ff */
[----:B------:R0:W-:Y:S01]  /*19780*/  @!P6 STG.E.U8 desc[UR36][R2.64+0x11], R4 ;  /* 0x000011040200e986 */ /* 0x0001e2000c101124 */
[----:B------:R-:W-:-:S13]  /*19790*/  ISETP.LT.OR P6, PT, R0, 0x11, !P0 ;  /* 0x000000110000780c */ /* 0x000fda00047c1670 */
[----:B0-----:R-:W-:Y:S01]  /*197a0*/  @!P6 IADD3 R4, P1, R2, UR39, RZ ;  /* 0x000000270204ec10 */ /* 0x001fe2000ff3e0ff */
[----:B------:R-:W-:-:S03]  /*197b0*/  @!P6 IMAD R9, R53, R17, RZ ;  /* 0x000000113509e224 */ /* 0x000fc600078e02ff */
[----:B------:R-:W-:-:S05]  /*197c0*/  @!P6 IADD3.X R5, R3, UR38, RZ, P1, !PT ;  /* 0x000000260305ec10 */ /* 0x000fca0008ffe4ff */
[----:B------:R0:W-:Y:S02]  /*197d0*/  @!P6 STG.E.U8 desc[UR36][R4.64+0x10], R9 ;  /* 0x000010090400e986 */ /* 0x0001e4000c101124 */
[----:B0-----:R-:W-:Y:S02]  /*197e0*/  IMAD.U32 R4, RZ, RZ, UR39 ;  /* 0x00000027ff047e24 */ /* 0x001fe4000f8e00ff */
[----:B------:R-:W-:-:S03]  /*197f0*/  IMAD.U32 R5, RZ, RZ, UR38 ;  /* 0x00000026ff057e24 */ /* 0x000fc6000f8e00ff */
[----:B------:R-:W-:-:S04]  /*19800*/  @!P4 IADD3 R52, P1, P6, R4, UR61, R2 ;  /* 0x0000003d0434cc10 */ /* 0x000fc8000fe3e002 */
[----:B------:R-:W-:Y:S02]  /*19810*/  @!P4 IADD3.X R53, R5, UR60, R3, P1, P6 ;  /* 0x0000003c0535cc10 */ /* 0x000fe40008fec403 */
[----:B------:R-:W-:-:S13]  /*19820*/  ISETP.LT.OR P6, PT, R0, 0x12, !P0 ;  /* 0x000000120000780c */ /* 0x000fda00047c1670 */
[----:B------:R-:W-:-:S04]  /*19830*/  @!P6 IADD3 R4, P1, R2, UR39, RZ ;  /* 0x000000270204ec10 */ /* 0x000fc8000ff3e0ff */
[----:B------:R-:W-:Y:S02]  /*19840*/  @!P6 IADD3.X R5, R3, UR38, RZ, P1, !PT ;  /* 0x000000260305ec10 */ /* 0x000fe40008ffe4ff */
[----:B------:R-:W-:Y:S02]  /*19850*/  ISETP.LT.OR P1, PT, R0, 0x51, !P5 ;  /* 0x000000510000780c */ /* 0x000fe40006f21670 */
[----:B------:R-:W-:-:S04]  /*19860*/  @P4 LOP3.LUT R19, R19, 0x800, RZ, 0xfc, !PT ;  /* 0x0000080013134812 */ /* 0x000fc800078efcff */
[----:B------:R-:W-:-:S07]  /*19870*/  LOP3.LUT R19, R19, 0xfff7ffff, RZ, 0xc0, !PT ;  /* 0xfff7ffff13137812 */ /* 0x000fce00078ec0ff */
[----:B------:R-:W-:Y:S01]  /*19880*/  @P1 LOP3.LUT R19, R19, 0x80000, RZ, 0xfc, !PT ;  /* 0x0008000013131812 */ /* 0x000fe200078efcff */
[----:B--2---:R-:W-:-:S05]  /*19890*/  @!P6 IMAD R9, R54, R17, RZ ;  /* 0x000000113609e224 */ /* 0x004fca00078e02ff */
[----:B------:R3:W-:Y:S01]  /*198a0*/  @!P6 STG.E.U8 desc[UR36][R4.64+0x11], R9 ;  /* 0x000011090400e986 */ /* 0x0007e2000c101124 */
[----:B------:R-:W-:-:S13]  /*198b0*/  ISETP.LT.OR P6, PT, R0, 0x19, !P2 ;  /* 0x000000190000780c */ /* 0x000fda00057c1670 */
[----:B---3--:R-:W-:-:S05]  /*198c0*/  @!P6 IMAD R4, R55, R17, RZ ;  /* 0x000000113704e224 */ /* 0x008fca00078e02ff */
[----:B------:R0:W-:Y:S01]  /*198d0*/  @!P6 STG.E.U8 desc[UR36][R2.64+0x18], R4 ;  /* 0x000018040200e986 */ /* 0x0001e2000c101124 */
[----:B------:R-:W-:Y:S02]  /*198e0*/  IMAD.U32 R5, RZ, RZ, UR38 ;  /* 0x00000026ff057e24 */ /* 0x000fe4000f8e00ff */
[----:B0-----:R-:W-:-:S05]  /*198f0*/  IMAD.U32 R4, RZ, RZ, UR39 ;  /* 0x00000027ff047e24 */ /* 0x001fca000f8e00ff */
[----:B------:R-:W-:-:S04]  /*19900*/  @!P1 IADD3 R54, P4, P6, R4, UR61, R2 ;  /* 0x0000003d04369c10 */ /* 0x000fc8000fe9e002 */
[----:B------:R-:W-:Y:S02]  /*19910*/  @!P1 IADD3.X R55, R5, UR60, R3, P4, P6 ;  /* 0x0000003c05379c10 */ /* 0x000fe4000a7ec403 */
[----:B------:R-:W-:-:S13]  /*19920*/  ISETP.LT.OR P6, PT, R0, 0x1a, !P2 ;  /* 0x0000001a0000780c */ /* 0x000fda00057c1670 */
[----:B----4-:R-:W-:-:S05]  /*19930*/  @!P6 IMAD R4, R44, R17, RZ ;  /* 0x000000112c04e224 */ /* 0x010fca00078e02ff */
[----:B------:R0:W-:Y:S01]  /*19940*/  @!P6 STG.E.U8 desc[UR36][R2.64+0x19], R4 ;  /* 0x000019040200e986 */ /* 0x0001e2000c101124 */
[----:B------:R-:W-:-:S13]  /*19950*/  ISETP.LT.OR P6, PT, R0, 0x19, !P0 ;  /* 0x000000190000780c */ /* 0x000fda00047c1670 */
[----:B0-----:R-:W-:Y:S01]  /*19960*/  @!P6 IADD3 R4, P4, R2, UR39, RZ ;  /* 0x000000270204ec10 */ /* 0x001fe2000ff9e0ff */
[----:B------:R-:W-:-:S03]  /*19970*/  @!P6 IMAD R9, R45, R17, RZ ;  /* 0x000000112d09e224 */ /* 0x000fc600078e02ff */
[----:B------:R-:W-:-:S05]  /*19980*/  @!P6 IADD3.X R5, R3, UR38, RZ, P4, !PT ;  /* 0x000000260305ec10 */ /* 0x000fca000a7fe4ff */
[----:B------:R0:W-:Y:S01]  /*19990*/  @!P6 STG.E.U8 desc[UR36][R4.64+0x18], R9 ;  /* 0x000018090400e986 */ /* 0x0001e2000c101124 */
[----:B------:R-:W-:Y:S02]  /*199a0*/  ISETP.LT.OR P6, PT, R0, 0x1a, !P0 ;  /* 0x0000001a0000780c */ /* 0x000fe400047c1670 */
[C---:B------:R-:W-:Y:S02]  /*199b0*/  LOP3.LUT P1, RZ, R8.reuse, 0x400, RZ, 0xc0, !PT ;  /* 0x0000040008ff7812 */ /* 0x040fe4000782c0ff */
[----:B------:R-:W-:-:S04]  /*199c0*/  LOP3.LUT R8, R8, 0xffffff7f, RZ, 0xc0, !PT ;  /* 0xffffff7f08087812 */ /* 0x000fc800078ec0ff */
[----:B------:R-:W-:-:S05]  /*199d0*/  @P2 LOP3.LUT R8, R8, 0x80, RZ, 0xfc, !PT ;  /* 0x0000008008082812 */ /* 0x000fca00078efcff */
[----:B0-----:R-:W-:Y:S01]  /*199e0*/  @!P6 IADD3 R4, P2, R2, UR39, RZ ;  /* 0x000000270204ec10 */ /* 0x001fe2000ff5e0ff */
[----:B------:R-:W-:-:S03]  /*199f0*/  @!P6 IMAD R9, R40, R17, RZ ;  /* 0x000000112809e224 */ /* 0x000fc600078e02ff */
[----:B------:R-:W-:-:S05]  /*19a00*/  @!P6 IADD3.X R5, R3, UR38, RZ, P2, !PT ;  /* 0x000000260305ec10 */ /* 0x000fca00097fe4ff */
[----:B------:R0:W-:Y:S02]  /*19a10*/  @!P6 STG.E.U8 desc[UR36][R4.64+0x19], R9 ;  /* 0x000019090400e986 */ /* 0x0001e4000c101124 */
[----:B0-----:R-:W-:-:S04]  /*19a20*/  IADD3 R4, P6, R2, UR61, RZ ;  /* 0x0000003d02047c10 */ /* 0x001fc8000ffde0ff */
[----:B------:R-:W-:Y:S02]  /*19a30*/  IADD3.X R5, R3, UR60, RZ, P6, !PT ;  /* 0x0000003c03057c10 */ /* 0x000fe4000b7fe4ff */
[C---:B------:R-:W-:Y:S02]  /*19a40*/  ISETP.LT.OR P6, PT, R0.reuse, 0x11, !P1 ;  /* 0x000000110000780c */ /* 0x040fe40004fc1670 */
[----:B------:R-:W-:Y:S02]  /*19a50*/  ISETP.LT.OR P2, PT, R0, 0x52, !P5 ;  /* 0x000000520000780c */ /* 0x000fe40006f41670 */
[----:B------:R-:W-:-:S09]  /*19a60*/  LOP3.LUT R8, R8, 0xfffffeff, RZ, 0xc0, !PT ;  /* 0xfffffeff08087812 */ /* 0x000fd200078ec0ff */
[----:B------:R-:W-:-:S05]  /*19a70*/  @!P6 IMAD R9, R41, R17, RZ ;  /* 0x000000112909e224 */ /* 0x000fca00078e02ff */
[----:B------:R0:W-:Y:S01]  /*19a80*/  @!P6 STG.E.U8 desc[UR36][R4.64+0x10], R9 ;  /* 0x000010090400e986 */ /* 0x0001e2000c101124 */
[----:B------:R-:W-:Y:S01]  /*19a90*/  @P0 LOP3.LUT R8, R8, 0x100, RZ, 0xfc, !PT ;  /* 0x0000010008080812 */ /* 0x000fe200078efcff */
        /* <DEDUP_REMOVED lines=10> */
[----:B------:R-:W-:Y:S01]  /*19b40*/  @!P6 IADD3 R12, P0, R4, UR39, RZ ;  /* 0x00000027040cec10 */ /* 0x000fe2000ff1e0ff */
[----:B0-----:R-:W-:-:S03]  /*19b50*/  @!P6 IMAD R9, R43, R17, RZ ;  /* 0x000000112b09e224 */ /* 0x001fc600078e02ff */
[----:B------:R-:W-:-:S05]  /*19b60*/  @!P6 IADD3.X R13, R5, UR38, RZ, P0, !PT ;  /* 0x00000026050dec10 */ /* 0x000fca00087fe4ff */
[----:B------:R0:W-:Y:S01]  /*19b70*/  @!P6 STG.E.U8 desc[UR36][R12.64+0x10], R9 ;  /* 0x000010090c00e986 */ /* 0x0001e2000c101124 */
[----:B------:R-:W-:Y:S01]  /*19b80*/  LOP3.LUT R19, R19, 0xffffbfff, RZ, 0xc0, !PT ;  /* 0xffffbfff13137812 */ /* 0x000fe200078ec0ff */
[----:B0-----:R-:W-:Y:S02]  /*19b90*/  IMAD.U32 R9, RZ, RZ, UR39 ;  /* 0x00000027ff097e24 */ /* 0x001fe4000f8e00ff */
[----:B------:R-:W-:-:S03]  /*19ba0*/  IMAD.U32 R12, RZ, RZ, UR38 ;  /* 0x00000026ff0c7e24 */ /* 0x000fc6000f8e00ff */
[----:B------:R-:W-:Y:S02]  /*19bb0*/  @!P2 IADD3 R42, P0, P6, R9, UR61, R2 ;  /* 0x0000003d092aac10 */ /* 0x000fe4000fe1e002 */
[----:B------:R-:W-:Y:S02]  /*19bc0*/  @P2 LOP3.LUT R19, R19, 0x4000, RZ, 0xfc, !PT ;  /* 0x0000400013132812 */ /* 0x000fe400078efcff */
[----:B------:R-:W-:Y:S02]  /*19bd0*/  @!P2 IADD3.X R43, R12, UR60, R3, P0, P6 ;  /* 0x0000003c0c2bac10 */ /* 0x000fe400087ec403 */
[C---:B------:R-:W-:Y:S02]  /*19be0*/  ISETP.LT.OR P2, PT, R0.reuse, 0x5a, !P5 ;  /* 0x0000005a0000780c */ /* 0x040fe40006f41670 */
[----:B------:R-:W-:Y:S02]  /*19bf0*/  ISETP.LT.OR P4, PT, R0, 0x12, !P5 ;  /* 0x000000120000780c */ /* 0x000fe40006f81670 */
[----:B------:R-:W-:-:S09]  /*19c00*/  LOP3.LUT R19, R19, 0xffffdfff, RZ, 0xc0, !PT ;  /* 0xffffdfff13137812 */ /* 0x000fd200078ec0ff */
[----:B------:R-:W-:Y:S02]  /*19c10*/  @!P2 IADD3 R44, P0, P6, R9, UR61, R2 ;  /* 0x0000003d092cac10 */ /* 0x000fe4000fe1e002 */
[----:B------:R-:W-:Y:S02]  /*19c20*/  @P2 LOP3.LUT R19, R19, 0x2000, RZ, 0xfc, !PT ;  /* 0x0000200013132812 */ /* 0x000fe400078efcff */
[----:B------:R-:W-:Y:S02]  /*19c30*/  @!P2 IADD3.X R45, R12, UR60, R3, P0, P6 ;  /* 0x0000003c0c2dac10 */ /* 0x000fe400087ec403 */
[----:B------:R-:W-:Y:S01]  /*19c40*/  ISETP.LT.OR P2, PT, R0, 0x61, !P5 ;  /* 0x000000610000780c */ /* 0x000fe20006f41670 */
[----:B------:R-:W-:-:S05]  /*19c50*/  @!P4 IMAD R9, R47, R17, RZ ;  /* 0x000000112f09c224 */ /* 0x000fca00078e02ff */
[----:B------:R0:W-:Y:S02]  /*19c60*/  @!P4 STG.E.U8 desc[UR36][R232.64+0x11], R9 ;  /* 0x00001109e800c986 */ /* 0x0001e4000c101124 */
[----:B0-----:R-:W-:-:S05]  /*19c70*/  IMAD.U32 R9, RZ, RZ, UR39 ;  /* 0x00000027ff097e24 */ /* 0x001fca000f8e00ff */
        /* <DEDUP_REMOVED lines=11> */
[C---:B------:R-:W-:Y:S02]  /*19d30*/  ISETP.LT.OR P6, PT, R0.reuse, 0x1a, !P1 ;  /* 0x0000001a0000780c */ /* 0x040fe40004fc1670 */
[----:B------:R-:W-:Y:S02]  /*19d40*/  ISETP.LT.OR P4, PT, R0, 0x19, !P5 ;  /* 0x000000190000780c */ /* 0x000fe40006f81670 */
[----:B------:R-:W-:-:S04]  /*19d50*/  LOP3.LUT R19, R19, 0xffefffff, RZ, 0xc0, !PT ;  /* 0xffefffff13137812 */ /* 0x000fc800078ec0ff */
[----:B------:R-:W-:-:S05]  /*19d60*/  @P2 LOP3.LUT R19, R19, 0x100000, RZ, 0xfc, !PT ;  /* 0x0010000013132812 */ /* 0x000fca00078efcff */
[----:B------:R-:W-:Y:S01]  /*19d70*/  @!P6 IMAD R9, R34, R17, RZ ;  /* 0x000000112209e224 */ /* 0x000fe200078e02ff */
[----:B------:R-:W-:-:S04]  /*19d80*/  ISETP.LT.OR P2, PT, R0, 0x69, !P5 ;  /* 0x000000690000780c */ /* 0x000fc80006f41670 */
[----:B------:R0:W-:Y:S01]  /*19d90*/  @!P6 STG.E.U8 desc[UR36][R4.64+0x19], R9 ;  /* 0x000019090400e986 */ /* 0x0001e2000c101124 */
[----:B------:R-:W-:Y:S01]  /*19da0*/  LOP3.LUT R19, R19, 0xffffffef, RZ, 0xc0, !PT ;  /* 0xffffffef13137812 */ /* 0x000fe200078ec0ff */
[----:B0-----:R-:W-:-:S05]  /*19db0*/  @!P4 IMAD R9, R35, R17, RZ ;  /* 0x000000112309c224 */ /* 0x001fca00078e02ff */
[----:B------:R0:W-:Y:S02]  /*19dc0*/  @!P4 STG.E.U8 desc[UR36][R22.64+0x18], R9 ;  /* 0x000018091600c986 */ /* 0x0001e4000c101124 */
[----:B------:R-:W-:Y:S02]  /*19dd0*/  @P2 LOP3.LUT R19, R19, 0x10, RZ, 0xfc, !PT ;  /* 0x0000001013132812 */ /* 0x000fe400078efcff */
[----:B------:R-:W-:Y:S01]  /*19de0*/  ISETP.LT.OR P4, PT, R0, 0x6a, !P5 ;  /* 0x0000006a0000780c */ /* 0x000fe20006f81670 */
[----:B0-----:R-:W-:-:S05]  /*19df0*/  IMAD.U32 R9, RZ, RZ, UR39 ;  /* 0x00000027ff097e24 */ /* 0x001fca000f8e00ff */
[----:B------:R-:W-:-:S04]  /*19e00*/  @!P2 IADD3 R34, P0, P6, R9, UR61, R2 ;  /* 0x0000003d0922ac10 */ /* 0x000fc8000fe1e002 */
        /* <DEDUP_REMOVED lines=38> */
[----:B------:R-:W-:Y:S02]  /*1a070*/  ISETP.LT.OR P0, PT, R0, 0x7a, !P5 ;  /* 0x0000007a0000780c */ /* 0x000fe40006f01670 */
[----:B------:R-:W-:-:S09]  /*1a080*/  LOP3.LUT R19, R19, 0xff7fffff, RZ, 0xc0, !PT ;  /* 0xff7fffff13137812 */ /* 0x000fd200078ec0ff */
[----:B0-----:R-:W-:-:S05]  /*1a090*/  @!P6 IMAD R9, R29, R17, RZ ;  /* 0x000000111d09e224 */ /* 0x001fca00078e02ff */
        /* <DEDUP_REMOVED lines=8> */
[----:B------:R-:W-:-:S13]  /*1a120*/  ISETP.LT.OR P6, PT, R0, 0x29, !P3 ;  /* 0x000000290000780c */ /* 0x000fda0005fc1670 */
[----:B0-----:R-:W-:-:S05]  /*1a130*/  @!P6 IMAD R9, R30, R17, RZ ;  /* 0x000000111e09e224 */ /* 0x001fca00078e02ff */
[----:B------:R0:W-:Y:S01]  /*1a140*/  @!P6 STG.E.U8 desc[UR36][R10.64+0x28], R9 ;  /* 0x000028090a00e986 */ /* 0x0001e2000c101124 */
[----:B------:R-:W-:Y:S02]  /*1a150*/  ISETP.LT.OR P6, PT, R0, 0x2a, !P3 ;  /* 0x0000002a0000780c */ /* 0x000fe40005fc1670 */
[----:B------:R-:W-:Y:S02]  /*1a160*/  LOP3.LUT R19, R19, 0xfffffff7, RZ, 0xc0, !PT ;  /* 0xfffffff713137812 */ /* 0x000fe400078ec0ff */
[----:B------:R-:W-:Y:S02]  /*1a170*/  LOP3.LUT P2, RZ, R8, 0x80, RZ, 0xc0, !PT ;  /* 0x0000008008ff7812 */ /* 0x000fe4000784c0ff */
[----:B------:R-:W-:-:S07]  /*1a180*/  @P0 LOP3.LUT R19, R19, 0x8, RZ, 0xfc, !PT ;  /* 0x0000000813130812 */ /* 0x000fce00078efcff */
[----:B0-----:R-:W-:Y:S01]  /*1a190*/  @!P6 IMAD R9, R31, R17, RZ ;  /* 0x000000111f09e224 */ /* 0x001fe200078e02ff */
[C---:B------:R-:W-:Y:S02]  /*1a1a0*/  LOP3.LUT P0, RZ, R8.reuse, 0x100, RZ, 0xc0, !PT ;  /* 0x0000010008ff7812 */ /* 0x040fe4000780c0ff */
[----:B------:R-:W-:Y:S02]  /*1a1b0*/  LOP3.LUT R8, R8, 0xffffffef, RZ, 0xc0, !PT ;  /* 0xffffffef08087812 */ /* 0x000fe400078ec0ff */
[----:B------:R0:W-:Y:S01]  /*1a1c0*/  @!P6 STG.E.U8 desc[UR36][R10.64+0x29], R9 ;  /* 0x000029090a00e986 */ /* 0x0001e2000c101124 */
[----:B------:R-:W-:Y:S02]  /*1a1d0*/  ISETP.LT.OR P6, PT, R0, 0x21, !P2 ;  /* 0x000000210000780c */ /* 0x000fe400057c1670 */
[----:B------:R-:W-:Y:S02]  /*1a1e0*/  @P4 LOP3.LUT R8, R8, 0x10, RZ, 0xfc, !PT ;  /* 0x0000001008084812 */ /* 0x000fe400078efcff */
[----:B------:R-:W-:-:S02]  /*1a1f0*/  ISETP.LT.OR P4, PT, R0, 0x81, !P5 ;  /* 0x000000810000780c */ /* 0x000fc40006f81670 */
[----:B------:R-:W-:Y:S01]  /*1a200*/  LOP3.LUT R8, R8, 0xffffffdf, RZ, 0xc0, !PT ;  /* 0xffffffdf08087812 */ /* 0x000fe200078ec0ff */
[----:B0-----:R-:W-:-:S06]  /*1a210*/  IMAD.U32 R9, RZ, RZ, UR39 ;  /* 0x00000027ff097e24 */ /* 0x001fcc000f8e00ff */
[----:B------:R-:W-:Y:S01]  /*1a220*/  @!P6 IMAD R224, R224, R17, RZ ;  /* 0x00000011e0e0e224 */ /* 0x000fe200078e02ff */
[----:B------:R-:W-:-:S04]  /*1a230*/  @P3 LOP3.LUT R8, R8, 0x20, RZ, 0xfc, !PT ;  /* 0x0000002008083812 */ /* 0x000fc800078efcff */
[----:B------:R-:W-:Y:S01]  /*1a240*/  @!P6 STG.E.U8 desc[UR36][R2.64+0x20], R224 ;  /* 0x000020e00200e986 */ /* 0x000fe2000c101124 */
[----:B------:R-:W-:-:S04]  /*1a250*/  @!P4 IADD3 R30, P3, P6, R9, UR61, R2 ;  /* 0x0000003d091ecc10 */ /* 0x000fc8000fe7e002 */
[----:B------:R-:W-:Y:S02]  /*1a260*/  @!P4 IADD3.X R31, R12, UR60, R3, P3, P6 ;  /* 0x0000003c0c1fcc10 */ /* 0x000fe40009fec403 */
[----:B------:R-:W-:-:S13]  /*1a270*/  ISETP.LT.OR P6, PT, R0, 0x22, !P2 ;  /* 0x000000220000780c */ /* 0x000fda00057c1670 */
[----:B------:R-:W-:-:S05]  /*1a280*/  @!P6 IMAD R225, R225, R17, RZ ;  /* 0x00000011e1e1e224 */ /* 0x000fca00078e02ff */
[----:B------:R-:W-:Y:S01]  /*1a290*/  @!P6 STG.E.U8 desc[UR36][R2.64+0x21], R225 ;  /* 0x000021e10200e986 */ /* 0x000fe2000c101124 */
[----:B------:R-:W-:Y:S02]  /*1a2a0*/  ISETP.LT.OR P6, PT, R0, 0x21, !P0 ;  /* 0x000000210000780c */ /* 0x000fe400047c1670 */
[----:B------:R-:W-:-:S04]  /*1a2b0*/  LOP3.LUT R19, R19, 0xdfffffff, RZ, 0xc0, !PT ;  /* 0xdfffffff13137812 */ /* 0x000fc800078ec0ff */
[----:B------:R-:W-:Y:S02]  /*1a2c0*/  @P4 LOP3.LUT R19, R19, 0x20000000, RZ, 0xfc, !PT ;  /* 0x2000000013134812 */ /* 0x000fe400078efcff */
[----:B------:R-:W-:-:S05]  /*1a2d0*/  ISETP.LT.OR P4, PT, R0, 0x82, !P5 ;  /* 0x000000820000780c */ /* 0x000fca0006f81670 */
[----:B------:R-:W-:Y:S01]  /*1a2e0*/  @!P6 IADD3 R12, P3, R2, UR39, RZ ;  /* 0x00000027020cec10 */ /* 0x000fe2000ff7e0ff */
[----:B------:R-:W-:-:S03]  /*1a2f0*/  @!P6 IMAD R226, R226, R17, RZ ;  /* 0x00000011e2e2e224 */ /* 0x000fc600078e02ff */
[----:B------:R-:W-:-:S05]  /*1a300*/  @!P6 IADD3.X R13, R3, UR38, RZ, P3, !PT ;  /* 0x00000026030dec10 */ /* 0x000fca0009ffe4ff */
[----:B------:R0:W-:Y:S01]  /*1a310*/  @!P6 STG.E.U8 desc[UR36][R12.64+0x20], R226 ;  /* 0x000020e20c00e986 */ /* 0x0001e2000c101124 */
[----:B------:R-:W-:Y:S01]  /*1a320*/  @!P4 IADD3 R234, P3, P6, R9, UR61, R2 ;  /* 0x0000003d09eacc10 */ /* 0x000fe2000fe7e002 */
[----:B0-----:R-:W-:-:S05]  /*1a330*/  IMAD.U32 R12, RZ, RZ, UR38 ;  /* 0x00000026ff0c7e24 */ /* 0x001fca000f8e00ff */
[----:B------:R-:W-:Y:S02]  /*1a340*/  @!P4 IADD3.X R235, R12, UR60, R3, P3, P6 ;  /* 0x0000003c0cebcc10 */ /* 0x000fe40009fec403 */
[----:B------:R-:W-:Y:S02]  /*1a350*/  ISETP.LT.OR P6, PT, R0, 0x22, !P0 ;  /* 0x000000220000780c */ /* 0x000fe400047c1670 */
[----:B------:R-:W-:-:S11]  /*1a360*/  LOP3.LUT R19, R19, 0xf7ffffff, RZ, 0xc0, !PT ;  /* 0xf7ffffff13137812 */ /* 0x000fd600078ec0ff */
[----:B------:R-:W-:Y:S01]  /*1a370*/  @!P6 IADD3 R12, P3, R2, UR39, RZ ;  /* 0x00000027020cec10 */ /* 0x000fe2000ff7e0ff */
[----:B------:R-:W-:-:S03]  /*1a380*/  @!P6 IMAD R227, R227, R17, RZ ;  /* 0x00000011e3e3e224 */ /* 0x000fc600078e02ff */
[----:B------:R-:W-:-:S05]  /*1a390*/  @!P6 IADD3.X R13, R3, UR38, RZ, P3, !PT ;  /* 0x00000026030dec10 */ /* 0x000fca0009ffe4ff */
[----:B------:R0:W-:Y:S01]  /*1a3a0*/  @!P6 STG.E.U8 desc[UR36][R12.64+0x21], R227 ;  /* 0x000021e30c00e986 */ /* 0x0001e2000c101124 */
[C---:B------:R-:W-:Y:S02]  /*1a3b0*/  ISETP.LT.OR P6, PT, R0.reuse, 0x29, !P2 ;  /* 0x000000290000780c */ /* 0x040fe400057c1670 */
[----:B------:R-:W-:Y:S02]  /*1a3c0*/  @P4 LOP3.LUT R19, R19, 0x8000000, RZ, 0xfc, !PT ;  /* 0x0800000013134812 */ /* 0x000fe400078efcff */
[----:B------:R-:W-:Y:S01]  /*1a3d0*/  ISETP.LT.OR P4, PT, R0, 0x89, !P5 ;  /* 0x000000890000780c */ /* 0x000fe20006f81670 */
[----:B------:R-:W-:Y:S02]  /*1a3e0*/  IMAD.U32 R236, RZ, RZ, UR39 ;  /* 0x00000027ffec7e24 */ /* 0x000fe4000f8e00ff */
[----:B------:R-:W-:-:S06]  /*1a3f0*/  IMAD.U32 R9, RZ, RZ, UR38 ;  /* 0x00000026ff097e24 */ /* 0x000fcc000f8e00ff */
[----:B------:R-:W-:-:S05]  /*1a400*/  @!P6 IMAD R228, R228, R17, RZ ;  /* 0x00000011e4e4e224 */ /* 0x000fca00078e02ff */
[----:B------:R-:W-:Y:S01]  /*1a410*/  @!P6 STG.E.U8 desc[UR36][R2.64+0x28], R228 ;  /* 0x000028e40200e986 */ /* 0x000fe2000c101124 */
[----:B------:R-:W-:-:S04]  /*1a420*/  @!P4 IADD3 R236, P3, P6, R236, UR61, R2 ;  /* 0x0000003dececcc10 */ /* 0x000fc8000fe7e002 */
[----:B------:R-:W-:Y:S02]  /*1a430*/  @!P4 IADD3.X R237, R9, UR60, R3, P3, P6 ;  /* 0x0000003c09edcc10 */ /* 0x000fe40009fec403 */
[----:B------:R-:W-:-:S13]  /*1a440*/  ISETP.LT.OR P6, PT, R0, 0x2a, !P2 ;  /* 0x0000002a0000780c */ /* 0x000fda00057c1670 */
[----:B------:R-:W-:-:S05]  /*1a450*/  @!P6 IMAD R229, R229, R17, RZ ;  /* 0x00000011e5e5e224 */ /* 0x000fca00078e02ff */
[----:B------:R-:W-:Y:S01]  /*1a460*/  @!P6 STG.E.U8 desc[UR36][R2.64+0x29], R229 ;  /* 0x000029e50200e986 */ /* 0x000fe2000c101124 */
[----:B------:R-:W-:-:S13]  /*1a470*/  ISETP.LT.OR P6, PT, R0, 0x29, !P0 ;  /* 0x000000290000780c */ /* 0x000fda00047c1670 */
[----:B0-----:R-:W-:-:S04]  /*1a480*/  @!P6 IADD3 R12, P3, R2, UR39, RZ ;  /* 0x00000027020cec10 */ /* 0x001fc8000ff7e0ff */
[----:B------:R-:W-:Y:S02]  /*1a490*/  @!P6 IADD3.X R13, R3, UR38, RZ, P3, !PT ;  /* 0x00000026030dec10 */ /* 0x000fe40009ffe4ff */
[----:B------:R-:W-:Y:S01]  /*1a4a0*/  ISETP.LT.OR P3, PT, R0, 0x8a, !P5 ;  /* 0x0000008a0000780c */ /* 0x000fe20006f61670 */
[----:B------:R-:W-:Y:S01]  /*1a4b0*/  @!P6 IMAD R230, R230, R17, RZ ;  /* 0x00000011e6e6e224 */ /* 0x000fe200078e02ff */
[----:B------:R-:W-:Y:S01]  /*1a4c0*/  LOP3.LUT R8, R8, 0xffffffbf, RZ, 0xc0, !PT ;  /* 0xffffffbf08087812 */ /* 0x000fe200078ec0ff */
[----:B------:R-:W-:-:S03]  /*1a4d0*/  IMAD.U32 R232, RZ, RZ, UR39 ;  /* 0x00000027ffe87e24 */ /* 0x000fc6000f8e00ff */
[----:B------:R-:W-:Y:S01]  /*1a4e0*/  @P2 LOP3.LUT R8, R8, 0x40, RZ, 0xfc, !PT ;  /* 0x0000004008082812 */ /* 0x000fe200078efcff */
[----:B------:R0:W-:Y:S01]  /*1a4f0*/  @!P6 STG.E.U8 desc[UR36][R12.64+0x28], R230 ;  /* 0x000028e60c00e986 */ /* 0x0001e2000c101124 */
[----:B------:R-:W-:-:S05]  /*1a500*/  LOP3.LUT R19, R19, 0xfdffffff, RZ, 0xc0, !PT ;  /* 0xfdffffff13137812 */ /* 0x000fca00078ec0ff */
[----:B------:R-:W-:Y:S02]  /*1a510*/  @!P3 IADD3 R232, P2, P6, R232, UR61, R2 ;  /* 0x0000003de8e8bc10 */ /* 0x000fe4000fe5e002 */
[----:B------:R-:W-:Y:S02]  /*1a520*/  @P4 LOP3.LUT R19, R19, 0x2000000, RZ, 0xfc, !PT ;  /* 0x0200000013134812 */ /* 0x000fe400078efcff */
[----:B------:R-:W-:Y:S02]  /*1a530*/  @!P3 IADD3.X R233, R9, UR60, R3, P2, P6 ;  /* 0x0000003c09e9bc10 */ /* 0x000fe400097ec403 */
[----:B------:R-:W-:Y:S02]  /*1a540*/  ISETP.LT.OR P6, PT, R0, 0x2a, !P0 ;  /* 0x0000002a0000780c */ /* 0x000fe400047c1670 */
[----:B------:R-:W-:-:S04]  /*1a550*/  LOP3.LUT R19, R19, 0xffbfffff, RZ, 0xc0, !PT ;  /* 0xffbfffff13137812 */ /* 0x000fc800078ec0ff */
[----:B------:R-:W-:Y:S02]  /*1a560*/  @P3 LOP3.LUT R19, R19, 0x400000, RZ, 0xfc, !PT ;  /* 0x0040000013133812 */ /* 0x000fe400078efcff */
[----:B------:R-:W-:-:S05]  /*1a570*/  ISETP.LT.OR P3, PT, R0, 0x91, !P5 ;  /* 0x000000910000780c */ /* 0x000fca0006f61670 */
[----:B0-----:R-:W-:Y:S01]  /*1a580*/  @!P6 IADD3 R12, P2, R2, UR39, RZ ;  /* 0x00000027020cec10 */ /* 0x001fe2000ff5e0ff */
[----:B------:R-:W-:Y:S02]  /*1a590*/  @!P6 IMAD R231, R231, R17, RZ ;  /* 0x00000011e7e7e224 */ /* 0x000fe400078e02ff */
[----:B------:R-:W-:Y:S01]  /*1a5a0*/  IMAD.U32 R228, RZ, RZ, UR39 ;  /* 0x00000027ffe47e24 */ /* 0x000fe2000f8e00ff */
[----:B------:R-:W-:-:S05]  /*1a5b0*/  @!P6 IADD3.X R13, R3, UR38, RZ, P2, !PT ;  /* 0x00000026030dec10 */ /* 0x000fca00097fe4ff */
[----:B------:R0:W-:Y:S01]  /*1a5c0*/  @!P6 STG.E.U8 desc[UR36][R12.64+0x29], R231 ;  /* 0x000029e70c00e986 */ /* 0x0001e2000c101124 */
[----:B------:R-:W-:Y:S02]  /*1a5d0*/  @!P3 IADD3 R228, P2, P6, R228, UR61, R2 ;  /* 0x0000003de4e4bc10 */ /* 0x000fe4000fe5e002 */
[----:B------:R-:W-:Y:S02]  /*1a5e0*/  LOP3.LUT R8, R8, 0xfffffffe, RZ, 0xc0, !PT ;  /* 0xfffffffe08087812 */ /* 0x000fe400078ec0ff */
[----:B------:R-:W-:Y:S02]  /*1a5f0*/  @!P3 IADD3.X R229, R9, UR60, R3, P2, P6 ;  /* 0x0000003c09e5bc10 */ /* 0x000fe400097ec403 */
[----:B------:R-:W-:Y:S02]  /*1a600*/  ISETP.LT.OR P6, PT, R0, 0x21, !P1 ;  /* 0x000000210000780c */ /* 0x000fe40004fc1670 */
[----:B------:R-:W-:Y:S02]  /*1a610*/  @P3 LOP3.LUT R8, R8, 0x1, RZ, 0xfc, !PT ;  /* 0x0000000108083812 */ /* 0x000fe400078efcff */
[----:B------:R-:W-:Y:S01]  /*1a620*/  ISETP.LT.OR P3, PT, R0, 0x92, !P5 ;  /* 0x000000920000780c */ /* 0x000fe20006f61670 */
[----:B------:R-:W-:-:S08]  /*1a630*/  IMAD.U32 R226, RZ, RZ, UR39 ;  /* 0x00000027ffe27e24 */ /* 0x000fd0000f8e00ff */
[----:B------:R-:W-:-:S05]  /*1a640*/  @!P6 IMAD R216, R216, R17, RZ ;  /* 0x00000011d8d8e224 */ /* 0x000fca00078e02ff */
[----:B------:R-:W-:Y:S01]  /*1a650*/  @!P6 STG.E.U8 desc[UR36][R4.64+0x20], R216 ;  /* 0x000020d80400e986 */ /* 0x000fe2000c101124 */
[----:B------:R-:W-:Y:S02]  /*1a660*/  @!P3 IADD3 R226, P2, P6, R226, UR61, R2 ;  /* 0x0000003de2e2bc10 */ /* 0x000fe4000fe5e002 */
[C---:B------:R-:W-:Y:S02]  /*1a670*/  ISETP.LT.OR P4, PT, R0.reuse, 0x21, !P5 ;  /* 0x000000210000780c */ /* 0x040fe40006f81670 */
[----:B------:R-:W-:Y:S02]  /*1a680*/  @!P3 IADD3.X R227, R9, UR60, R3, P2, P6 ;  /* 0x0000003c09e3bc10 */ /* 0x000fe400097ec403 */
[----:B------:R-:W-:Y:S02]  /*1a690*/  ISETP.LT.OR P6, PT, R0, 0x22, !P1 ;  /* 0x000000220000780c */ /* 0x000fe40004fc1670 */
[----:B------:R-:W-:-:S04]  /*1a6a0*/  LOP3.LUT R19, R19, 0xbfffffff, RZ, 0xc0, !PT ;  /* 0xbfffffff13137812 */ /* 0x000fc800078ec0ff */
[----:B------:R-:W-:-:S03]  /*1a6b0*/  @P3 LOP3.LUT R19, R19, 0x40000000, RZ, 0xfc, !PT ;  /* 0x4000000013133812 */ /* 0x000fc600078efcff */
[----:B------:R-:W-:Y:S01]  /*1a6c0*/  @!P4 IMAD R218, R218, R17, RZ ;  /* 0x00000011dadac224 */ /* 0x000fe200078e02ff */
[----:B------:R-:W-:-:S03]  /*1a6d0*/  ISETP.LT.OR P3, PT, R0, 0x99, !P5 ;  /* 0x000000990000780c */ /* 0x000fc60006f61670 */
[----:B------:R-:W-:-:S05]  /*1a6e0*/  @!P6 IMAD R217, R217, R17, RZ ;  /* 0x00000011d9d9e224 */ /* 0x000fca00078e02ff */
[----:B------:R-:W-:Y:S04]  /*1a6f0*/  @!P6 STG.E.U8 desc[UR36][R4.64+0x21], R217 ;  /* 0x000021d90400e986 */ /* 0x000fe8000c101124 */
[----:B------:R1:W-:Y:S01]  /*1a700*/  @!P4 STG.E.U8 desc[UR36][R78.64+0x20], R218 ;  /* 0x000020da4e00c986 */ /* 0x0003e2000c101124 */
[----:B------:R-:W-:Y:S01]  /*1a710*/  ISETP.LT.OR P4, PT, R0, 0x22, !P5 ;  /* 0x000000220000780c */ /* 0x000fe20006f81670 */
[----:B------:R-:W-:-:S05]  /*1a720*/  IMAD.U32 R224, RZ, RZ, UR39 ;  /* 0x00000027ffe07e24 */ /* 0x000fca000f8e00ff */
[----:B------:R-:W-:-:S04]  /*1a730*/  @!P3 IADD3 R224, P2, P6, R224, UR61, R2 ;  /* 0x0000003de0e0bc10 */ /* 0x000fc8000fe5e002 */
[----:B------:R-:W-:Y:S01]  /*1a740*/  @!P3 IADD3.X R225, R9, UR60, R3, P2, P6 ;  /* 0x0000003c09e1bc10 */ /* 0x000fe200097ec403 */
[----:B0-----:R-:W-:Y:S01]  /*1a750*/  IMAD.U32 R12, RZ, RZ, UR39 ;  /* 0x00000027ff0c7e24 */ /* 0x001fe2000f8e00ff */
[C---:B------:R-:W-:Y:S01]  /*1a760*/  ISETP.LT.OR P2, PT, R0.reuse, 0x9a, !P5 ;  /* 0x0000009a0000780c */ /* 0x040fe20006f41670 */
[----:B------:R-:W-:Y:S01]  /*1a770*/  @!P4 IMAD R219, R219, R17, RZ ;  /* 0x00000011dbdbc224 */ /* 0x000fe200078e02ff */
[----:B------:R-:W-:Y:S01]  /*1a780*/  LOP3.LUT R19, R19, 0xefffffff, RZ, 0xc0, !PT ;  /* 0xefffffff13137812 */ /* 0x000fe200078ec0ff */
[----:B------:R-:W-:Y:S01]  /*1a790*/  IMAD.U32 R20, RZ, RZ, UR39 ;  /* 0x00000027ff147e24 */ /* 0x000fe2000f8e00ff */
[----:B-1----:R-:W2:Y:S04]  /*1a7a0*/  LDL.LU.64 R78, [R1+0x1e8] ;  /* 0x0001e800014e7983 */ /* 0x002ea80000300a00 */
[----:B------:R0:W-:Y:S01]  /*1a7b0*/  @!P4 STG.E.U8 desc[UR36][R64.64+0x21], R219 ;  /* 0x000021db4000c986 */ /* 0x0001e2000c101124 */
[----:B------:R-:W-:-:S02]  /*1a7c0*/  ISETP.LT.OR P4, PT, R0, 0xa1, !P5 ;  /* 0x000000a10000780c */ /* 0x000fc40006f81670 */
[----:B------:R-:W-:Y:S02]  /*1a7d0*/  @P3 LOP3.LUT R19, R19, 0x10000000, RZ, 0xfc, !PT ;  /* 0x1000000013133812 */ /* 0x000fe400078efcff */
[--C-:B------:R-:W-:Y:S02]  /*1a7e0*/  @!P2 IADD3 R12, P3, P6, R12, UR61, R2.reuse ;  /* 0x0000003d0c0cac10 */ /* 0x100fe4000fe7e002 */
[----:B------:R-:W-:Y:S02]  /*1a7f0*/  LOP3.LUT R19, R19, 0xffffff7f, RZ, 0xc0, !PT ;  /* 0xffffff7f13137812 */ /* 0x000fe400078ec0ff */
[----:B------:R-:W-:Y:S01]  /*1a800*/  @!P2 IADD3.X R13, R9, UR60, R3, P3, P6 ;  /* 0x0000003c090dac10 */ /* 0x000fe20009fec403 */
[----:B------:R-:W-:Y:S02]  /*1a810*/  IMAD.U32 R14, RZ, RZ, UR39 ;  /* 0x00000027ff0e7e24 */ /* 0x000fe4000f8e00ff */
[----:B------:R-:W-:Y:S01]  /*1a820*/  IMAD.U32 R22, RZ, RZ, UR39 ;  /* 0x00000027ff167e24 */ /* 0x000fe2000f8e00ff */
[----:B0-----:R-:W3:Y:S01]  /*1a830*/  LDL.LU.64 R64, [R1+0x1e0] ;  /* 0x0001e00001407983 */ /* 0x001ee20000300a00 */
[----:B------:R-:W-:-:S02]  /*1a840*/  @!P4 IADD3 R20, P3, P6, R20, UR61, R2 ;  /* 0x0000003d1414cc10 */ /* 0x000fc4000fe7e002 */
[----:B------:R-:W-:Y:S02]  /*1a850*/  @P2 LOP3.LUT R19, R19, 0x80, RZ, 0xfc, !PT ;  /* 0x0000008013132812 */ /* 0x000fe400078efcff */
[----:B------:R-:W-:Y:S02]  /*1a860*/  @!P4 IADD3.X R21, R9, UR60, R3, P3, P6 ;  /* 0x0000003c0915cc10 */ /* 0x000fe40009fec403 */
[----:B------:R-:W-:Y:S02]  /*1a870*/  LOP3.LUT P2, RZ, R8, 0x40, RZ, 0xc0, !PT ;  /* 0x0000004008ff7812 */ /* 0x000fe4000784c0ff */
[----:B------:R-:W-:Y:S02]  /*1a880*/  ISETP.LT.OR P6, PT, R0, 0x29, !P1 ;  /* 0x000000290000780c */ /* 0x000fe40004fc1670 */
[----:B------:R-:W-:-:S04]  /*1a890*/  LOP3.LUT R8, R8, 0xfffffffd, RZ, 0xc0, !PT ;  /* 0xfffffffd08087812 */ /* 0x000fc800078ec0ff */
[----:B------:R-:W-:Y:S02]  /*1a8a0*/  @P4 LOP3.LUT R8, R8, 0x2, RZ, 0xfc, !PT ;  /* 0x0000000208084812 */ /* 0x000fe400078efcff */
[----:B------:R-:W-:-:S05]  /*1a8b0*/  ISETP.LT.OR P4, PT, R0, 0xa2, !P5 ;  /* 0x000000a20000780c */ /* 0x000fca0006f81670 */
[----:B------:R-:W-:Y:S01]  /*1a8c0*/  @!P6 IMAD R220, R220, R17, RZ ;  /* 0x00000011dcdce224 */ /* 0x000fe200078e02ff */
[----:B------:R-:W-:-:S04]  /*1a8d0*/  LOP3.LUT R19, R19, 0x7fffffff, RZ, 0xc0, !PT ;  /* 0x7fffffff13137812 */ /* 0x000fc800078ec0ff */
[----:B------:R-:W-:Y:S03]  /*1a8e0*/  @!P6 STG.E.U8 desc[UR36][R4.64+0x28], R220 ;  /* 0x000028dc0400e986 */ /* 0x000fe6000c101124 */
[----:B------:R-:W-:Y:S02]  /*1a8f0*/  @!P4 IADD3 R14, P3, P6, R14, UR61, R2 ;  /* 0x0000003d0e0ecc10 */ /* 0x000fe4000fe7e002 */
[----:B------:R-:W-:Y:S02]  /*1a900*/  @P4 LOP3.LUT R19, R19, 0x80000000, RZ, 0xfc, !PT ;  /* 0x8000000013134812 */ /* 0x000fe400078efcff */
[----:B------:R-:W-:Y:S02]  /*1a910*/  @!P4 IADD3.X R15, R9, UR60, R3, P3, P6 ;  /* 0x0000003c090fcc10 */ /* 0x000fe40009fec403 */
[C---:B------:R-:W-:Y:S02]  /*1a920*/  ISETP.LT.OR P6, PT, R0.reuse, 0x2a, !P1 ;  /* 0x0000002a0000780c */ /* 0x040fe40004fc1670 */
[----:B------:R-:W-:-:S02]  /*1a930*/  ISETP.LT.OR P4, PT, R0, 0x29, !P5 ;  /* 0x000000290000780c */ /* 0x000fc40006f81670 */
[----:B------:R-:W-:-:S09]  /*1a940*/  ISETP.LT.OR P3, PT, R0, 0xa9, !P5 ;  /* 0x000000a90000780c */ /* 0x000fd20006f61670 */
[-C--:B------:R-:W-:Y:S02]  /*1a950*/  @!P6 IMAD R221, R221, R17.reuse, RZ ;  /* 0x00000011dddde224 */ /* 0x080fe400078e02ff */
[----:B------:R-:W-:-:S03]  /*1a960*/  @!P4 IMAD R222, R222, R17, RZ ;  /* 0x00000011dedec224 */ /* 0x000fc600078e02ff */
[----:B------:R-:W-:Y:S04]  /*1a970*/  @!P6 STG.E.U8 desc[UR36][R4.64+0x29], R221 ;  /* 0x000029dd0400e986 */ /* 0x000fe8000c101124 */
[----:B------:R0:W-:Y:S01]  /*1a980*/  @!P4 STG.E.U8 desc[UR36][R66.64+0x28], R222 ;  /* 0x000028de4200c986 */ /* 0x0001e2000c101124 */
[----:B------:R-:W-:-:S04]  /*1a990*/  @!P3 IADD3 R22, P4, P6, R22, UR61, R2 ;  /* 0x0000003d1616bc10 */ /* 0x000fc8000fe9e002 */
[----:B------:R-:W-:Y:S02]  /*1a9a0*/  @!P3 IADD3.X R23, R9, UR60, R3, P4, P6 ;  /* 0x0000003c0917bc10 */ /* 0x000fe4000a7ec403 */
[----:B------:R-:W-:Y:S02]  /*1a9b0*/  ISETP.LT.OR P4, PT, R0, 0xaa, !P5 ;  /* 0x000000aa0000780c */ /* 0x000fe40006f81670 */
[----:B------:R-:W-:Y:S01]  /*1a9c0*/  LOP3.LUT R19, R19, 0xffffffdf, RZ, 0xc0, !PT ;  /* 0xffffffdf13137812 */ /* 0x000fe200078ec0ff */
[----:B------:R-:W-:Y:S01]  /*1a9d0*/  IMAD.U32 R216, RZ, RZ, UR39 ;  /* 0x00000027ffd87e24 */ /* 0x000fe2000f8e00ff */
[----:B0-----:R-:W4:Y:S02]  /*1a9e0*/  LDL.LU.64 R66, [R1+0x1d8] ;  /* 0x0001d80001427983 */ /* 0x001f240000300a00 */
[----:B------:R-:W-:-:S04]  /*1a9f0*/  @P3 LOP3.LUT R19, R19, 0x20, RZ, 0xfc, !PT ;  /* 0x0000002013133812 */ /* 0x000fc800078efcff */
[----:B------:R-:W-:-:S03]  /*1aa00*/  LOP3.LUT R19, R19, 0xfffffffe, RZ, 0xc0, !PT ;  /* 0xfffffffe13137812 */ /* 0x000fc600078ec0ff */
[----:B------:R-:W-:Y:S02]  /*1aa10*/  @!P4 IADD3 R216, P5, P6, R216, UR61, R2 ;  /* 0x0000003dd8d8cc10 */ /* 0x000fe4000febe002 */
[----:B------:R-:W-:Y:S02]  /*1aa20*/  @P4 LOP3.LUT R19, R19, 0x1, RZ, 0xfc, !PT ;  /* 0x0000000113134812 */ /* 0x000fe400078efcff */
[----:B------:R-:W-:Y:S02]  /*1aa30*/  @!P4 IADD3.X R217, R9, UR60, R3, P5, P6 ;  /* 0x0000003c09d9cc10 */ /* 0x000fe4000afec403 */
[----:B------:R-:W-:Y:S02]  /*1aa40*/  LOP3.LUT P4, RZ, R8, 0x10, RZ, 0xc0, !PT ;  /* 0x0000001008ff7812 */ /* 0x000fe4000788c0ff */
[----:B------:R-:W-:Y:S02]  /*1aa50*/  LOP3.LUT P6, RZ, R19, 0x100, RZ, 0xc0, !PT ;  /* 0x0000010013ff7812 */ /* 0x000fe400078cc0ff */
[----:B------:R-:W-:-:S11]  /*1aa60*/  ISETP.LT.OR P5, PT, R0, 0x31, !P4 ;  /* 0x000000310000780c */ /* 0x000fd600067a1670 */
[-C--:B------:R-:W-:Y:S02]  /*1aa70*/  @!P6 IMAD R223, R223, R17.reuse, RZ ;  /* 0x00000011dfdfe224 */ /* 0x080fe400078e02ff */
[----:B------:R-:W-:-:S03]  /*1aa80*/  @!P5 IMAD R208, R208, R17, RZ ;  /* 0x00000011d0d0d224 */ /* 0x000fc600078e02ff */
[----:B------:R0:W-:Y:S04]  /*1aa90*/  @!P6 STG.E.U8 desc[UR36][R68.64+0x29], R223 ;  /* 0x000029df4400e986 */ /* 0x0001e8000c101124 */
[----:B------:R-:W-:Y:S01]  /*1aaa0*/  @!P5 STG.E.U8 desc[UR36][R6.64+0x30], R208 ;  /* 0x000030d00600d986 */ /* 0x000fe2000c101124 */
[----:B------:R-:W-:Y:S02]  /*1aab0*/  ISETP.LT.OR P5, PT, R0, 0x32, !P4 ;  /* 0x000000320000780c */ /* 0x000fe400067a1670 */
[----:B------:R-:W-:Y:S01]  /*1aac0*/  LOP3.LUT P3, RZ, R8, 0x20, RZ, 0xc0, !PT ;  /* 0x0000002008ff7812 */ /* 0x000fe2000786c0ff */
[----:B0-----:R-:W4:Y:S10]  /*1aad0*/  LDL.LU.64 R68, [R1+0x1d0] ;  /* 0x0001d00001447983 */ /* 0x001f340000300a00 */
[----:B------:R-:W-:-:S05]  /*1aae0*/  @!P5 IMAD R209, R209, R17, RZ ;  /* 0x00000011d1d1d224 */ /* 0x000fca00078e02ff */
[----:B------:R-:W-:Y:S01]  /*1aaf0*/  @!P5 STG.E.U8 desc[UR36][R6.64+0x31], R209 ;  /* 0x000031d10600d986 */ /* 0x000fe2000c101124 */
[----:B------:R-:W-:-:S13]  /*1ab00*/  ISETP.LT.OR P5, PT, R0, 0x31, !P3 ;  /* 0x000000310000780c */ /* 0x000fda0005fa1670 */
        /* <DEDUP_REMOVED lines=19> */
[----:B------:R0:W-:Y:S01]  /*1ac40*/  @!P5 STG.E.U8 desc[UR36][R2.64+0x30], R200 ;  /* 0x000030c80200d986 */ /* 0x0001e2000c101124 */
[----:B------:R-:W-:-:S13]  /*1ac50*/  ISETP.LT.OR P5, PT, R0, 0x32, !P2 ;  /* 0x000000320000780c */ /* 0x000fda00057a1670 */
[----:B------:R-:W-:-:S05]  /*1ac60*/  @!P5 IMAD R201, R201, R17, RZ ;  /* 0x00000011c9c9d224 */ /* 0x000fca00078e02ff */
[----:B------:R1:W-:Y:S01]  /*1ac70*/  @!P5 STG.E.U8 desc[UR36][R2.64+0x31], R201 ;  /* 0x000031c90200d986 */ /* 0x0003e2000c101124 */
[----:B------:R-:W-:-:S13]  /*1ac80*/  ISETP.LT.OR P5, PT, R0, 0x31, !P0 ;  /* 0x000000310000780c */ /* 0x000fda00047a1670 */
[----:B0-----:R-:W-:Y:S01]  /*1ac90*/  @!P5 IADD3 R200, P6, R2, UR39, RZ ;  /* 0x0000002702c8dc10 */ /* 0x001fe2000ffde0ff */
[----:B------:R-:W-:-:S03]  /*1aca0*/  @!P5 IMAD R202, R202, R17, RZ ;  /* 0x00000011cacad224 */ /* 0x000fc600078e02ff */
[----:B-1----:R-:W-:-:S05]  /*1acb0*/  @!P5 IADD3.X R201, R3, UR38, RZ, P6, !PT ;  /* 0x0000002603c9dc10 */ /* 0x002fca000b7fe4ff */
[----:B------:R0:W-:Y:S01]  /*1acc0*/  @!P5 STG.E.U8 desc[UR36][R200.64+0x30], R202 ;  /* 0x000030cac800d986 */ /* 0x0001e2000c101124 */
[----:B------:R-:W-:-:S13]  /*1acd0*/  ISETP.LT.OR P5, PT, R0, 0x32, !P0 ;  /* 0x000000320000780c */ /* 0x000fda00047a1670 */
[----:B0-----:R-:W-:Y:S01]  /*1ace0*/  @!P5 IADD3 R200, P6, R2, UR39, RZ ;  /* 0x0000002702c8dc10 */ /* 0x001fe2000ffde0ff */
[----:B------:R-:W-:-:S03]  /*1acf0*/  @!P5 IMAD R203, R203, R17, RZ ;  /* 0x00000011cbcbd224 */ /* 0x000fc600078e02ff */
[----:B------:R-:W-:-:S05]  /*1ad00*/  @!P5 IADD3.X R201, R3, UR38, RZ, P6, !PT ;  /* 0x0000002603c9dc10 */ /* 0x000fca000b7fe4ff */
[----:B------:R0:W-:Y:S01]  /*1ad10*/  @!P5 STG.E.U8 desc[UR36][R200.64+0x31], R203 ;  /* 0x000031cbc800d986 */ /* 0x0001e2000c101124 */
[----:B------:R-:W-:-:S13]  /*1ad20*/  ISETP.LT.OR P5, PT, R0, 0x39, !P2 ;  /* 0x000000390000780c */ /* 0x000fda00057a1670 */
[----:B------:R-:W-:-:S05]  /*1ad30*/  @!P5 IMAD R204, R204, R17, RZ ;  /* 0x00000011ccccd224 */ /* 0x000fca00078e02ff */
[----:B------:R-:W-:Y:S01]  /*1ad40*/  @!P5 STG.E.U8 desc[UR36][R2.64+0x38], R204 ;  /* 0x000038cc0200d986 */ /* 0x000fe2000c101124 */
[----:B------:R-:W-:-:S13]  /*1ad50*/  ISETP.LT.OR P5, PT, R0, 0x3a, !P2 ;  /* 0x0000003a0000780c */ /* 0x000fda00057a1670 */
[----:B------:R-:W-:-:S05]  /*1ad60*/  @!P5 IMAD R205, R205, R17, RZ ;  /* 0x00000011cdcdd224 */ /* 0x000fca00078e02ff */
[----:B------:R-:W-:Y:S01]  /*1ad70*/  @!P5 STG.E.U8 desc[UR36][R2.64+0x39], R205 ;  /* 0x000039cd0200d986 */ /* 0x000fe2000c101124 */
[----:B------:R-:W-:-:S13]  /*1ad80*/  ISETP.LT.OR P5, PT, R0, 0x39, !P0 ;  /* 0x000000390000780c */ /* 0x000fda00047a1670 */
[----:B0-----:R-:W-:Y:S01]  /*1ad90*/  @!P5 IADD3 R200, P6, R2, UR39, RZ ;  /* 0x0000002702c8dc10 */ /* 0x001fe2000ffde0ff */
[----:B------:R-:W-:-:S03]  /*1ada0*/  @!P5 IMAD R206, R206, R17, RZ ;  /* 0x00000011ceced224 */ /* 0x000fc600078e02ff */
[----:B------:R-:W-:-:S05]  /*1adb0*/  @!P5 IADD3.X R201, R3, UR38, RZ, P6, !PT ;  /* 0x0000002603c9dc10 */ /* 0x000fca000b7fe4ff */
[----:B------:R0:W-:Y:S01]  /*1adc0*/  @!P5 STG.E.U8 desc[UR36][R200.64+0x38], R206 ;  /* 0x000038cec800d986 */ /* 0x0001e2000c101124 */
[----:B------:R-:W-:-:S13]  /*1add0*/  ISETP.LT.OR P5, PT, R0, 0x3a, !P0 ;  /* 0x0000003a0000780c */ /* 0x000fda00047a1670 */
[----:B0-----:R-:W-:Y:S01]  /*1ade0*/  @!P5 IADD3 R200, P6, R2, UR39, RZ ;  /* 0x0000002702c8dc10 */ /* 0x001fe2000ffde0ff */
[----:B------:R-:W-:-:S03]  /*1adf0*/  @!P5 IMAD R207, R207, R17, RZ ;  /* 0x00000011cfcfd224 */ /* 0x000fc600078e02ff */
[----:B------:R-:W-:-:S05]  /*1ae00*/  @!P5 IADD3.X R201, R3, UR38, RZ, P6, !PT ;  /* 0x0000002603c9dc10 */ /* 0x000fca000b7fe4ff */
[----:B------:R-:W-:Y:S01]  /*1ae10*/  @!P5 STG.E.U8 desc[UR36][R200.64+0x39], R207 ;  /* 0x000039cfc800d986 */ /* 0x000fe2000c101124 */
[----:B------:R-:W-:-:S13]  /*1ae20*/  ISETP.LT.OR P5, PT, R0, 0x31, !P1 ;  /* 0x000000310000780c */ /* 0x000fda0004fa1670 */
[----:B------:R-:W-:-:S05]  /*1ae30*/  @!P5 IMAD R192, R192, R17, RZ ;  /* 0x00000011c0c0d224 */ /* 0x000fca00078e02ff */
[----:B------:R-:W-:Y:S01]  /*1ae40*/  @!P5 STG.E.U8 desc[UR36][R4.64+0x30], R192 ;  /* 0x000030c00400d986 */ /* 0x000fe2000c101124 */
[----:B------:R-:W-:Y:S02]  /*1ae50*/  ISETP.LT.OR P5, PT, R0, 0x32, !P1 ;  /* 0x000000320000780c */ /* 0x000fe40004fa1670 */
[----:B------:R-:W-:-:S04]  /*1ae60*/  LOP3.LUT R8, R8, 0xfffffff7, RZ, 0xc0, !PT ;  /* 0xfffffff708087812 */ /* 0x000fc800078ec0ff */
[----:B------:R-:W-:Y:S02]  /*1ae70*/  @P4 LOP3.LUT R8, R8, 0x8, RZ, 0xfc, !PT ;  /* 0x0000000808084812 */ /* 0x000fe400078efcff */
[----:B------:R-:W-:-:S05]  /*1ae80*/  LOP3.LUT P4, RZ, R19, 0x1000, RZ, 0xc0, !PT ;  /* 0x0000100013ff7812 */ /* 0x000fca000788c0ff */
[----:B------:R-:W-:-:S05]  /*1ae90*/  @!P5 IMAD R193, R193, R17, RZ ;  /* 0x00000011c1c1d224 */ /* 0x000fca00078e02ff */
[----:B------:R-:W-:Y:S01]  /*1aea0*/  @!P5 STG.E.U8 desc[UR36][R4.64+0x31], R193 ;  /* 0x000031c10400d986 */ /* 0x000fe2000c101124 */
[----:B------:R-:W-:Y:S02]  /*1aeb0*/  LOP3.LUT P5, RZ, R19, 0x400, RZ, 0xc0, !PT ;  /* 0x0000040013ff7812 */ /* 0x000fe400078ac0ff */
[----:B------:R-:W-:-:S05]  /*1aec0*/  @!P4 IMAD R194, R194, R17, RZ ;  /* 0x00000011c2c2c224 */ /* 0x000fca00078e02ff */
[----:B------:R0:W-:Y:S06]  /*1aed0*/  @!P4 STG.E.U8 desc[UR36][R70.64+0x30], R194 ;  /* 0x000030c24600c986 */ /* 0x0001ec000c101124 */
[----:B------:R-:W-:-:S05]  /*1aee0*/  @!P5 IMAD R195, R195, R17, RZ ;  /* 0x00000011c3c3d224 */ /* 0x000fca00078e02ff */
[----:B------:R1:W-:Y:S01]  /*1aef0*/  @!P5 STG.E.U8 desc[UR36][R56.64+0x31], R195 ;  /* 0x000031c33800d986 */ /* 0x0003e2000c101124 */
[----:B------:R-:W-:Y:S02]  /*1af00*/  ISETP.LT.OR P5, PT, R0, 0x39, !P1 ;  /* 0x000000390000780c */ /* 0x000fe40004fa1670 */
[----:B------:R-:W-:Y:S01]  /*1af10*/  LOP3.LUT P6, RZ, R19, 0x2, RZ, 0xc0, !PT ;  /* 0x0000000213ff7812 */ /* 0x000fe200078cc0ff */
[----:B0-----:R-:W4:Y:S01]  /*1af20*/  LDL.LU.64 R70, [R1+0x1c8] ;  /* 0x0001c80001467983 */ /* 0x001f220000300a00 */
[----:B------:R-:W-:-:S09]  /*1af30*/  LOP3.LUT P4, RZ, R8, 0x8, RZ, 0xc0, !PT ;  /* 0x0000000808ff7812 */ /* 0x000fd2000788c0ff */
[----:B------:R-:W-:Y:S01]  /*1af40*/  @!P5 IMAD R196, R196, R17, RZ ;  /* 0x00000011c4c4d224 */ /* 0x000fe200078e02ff */
[----:B-1----:R-:W4:Y:S04]  /*1af50*/  LDL.LU.64 R56, [R1+0x1c0] ;  /* 0x0001c00001387983 */ /* 0x002f280000300a00 */
[----:B------:R-:W-:Y:S01]  /*1af60*/  @!P5 STG.E.U8 desc[UR36][R4.64+0x38], R196 ;  /* 0x000038c40400d986 */ /* 0x000fe2000c101124 */
[----:B------:R-:W-:-:S13]  /*1af70*/  ISETP.LT.OR P5, PT, R0, 0x3a, !P1 ;  /* 0x0000003a0000780c */ /* 0x000fda0004fa1670 */
[----:B------:R-:W-:-:S05]  /*1af80*/  @!P5 IMAD R197, R197, R17, RZ ;  /* 0x00000011c5c5d224 */ /* 0x000fca00078e02ff */
[----:B------:R-:W-:Y:S01]  /*1af90*/  @!P5 STG.E.U8 desc[UR36][R4.64+0x39], R197 ;  /* 0x000039c50400d986 */ /* 0x000fe2000c101124 */
[----:B------:R-:W-:-:S13]  /*1afa0*/  LOP3.LUT P5, RZ, R19, 0x200, RZ, 0xc0, !PT ;  /* 0x0000020013ff7812 */ /* 0x000fda00078ac0ff */
[----:B------:R-:W-:-:S05]  /*1afb0*/  @!P5 IMAD R198, R198, R17, RZ ;  /* 0x00000011c6c6d224 */ /* 0x000fca00078e02ff */
[----:B------:R0:W-:Y:S01]  /*1afc0*/  @!P5 STG.E.U8 desc[UR36][R58.64+0x38], R198 ;  /* 0x000038c63a00d986 */ /* 0x0001e2000c101124 */
[----:B------:R-:W-:Y:S01]  /*1afd0*/  ISETP.LT.OR P5, PT, R0, 0x41, !P4 ;  /* 0x000000410000780c */ /* 0x000fe200067a1670 */
[----:B------:R-:W-:-:S05]  /*1afe0*/  @!P6 IMAD R199, R199, R17, RZ ;  /* 0x00000011c7c7e224 */ /* 0x000fca00078e02ff */
[----:B------:R1:W-:Y:S01]  /*1aff0*/  @!P6 STG.E.U8 desc[UR36][R60.64+0x39], R199 ;  /* 0x000039c73c00e986 */ /* 0x0003e2000c101124 */
[----:B------:R-:W-:-:S03]  /*1b000*/  LOP3.LUT R8, R8, 0xfffffffb, RZ, 0xc0, !PT ;  /* 0xfffffffb08087812 */ /* 0x000fc600078ec0ff */
[----:B0-----:R-:W4:Y:S03]  /*1b010*/  LDL.LU.64 R58, [R1+0x1b8] ;  /* 0x0001b800013a7983 */ /* 0x001f260000300a00 */
[----:B------:R-:W-:-:S05]  /*1b020*/  @!P5 IMAD R184, R184, R17, RZ ;  /* 0x00000011b8b8d224 */ /* 0x000fca00078e02ff */
[----:B------:R-:W-:Y:S01]  /*1b030*/  @!P5 STG.E.U8 desc[UR36][R6.64+0x40], R184 ;  /* 0x000040b80600d986 */ /* 0x000fe2000c101124 */
[----:B------:R-:W-:Y:S02]  /*1b040*/  ISETP.LT.OR P5, PT, R0, 0x42, !P4 ;  /* 0x000000420000780c */ /* 0x000fe400067a1670 */
[----:B------:R-:W-:Y:S01]  /*1b050*/  @P4 LOP3.LUT R8, R8, 0x4, RZ, 0xfc, !PT ;  /* 0x0000000408084812 */ /* 0x000fe200078efcff */
[----:B-1----:R-:W4:Y:S10]  /*1b060*/  LDL.LU.64 R60, [R1+0x1b0] ;  /* 0x0001b000013c7983 */ /* 0x002f340000300a00 */
        /* <DEDUP_REMOVED lines=56> */
[----:B------:R-:W-:-:S11]  /*1b3f0*/  LOP3.LUT P4, RZ, R19, 0x40000, RZ, 0xc0, !PT ;  /* 0x0004000013ff7812 */ /* 0x000fd6000788c0ff */
[----:B------:R-:W-:-:S05]  /*1b400*/  @!P5 IMAD R169, R169, R17, RZ ;  /* 0x00000011a9a9d224 */ /* 0x000fca00078e02ff */
[----:B------:R-:W-:Y:S01]  /*1b410*/  @!P5 STG.E.U8 desc[UR36][R4.64+0x41], R169 ;  /* 0x000041a90400d986 */ /* 0x000fe2000c101124 */
[----:B------:R-:W-:Y:S01]  /*1b420*/  LOP3.LUT P5, RZ, R19, 0x20000, RZ, 0xc0, !PT ;  /* 0x0002000013ff7812 */ /* 0x000fe200078ac0ff */
[----:B------:R-:W-:-:S05]  /*1b430*/  @!P4 IMAD R170, R170, R17, RZ ;  /* 0x00000011aaaac224 */ /* 0x000fca00078e02ff */
[----:B------:R0:W-:Y:S07]  /*1b440*/  @!P4 STG.E.U8 desc[UR36][R62.64+0x40], R170 ;  /* 0x000040aa3e00c986 */ /* 0x0001ee000c101124 */
[----:B------:R-:W-:-:S05]  /*1b450*/  @!P5 IMAD R171, R171, R17, RZ ;  /* 0x00000011ababd224 */ /* 0x000fca00078e02ff */
[----:B------:R1:W-:Y:S01]  /*1b460*/  @!P5 STG.E.U8 desc[UR36][R48.64+0x41], R171 ;  /* 0x000041ab3000d986 */ /* 0x0003e2000c101124 */
[----:B------:R-:W-:Y:S02]  /*1b470*/  ISETP.LT.OR P5, PT, R0, 0x49, !P1 ;  /* 0x000000490000780c */ /* 0x000fe40004fa1670 */
[----:B------:R-:W-:Y:S01]  /*1b480*/  LOP3.LUT P6, RZ, R19, 0x800, RZ, 0xc0, !PT ;  /* 0x0000080013ff7812 */ /* 0x000fe200078cc0ff */
[----:B0-----:R-:W4:Y:S01]  /*1b490*/  LDL.LU.64 R62, [R1+0x1a8] ;  /* 0x0001a800013e7983 */ /* 0x001f220000300a00 */
[----:B------:R-:W-:-:S03]  /*1b4a0*/  LOP3.LUT P4, RZ, R8, 0x4, RZ, 0xc0, !PT ;  /* 0x0000000408ff7812 */ /* 0x000fc6000788c0ff */
[----:B-1----:R-:W4:Y:S06]  /*1b4b0*/  LDL.LU.64 R48, [R1+0x1a0] ;  /* 0x0001a00001307983 */ /* 0x002f2c0000300a00 */
[----:B------:R-:W-:-:S05]  /*1b4c0*/  @!P5 IMAD R177, R172, R17, RZ ;  /* 0x00000011acb1d224 */ /* 0x000fca00078e02ff */
        /* <DEDUP_REMOVED lines=9> */
[----:B------:R1:W-:Y:S04]  /*1b560*/  @!P6 STG.E.U8 desc[UR36][R52.64+0x49], R175 ;  /* 0x000049af3400e986 */ /* 0x0003e8000c101124 */
[----:B0-----:R-:W4:Y:S03]  /*1b570*/  LDL.LU.64 R50, [R1+0x198] ;  /* 0x0001980001327983 */ /* 0x001f260000300a00 */
[----:B------:R-:W-:-:S05]  /*1b580*/  @!P5 IMAD R9, R160, R17, RZ ;  /* 0x00000011a009d224 */ /* 0x000fca00078e02ff */
[----:B------:R0:W-:Y:S01]  /*1b590*/  @!P5 STG.E.U8 desc[UR36][R6.64+0x50], R9 ;  /* 0x000050090600d986 */ /* 0x0001e2000c101124 */
[----:B------:R-:W-:-:S03]  /*1b5a0*/  ISETP.LT.OR P5, PT, R0, 0x52, !P4 ;  /* 0x000000520000780c */ /* 0x000fc600067a1670 */
[----:B-1----:R-:W4:Y:S10]  /*1b5b0*/  LDL.LU.64 R52, [R1+0x190] ;  /* 0x0001900001347983 */ /* 0x002f340000300a00 */
[----:B------:R-:W-:-:S05]  /*1b5c0*/  @!P5 IMAD R161, R161, R17, RZ ;  /* 0x00000011a1a1d224 */ /* 0x000fca00078e02ff */
        /* <DEDUP_REMOVED lines=8> */
[----:B0-----:R-:W-:-:S05]  /*1b650*/  @!P5 IMAD R9, R164, R17, RZ ;  /* 0x00000011a409d224 */ /* 0x001fca00078e02ff */
[----:B------:R0:W-:Y:S01]  /*1b660*/  @!P5 STG.E.U8 desc[UR36][R6.64+0x58], R9 ;  /* 0x000058090600d986 */ /* 0x0001e2000c101124 */
[----:B------:R-:W-:-:S13]  /*1b670*/  ISETP.LT.OR P5, PT, R0, 0x5a, !P4 ;  /* 0x0000005a0000780c */ /* 0x000fda00067a1670 */
[----:B------:R-:W-:-:S05]  /*1b680*/  @!P5 IMAD R165, R165, R17, RZ ;  /* 0x00000011a5a5d224 */ /* 0x000fca00078e02ff */
[----:B------:R2:W-:Y:S01]  /*1b690*/  @!P5 STG.E.U8 desc[UR36][R6.64+0x59], R165 ;  /* 0x000059a50600d986 */ /* 0x0005e2000c101124 */
[----:B------:R-:W-:-:S13]  /*1b6a0*/  ISETP.LT.OR P5, PT, R0, 0x59, !P3 ;  /* 0x000000590000780c */ /* 0x000fda0005fa1670 */
[----:B-1----:R-:W-:-:S05]  /*1b6b0*/  @!P5 IMAD R161, R166, R17, RZ ;  /* 0x00000011a6a1d224 */ /* 0x002fca00078e02ff */
[----:B------:R1:W-:Y:S01]  /*1b6c0*/  @!P5 STG.E.U8 desc[UR36][R10.64+0x58], R161 ;  /* 0x000058a10a00d986 */ /* 0x0003e2000c101124 */
        /* <DEDUP_REMOVED lines=8> */
[----:B------:R-:W-:Y:S01]  /*1b750*/  @!P5 STG.E.U8 desc[UR36][R2.64+0x51], R163 ;  /* 0x000051a30200d986 */ /* 0x000fe2000c101124 */
[----:B------:R-:W-:-:S13]  /*1b760*/  ISETP.LT.OR P5, PT, R0, 0x51, !P0 ;  /* 0x000000510000780c */ /* 0x000fda00047a1670 */
[----:B------:R-:W-:Y:S01]  /*1b770*/  @!P5 IADD3 R152, P6, R2, UR39, RZ ;  /* 0x000000270298dc10 */ /* 0x000fe2000ffde0ff */
[----:B--2---:R-:W-:-:S03]  /*1b780*/  @!P5 IMAD R165, R154, R17, RZ ;  /* 0x000000119aa5d224 */ /* 0x004fc600078e02ff */
[----:B------:R-:W-:-:S05]  /*1b790*/  @!P5 IADD3.X R153, R3, UR38, RZ, P6, !PT ;  /* 0x000000260399dc10 */ /* 0x000fca000b7fe4ff */
[----:B------:R2:W-:Y:S01]  /*1b7a0*/  @!P5 STG.E.U8 desc[UR36][R152.64+0x50], R165 ;  /* 0x000050a59800d986 */ /* 0x0005e2000c101124 */
[----:B------:R-:W-:-:S13]  /*1b7b0*/  ISETP.LT.OR P5, PT, R0, 0x52, !P0 ;  /* 0x000000520000780c */ /* 0x000fda00047a1670 */
[----:B------:R-:W-:Y:S01]  /*1b7c0*/  @!P5 IADD3 R160, P6, R2, UR39, RZ ;  /* 0x0000002702a0dc10 */ /* 0x000fe2000ffde0ff */
[----:B------:R-:W-:-:S03]  /*1b7d0*/  @!P5 IMAD R155, R155, R17, RZ ;  /* 0x000000119b9bd224 */ /* 0x000fc600078e02ff */
[----:B-1----:R-:W-:-:S05]  /*1b7e0*/  @!P5 IADD3.X R161, R3, UR38, RZ, P6, !PT ;  /* 0x0000002603a1dc10 */ /* 0x002fca000b7fe4ff */
[----:B------:R1:W-:Y:S01]  /*1b7f0*/  @!P5 STG.E.U8 desc[UR36][R160.64+0x51], R155 ;  /* 0x0000519ba000d986 */ /* 0x0003e2000c101124 */
[----:B------:R-:W-:-:S13]  /*1b800*/  ISETP.LT.OR P5, PT, R0, 0x59, !P2 ;  /* 0x000000590000780c */ /* 0x000fda00057a1670 */
[----:B0-----:R-:W-:-:S05]  /*1b810*/  @!P5 IMAD R9, R156, R17, RZ ;  /* 0x000000119c09d224 */ /* 0x001fca00078e02ff */
[----:B------:R0:W-:Y:S01]  /*1b820*/  @!P5 STG.E.U8 desc[UR36][R2.64+0x58], R9 ;  /* 0x000058090200d986 */ /* 0x0001e2000c101124 */
[----:B------:R-:W-:-:S13]  /*1b830*/  ISETP.LT.OR P5, PT, R0, 0x5a, !P2 ;  /* 0x0000005a0000780c */ /* 0x000fda00057a1670 */
[----:B------:R-:W-:-:S05]  /*1b840*/  @!P5 IMAD R157, R157, R17, RZ ;  /* 0x000000119d9dd224 */ /* 0x000fca00078e02ff */
[----:B------:R-:W-:Y:S01]  /*1b850*/  @!P5 STG.E.U8 desc[UR36][R2.64+0x59], R157 ;  /* 0x0000599d0200d986 */ /* 0x000fe2000c101124 */
[----:B------:R-:W-:-:S13]  /*1b860*/  ISETP.LT.OR P5, PT, R0, 0x59, !P0 ;  /* 0x000000590000780c */ /* 0x000fda00047a1670 */
[----:B--2---:R-:W-:Y:S01]  /*1b870*/  @!P5 IADD3 R152, P6, R2, UR39, RZ ;  /* 0x000000270298dc10 */ /* 0x004fe2000ffde0ff */
[----:B-1----:R-:W-:-:S03]  /*1b880*/  @!P5 IMAD R161, R158, R17, RZ ;  /* 0x000000119ea1d224 */ /* 0x002fc600078e02ff */
[----:B------:R-:W-:-:S05]  /*1b890*/  @!P5 IADD3.X R153, R3, UR38, RZ, P6, !PT ;  /* 0x000000260399dc10 */ /* 0x000fca000b7fe4ff */
[----:B------:R-:W-:Y:S01]  /*1b8a0*/  @!P5 STG.E.U8 desc[UR36][R152.64+0x58], R161 ;  /* 0x000058a19800d986 */ /* 0x000fe2000c101124 */
[----:B------:R-:W-:-:S13]  /*1b8b0*/  ISETP.LT.OR P5, PT, R0, 0x5a, !P0 ;  /* 0x0000005a0000780c */ /* 0x000fda00047a1670 */
[----:B------:R-:W-:Y:S01]  /*1b8c0*/  @!P5 IADD3 R154, P6, R2, UR39, RZ ;  /* 0x00000027029adc10 */ /* 0x000fe2000ffde0ff */
[----:B------:R-:W-:-:S03]  /*1b8d0*/  @!P5 IMAD R159, R159, R17, RZ ;  /* 0x000000119f9fd224 */ /* 0x000fc600078e02ff */
[----:B------:R-:W-:-:S05]  /*1b8e0*/  @!P5 IADD3.X R155, R3, UR38, RZ, P6, !PT ;  /* 0x00000026039bdc10 */ /* 0x000fca000b7fe4ff */
[----:B------:R-:W-:Y:S01]  /*1b8f0*/  @!P5 STG.E.U8 desc[UR36][R154.64+0x59], R159 ;  /* 0x0000599f9a00d986 */ /* 0x000fe2000c101124 */
[----:B------:R-:W-:-:S13]  /*1b900*/  ISETP.LT.OR P5, PT, R0, 0x51, !P1 ;  /* 0x000000510000780c */ /* 0x000fda0004fa1670 */
[----:B0-----:R-:W-:-:S05]  /*1b910*/  @!P5 IMAD R9, R144, R17, RZ ;  /* 0x000000119009d224 */ /* 0x001fca00078e02ff */
[----:B------:R-:W-:Y:S01]  /*1b920*/  @!P5 STG.E.U8 desc[UR36][R4.64+0x50], R9 ;  /* 0x000050090400d986 */ /* 0x000fe2000c101124 */
[----:B------:R-:W-:Y:S02]  /*1b930*/  ISETP.LT.OR P5, PT, R0, 0x52, !P1 ;  /* 0x000000520000780c */ /* 0x000fe40004fa1670 */
[----:B------:R-:W-:Y:S02]  /*1b940*/  P2R R162, PR, RZ, 0x10 ;  /* 0x00000010ffa27803 */ /* 0x000fe40000000000 */
[----:B------:R-:W-:-:S09]  /*1b950*/  LOP3.LUT P4, RZ, R19, 0x80000, RZ, 0xc0, !PT ;  /* 0x0008000013ff7812 */ /* 0x000fd2000788c0ff */
        /* <DEDUP_REMOVED lines=9> */
[----:B0-----:R-:W2:Y:S01]  /*1b9f0*/  LDL.LU.64 R54, [R1+0x188] ;  /* 0x0001880001367983 */ /* 0x001ea20000300a00 */
[----:B------:R-:W-:-:S03]  /*1ba00*/  ISETP.NE.AND P4, PT, R162, RZ, PT ;  /* 0x000000ffa200720c */ /* 0x000fc60003f85270 */
[----:B-1----:R-:W2:Y:S06]  /*1ba10*/  LDL.LU.64 R40, [R1+0x180] ;  /* 0x0001800001287983 */ /* 0x002eac0000300a00 */
        /* <DEDUP_REMOVED lines=11> */
[----:B0-----:R-:W2:Y:S03]  /*1bad0*/  LDL.LU.64 R42, [R1+0x178] ;  /* 0x00017800012a7983 */ /* 0x001ea60000300a00 */
[----:B------:R-:W-:-:S05]  /*1bae0*/  @!P5 IMAD R9, R136, R17, RZ ;  /* 0x000000118809d224 */ /* 0x000fca00078e02ff */
[----:B------:R0:W-:Y:S01]  /*1baf0*/  @!P5 STG.E.U8 desc[UR36][R6.64+0x60], R9 ;  /* 0x000060090600d986 */ /* 0x0001e2000c101124 */
[----:B------:R-:W-:-:S03]  /*1bb00*/  ISETP.LT.OR P5, PT, R0, 0x62, !P4 ;  /* 0x000000620000780c */ /* 0x000fc600067a1670 */
[----:B-1----:R-:W2:Y:S10]  /*1bb10*/  LDL.LU.64 R44, [R1+0x170] ;  /* 0x00017000012c7983 */ /* 0x002eb40000300a00 */
        /* <DEDUP_REMOVED lines=28> */
[----:B---3--:R-:W-:-:S03]  /*1bce0*/  @!P5 IMAD R141, R130, R17, RZ ;  /* 0x00000011828dd224 */ /* 0x008fc600078e02ff */
        /* <DEDUP_REMOVED lines=14> */
[----:B---3--:R-:W-:Y:S01]  /*1bdd0*/  @!P5 IADD3 R128, P6, R2, UR39, RZ ;  /* 0x000000270280dc10 */ /* 0x008fe2000ffde0ff */
        /* <DEDUP_REMOVED lines=23> */
[----:B0-----:R-:W3:Y:S01]  /*1bf50*/  LDL.LU.64 R46, [R1+0x168] ;  /* 0x00016800012e7983 */ /* 0x001ee20000300a00 */
[----:B------:R-:W-:-:S03]  /*1bf60*/  ISETP.NE.AND P4, PT, R138, RZ, PT ;  /* 0x000000ff8a00720c */ /* 0x000fc60003f85270 */
[----:B-1----:R-:W3:Y:S06]  /*1bf70*/  LDL.LU.64 R32, [R1+0x160] ;  /* 0x0001600001207983 */ /* 0x002eec0000300a00 */
        /* <DEDUP_REMOVED lines=11> */
[----:B0-----:R-:W3:Y:S03]  /*1c030*/  LDL.LU.64 R34, [R1+0x158] ;  /* 0x0001580001227983 */ /* 0x001ee60000300a00 */
[----:B------:R-:W-:-:S05]  /*1c040*/  @!P5 IMAD R9, R112, R17, RZ ;  /* 0x000000117009d224 */ /* 0x000fca00078e02ff */
[----:B------:R0:W-:Y:S01]  /*1c050*/  @!P5 STG.E.U8 desc[UR36][R6.64+0x70], R9 ;  /* 0x000070090600d986 */ /* 0x0001e2000c101124 */
[----:B------:R-:W-:-:S03]  /*1c060*/  ISETP.LT.OR P5, PT, R0, 0x72, !P4 ;  /* 0x000000720000780c */ /* 0x000fc600067a1670 */
[----:B-1----:R-:W3:Y:S10]  /*1c070*/  LDL.LU.64 R36, [R1+0x150] ;  /* 0x0001500001247983 */ /* 0x002ef40000300a00 */
        /* <DEDUP_REMOVED lines=28> */
[----:B----4-:R-:W-:-:S03]  /*1c240*/  @!P5 IMAD R117, R106, R17, RZ ;  /* 0x000000116a75d224 */ /* 0x010fc600078e02ff */
        /* <DEDUP_REMOVED lines=14> */
[----:B----4-:R-:W-:Y:S01]  /*1c330*/  @!P5 IADD3 R104, P6, R2, UR39, RZ ;  /* 0x000000270268dc10 */ /* 0x010fe2000ffde0ff */
        /* <DEDUP_REMOVED lines=24> */
[----:B------:R-:W-:-:S03]  /*1c4c0*/  ISETP.NE.AND P4, PT, R114, RZ, PT ;  /* 0x000000ff7200720c */ /* 0x000fc60003f85270 */
        /* <DEDUP_REMOVED lines=86> */
[----:B-1----:R0:W5:Y:S06]  /*1ca30*/  LDL.LU.64 R234, [R1+0x120] ;  /* 0x0001200001ea7983 */ /* 0x00216c0000300a00 */
        /* <DEDUP_REMOVED lines=10> */
[----:B------:R-:W-:Y:S07]  /*1cae0*/  @!P6 STG.E.U8 desc[UR36][R232.64+0x89], R79 ;  /* 0x0000894fe800e986 */ /* 0x000fee000c101124 */
[----:B------:R-:W-:-:S05]  /*1caf0*/  @!P5 IMAD R73, R64, R17, RZ ;  /* 0x000000114049d224 */ /* 0x000fca00078e02ff */
[----:B------:R-:W-:Y:S01]  /*1cb00*/  @!P5 STG.E.U8 desc[UR36][R6.64+0x90], R73 ;  /* 0x000090490600d986 */ /* 0x000fe2000c101124 */
[----:B------:R-:W-:-:S13]  /*1cb10*/  ISETP.LT.OR P5, PT, R0, 0x92, !P4 ;  /* 0x000000920000780c */ /* 0x000fda00067a1670 */
        /* <DEDUP_REMOVED lines=9> */
[----:B-1----:R-:W-:-:S05]  /*1cbb0*/  @!P5 IMAD R9, R68, R17, RZ ;  /* 0x000000114409d224 */ /* 0x002fca00078e02ff */
[----:B------:R1:W-:Y:S01]  /*1cbc0*/  @!P5 STG.E.U8 desc[UR36][R6.64+0x98], R9 ;  /* 0x000098090600d986 */ /* 0x0003e2000c101124 */
[----:B------:R-:W-:-:S13]  /*1cbd0*/  ISETP.LT.OR P5, PT, R0, 0x9a, !P4 ;  /* 0x0000009a0000780c */ /* 0x000fda00067a1670 */
[----:B------:R-:W-:-:S05]  /*1cbe0*/  @!P5 IMAD R69, R69, R17, RZ ;  /* 0x000000114545d224 */ /* 0x000fca00078e02ff */
[----:B------:R4:W-:Y:S01]  /*1cbf0*/  @!P5 STG.E.U8 desc[UR36][R6.64+0x99], R69 ;  /* 0x000099450600d986 */ /* 0x0009e2000c101124 */
[----:B------:R-:W-:-:S13]  /*1cc00*/  ISETP.LT.OR P5, PT, R0, 0x99, !P3 ;  /* 0x000000990000780c */ /* 0x000fda0005fa1670 */
[----:B---3--:R-:W-:-:S05]  /*1cc10*/  @!P5 IMAD R65, R70, R17, RZ ;  /* 0x000000114641d224 */ /* 0x008fca00078e02ff */
[----:B------:R3:W-:Y:S01]  /*1cc20*/  @!P5 STG.E.U8 desc[UR36][R10.64+0x98], R65 ;  /* 0x000098410a00d986 */ /* 0x0007e2000c101124 */
        /* <DEDUP_REMOVED lines=17> */
[----:B---3--:R-:W-:-:S05]  /*1cd40*/  @!P5 IADD3.X R65, R3, UR38, RZ, P6, !PT ;  /* 0x000000260341dc10 */ /* 0x008fca000b7fe4ff */
        /* <DEDUP_REMOVED lines=8> */
[----:B----4-:R-:W-:Y:S01]  /*1cdd0*/  @!P5 IADD3 R56, P6, R2, UR39, RZ ;  /* 0x000000270238dc10 */ /* 0x010fe2000ffde0ff */
[----:B---3--:R-:W-:-:S03]  /*1cde0*/  @!P5 IMAD R65, R62, R17, RZ ;  /* 0x000000113e41d224 */ /* 0x008fc600078e02ff */
[----:B------:R-:W-:-:S05]  /*1cdf0*/  @!P5 IADD3.X R57, R3, UR38, RZ, P6, !PT ;  /* 0x000000260339dc10 */ /* 0x000fca000b7fe4ff */
[----:B------:R3:W-:Y:S01]  /*1ce00*/  @!P5 STG.E.U8 desc[UR36][R56.64+0x98], R65 ;  /* 0x000098413800d986 */ /* 0x0007e2000c101124 */
[----:B------:R-:W-:-:S13]  /*1ce10*/  ISETP.LT.OR P5, PT, R0, 0x9a, !P0 ;  /* 0x0000009a0000780c */ /* 0x000fda00047a1670 */
[----:B------:R-:W-:Y:S01]  /*1ce20*/  @!P5 IADD3 R58, P6, R2, UR39, RZ ;  /* 0x00000027023adc10 */ /* 0x000fe2000ffde0ff */
[----:B------:R-:W-:-:S03]  /*1ce30*/  @!P5 IMAD R63, R63, R17, RZ ;  /* 0x000000113f3fd224 */ /* 0x000fc600078e02ff */
[----:B------:R-:W-:-:S05]  /*1ce40*/  @!P5 IADD3.X R59, R3, UR38, RZ, P6, !PT ;  /* 0x00000026033bdc10 */ /* 0x000fca000b7fe4ff */
[----:B------:R4:W-:Y:S01]  /*1ce50*/  @!P5 STG.E.U8 desc[UR36][R58.64+0x99], R63 ;  /* 0x0000993f3a00d986 */ /* 0x0009e2000c101124 */
[----:B------:R-:W-:-:S13]  /*1ce60*/  ISETP.LT.OR P5, PT, R0, 0x91, !P1 ;  /* 0x000000910000780c */ /* 0x000fda0004fa1670 */
[----:B-1----:R-:W-:-:S05]  /*1ce70*/  @!P5 IMAD R9, R48, R17, RZ ;  /* 0x000000113009d224 */ /* 0x002fca00078e02ff */
[----:B------:R1:W-:Y:S01]  /*1ce80*/  @!P5 STG.E.U8 desc[UR36][R4.64+0x90], R9 ;  /* 0x000090090400d986 */ /* 0x0003e2000c101124 */
[----:B------:R-:W-:Y:S02]  /*1ce90*/  ISETP.LT.OR P5, PT, R0, 0x92, !P1 ;  /* 0x000000920000780c */ /* 0x000fe40004fa1670 */
[----:B------:R-:W-:Y:S02]  /*1cea0*/  P2R R66, PR, RZ, 0x10 ;  /* 0x00000010ff427803 */ /* 0x000fe40000000000 */
[----:B------:R-:W-:-:S09]  /*1ceb0*/  LOP3.LUT P4, RZ, R8, 0x1, RZ, 0xc0, !PT ;  /* 0x0000000108ff7812 */ /* 0x000fd2000788c0ff */
[----:B------:R-:W-:-:S05]  /*1cec0*/  @!P5 IMAD R49, R49, R17, RZ ;  /* 0x000000113131d224 */ /* 0x000fca00078e02ff */
[----:B------:R0:W-:Y:S01]  /*1ced0*/  @!P5 STG.E.U8 desc[UR36][R4.64+0x91], R49 ;  /* 0x000091310400d986 */ /* 0x0001e2000c101124 */
[----:B------:R-:W-:Y:S01]  /*1cee0*/  LOP3.LUT P5, RZ, R19, 0x40000000, RZ, 0xc0, !PT ;  /* 0x4000000013ff7812 */ /* 0x000fe200078ac0ff */
[----:B---3--:R-:W-:-:S05]  /*1cef0*/  @!P4 IMAD R57, R50, R17, RZ ;  /* 0x000000113239c224 */ /* 0x008fca00078e02ff */
[----:B------:R-:W-:Y:S07]  /*1cf00*/  @!P4 STG.E.U8 desc[UR36][R228.64+0x90], R57 ;  /* 0x00009039e400c986 */ /* 0x000fee000c101124 */
[----:B------:R-:W-:-:S05]  /*1cf10*/  @!P5 IMAD R51, R51, R17, RZ ;  /* 0x000000113333d224 */ /* 0x000fca00078e02ff */
[----:B------:R3:W-:Y:S01]  /*1cf20*/  @!P5 STG.E.U8 desc[UR36][R226.64+0x91], R51 ;  /* 0x00009133e200d986 */ /* 0x0007e2000c101124 */
[----:B------:R-:W-:-:S13]  /*1cf30*/  ISETP.LT.OR P5, PT, R0, 0x99, !P1 ;  /* 0x000000990000780c */ /* 0x000fda0004fa1670 */
[----:B----4-:R-:W-:-:S05]  /*1cf40*/  @!P5 IMAD R59, R52, R17, RZ ;  /* 0x00000011343bd224 */ /* 0x010fca00078e02ff */
[----:B------:R-:W-:Y:S01]  /*1cf50*/  @!P5 STG.E.U8 desc[UR36][R4.64+0x98], R59 ;  /* 0x0000983b0400d986 */ /* 0x000fe2000c101124 */
[----:B------:R-:W-:-:S13]  /*1cf60*/  ISETP.LT.OR P5, PT, R0, 0x9a, !P1 ;  /* 0x0000009a0000780c */ /* 0x000fda0004fa1670 */
[----:B------:R-:W-:-:S05]  /*1cf70*/  @!P5 IMAD R53, R53, R17, RZ ;  /* 0x000000113535d224 */ /* 0x000fca00078e02ff */
[----:B------:R-:W-:Y:S01]  /*1cf80*/  @!P5 STG.E.U8 desc[UR36][R4.64+0x99], R53 ;  /* 0x000099350400d986 */ /* 0x000fe2000c101124 */
[C---:B------:R-:W-:Y:S02]  /*1cf90*/  LOP3.LUT P5, RZ, R19.reuse, 0x10000000, RZ, 0xc0, !PT ;  /* 0x1000000013ff7812 */ /* 0x040fe400078ac0ff */
[----:B------:R-:W-:Y:S02]  /*1cfa0*/  ISETP.NE.AND P4, PT, R66, RZ, PT ;  /* 0x000000ff4200720c */ /* 0x000fe40003f85270 */
[----:B------:R-:W-:-:S09]  /*1cfb0*/  LOP3.LUT P6, RZ, R19, 0x80, RZ, 0xc0, !PT ;  /* 0x0000008013ff7812 */ /* 0x000fd200078cc0ff */
[----:B-1----:R-:W-:-:S05]  /*1cfc0*/  @!P5 IMAD R9, R54, R17, RZ ;  /* 0x000000113609d224 */ /* 0x002fca00078e02ff */
[----:B------:R1:W-:Y:S01]  /*1cfd0*/  @!P5 STG.E.U8 desc[UR36][R224.64+0x98], R9 ;  /* 0x00009809e000d986 */ /* 0x0003e2000c101124 */
[----:B------:R-:W-:Y:S01]  /*1cfe0*/  ISETP.LT.OR P5, PT, R0, 0xa1, !P4 ;  /* 0x000000a10000780c */ /* 0x000fe200067a1670 */
[----:B------:R-:W-:-:S05]  /*1cff0*/  @!P6 IMAD R55, R55, R17, RZ ;  /* 0x000000113737e224 */ /* 0x000fca00078e02ff */
[----:B------:R4:W-:Y:S07]  /*1d000*/  @!P6 STG.E.U8 desc[UR36][R12.64+0x99], R55 ;  /* 0x000099370c00e986 */ /* 0x0009ee000c101124 */
[----:B0-----:R-:W-:-:S05]  /*1d010*/  @!P5 IMAD R49, R40, R17, RZ ;  /* 0x000000112831d224 */ /* 0x001fca00078e02ff */
[----:B------:R-:W-:Y:S01]  /*1d020*/  @!P5 STG.E.U8 desc[UR36][R6.64+0xa0], R49 ;  /* 0x0000a0310600d986 */ /* 0x000fe2000c101124 */
[----:B------:R-:W-:-:S13]  /*1d030*/  ISETP.LT.OR P5, PT, R0, 0xa2, !P4 ;  /* 0x000000a20000780c */ /* 0x000fda00067a1670 */
[----:B------:R-:W-:-:S05]  /*1d040*/  @!P5 IMAD R41, R41, R17, RZ ;  /* 0x000000112929d224 */ /* 0x000fca00078e02ff */
[----:B------:R-:W-:Y:S01]  /*1d050*/  @!P5 STG.E.U8 desc[UR36][R6.64+0xa1], R41 ;  /* 0x0000a1290600d986 */ /* 0x000fe2000c101124 */
[----:B------:R-:W-:-:S13]  /*1d060*/  ISETP.LT.OR P5, PT, R0, 0xa1, !P3 ;  /* 0x000000a10000780c */ /* 0x000fda0005fa1670 */
[----:B---3--:R-:W-:-:S05]  /*1d070*/  @!P5 IMAD R51, R42, R17, RZ ;  /* 0x000000112a33d224 */ /* 0x008fca00078e02ff */
[----:B------:R-:W-:Y:S01]  /*1d080*/  @!P5 STG.E.U8 desc[UR36][R10.64+0xa0], R51 ;  /* 0x0000a0330a00d986 */ /* 0x000fe2000c101124 */
[----:B------:R-:W-:-:S13]  /*1d090*/  ISETP.LT.OR P5, PT, R0, 0xa2, !P3 ;  /* 0x000000a20000780c */ /* 0x000fda0005fa1670 */
[----:B------:R-:W-:-:S05]  /*1d0a0*/  @!P5 IMAD R43, R43, R17, RZ ;  /* 0x000000112b2bd224 */ /* 0x000fca00078e02ff */
[----:B------:R-:W-:Y:S01]  /*1d0b0*/  @!P5 STG.E.U8 desc[UR36][R10.64+0xa1], R43 ;  /* 0x0000a12b0a00d986 */ /* 0x000fe2000c101124 */
[C---:B------:R-:W-:Y:S02]  /*1d0c0*/  ISETP.LT.OR P5, PT, R0.reuse, 0xa9, !P4 ;  /* 0x000000a90000780c */ /* 0x040fe400067a1670 */
[----:B------:R-:W-:-:S13]  /*1d0d0*/  ISETP.LT.OR P4, PT, R0, 0xaa, !P4 ;  /* 0x000000aa0000780c */ /* 0x000fda0006781670 */
[----:B------:R-:W-:-:S05]  /*1d0e0*/  @!P4 IMAD R45, R45, R17, RZ ;  /* 0x000000112d2dc224 */ /* 0x000fca00078e02ff */
[----:B------:R-:W-:Y:S01]  /*1d0f0*/  @!P4 STG.E.U8 desc[UR36][R6.64+0xa9], R45 ;  /* 0x0000a92d0600c986 */ /* 0x000fe2000c101124 */
[C---:B------:R-:W-:Y:S02]  /*1d100*/  ISETP.LT.OR P4, PT, R0.reuse, 0xa9, !P3 ;  /* 0x000000a90000780c */ /* 0x040fe40005f81670 */
[----:B------:R-:W-:Y:S01]  /*1d110*/  ISETP.LT.OR P3, PT, R0, 0xaa, !P3 ;  /* 0x000000aa0000780c */ /* 0x000fe20005f61670 */
[----:B-1----:R-:W-:-:S05]  /*1d120*/  @!P5 IMAD R9, R44, R17, RZ ;  /* 0x000000112c09d224 */ /* 0x002fca00078e02ff */
[----:B------:R0:W-:Y:S07]  /*1d130*/  @!P5 STG.E.U8 desc[UR36][R6.64+0xa8], R9 ;  /* 0x0000a8090600d986 */ /* 0x0001ee000c101124 */
[----:B------:R-:W-:-:S05]  /*1d140*/  @!P3 IMAD R47, R47, R17, RZ ;  /* 0x000000112f2fb224 */ /* 0x000fca00078e02ff */
[----:B------:R-:W-:Y:S01]  /*1d150*/  @!P3 STG.E.U8 desc[UR36][R10.64+0xa9], R47 ;  /* 0x0000a92f0a00b986 */ /* 0x000fe2000c101124 */
[----:B------:R-:W-:Y:S01]  /*1d160*/  ISETP.LT.OR P3, PT, R0, 0xa1, !P2 ;  /* 0x000000a10000780c */ /* 0x000fe20005761670 */
[----:B----4-:R-:W-:-:S05]  /*1d170*/  @!P4 IMAD R13, R46, R17, RZ ;  /* 0x000000112e0dc224 */ /* 0x010fca00078e02ff */
[----:B------:R1:W-:Y:S07]  /*1d180*/  @!P4 STG.E.U8 desc[UR36][R10.64+0xa8], R13 ;  /* 0x0000a80d0a00c986 */ /* 0x0003ee000c101124 */
[----:B0-----:R-:W-:-:S05]  /*1d190*/  @!P3 IMAD R9, R32, R17, RZ ;  /* 0x000000112009b224 */ /* 0x001fca00078e02ff */
[----:B------:R0:W-:Y:S01]  /*1d1a0*/  @!P3 STG.E.U8 desc[UR36][R2.64+0xa0], R9 ;  /* 0x0000a0090200b986 */ /* 0x0001e2000c101124 */
[----:B------:R-:W-:-:S13]  /*1d1b0*/  ISETP.LT.OR P3, PT, R0, 0xa2, !P2 ;  /* 0x000000a20000780c */ /* 0x000fda0005761670 */
[----:B------:R-:W-:-:S05]  /*1d1c0*/  @!P3 IMAD R33, R33, R17, RZ ;  /* 0x000000112121b224 */ /* 0x000fca00078e02ff */
[----:B------:R-:W-:Y:S01]  /*1d1d0*/  @!P3 STG.E.U8 desc[UR36][R2.64+0xa1], R33 ;  /* 0x0000a1210200b986 */ /* 0x000fe2000c101124 */
[----:B------:R-:W-:-:S13]  /*1d1e0*/  ISETP.LT.OR P3, PT, R0, 0xa1, !P0 ;  /* 0x000000a10000780c */ /* 0x000fda0004761670 */
[----:B------:R-:W-:Y:S01]  /*1d1f0*/  @!P3 IADD3 R6, P4, R2, UR39, RZ ;  /* 0x000000270206bc10 */ /* 0x000fe2000ff9e0ff */
[----:B-1----:R-:W-:-:S03]  /*1d200*/  @!P3 IMAD R13, R34, R17, RZ ;  /* 0x00000011220db224 */ /* 0x002fc600078e02ff */
[----:B------:R-:W-:-:S05]  /*1d210*/  @!P3 IADD3.X R7, R3, UR38, RZ, P4, !PT ;  /* 0x000000260307bc10 */ /* 0x000fca000a7fe4ff */
[----:B------:R1:W-:Y:S01]  /*1d220*/  @!P3 STG.E.U8 desc[UR36][R6.64+0xa0], R13 ;  /* 0x0000a00d0600b986 */ /* 0x0003e2000c101124 */
[----:B------:R-:W-:-:S13]  /*1d230*/  ISETP.LT.OR P3, PT, R0, 0xa2, !P0 ;  /* 0x000000a20000780c */ /* 0x000fda0004761670 */
[----:B------:R-:W-:Y:S01]  /*1d240*/  @!P3 IADD3 R10, P4, R2, UR39, RZ ;  /* 0x00000027020abc10 */ /* 0x000fe2000ff9e0ff */
[----:B------:R-:W-:-:S03]  /*1d250*/  @!P3 IMAD R35, R35, R17, RZ ;  /* 0x000000112323b224 */ /* 0x000fc600078e02ff */
[----:B------:R-:W-:-:S05]  /*1d260*/  @!P3 IADD3.X R11, R3, UR38, RZ, P4, !PT ;  /* 0x00000026030bbc10 */ /* 0x000fca000a7fe4ff */
[----:B------:R3:W-:Y:S01]  /*1d270*/  @!P3 STG.E.U8 desc[UR36][R10.64+0xa1], R35 ;  /* 0x0000a1230a00b986 */ /* 0x0007e2000c101124 */
[C---:B------:R-:W-:Y:S02]  /*1d280*/  ISETP.LT.OR P3, PT, R0.reuse, 0xa9, !P2 ;  /* 0x000000a90000780c */ /* 0x040fe40005761670 */
[----:B------:R-:W-:-:S11]  /*1d290*/  ISETP.LT.OR P2, PT, R0, 0xaa, !P2 ;  /* 0x000000aa0000780c */ /* 0x000fd60005741670 */
[-C--:B0-----:R-:W-:Y:S02]  /*1d2a0*/  @!P3 IMAD R9, R36, R17.reuse, RZ ;  /* 0x000000112409b224 */ /* 0x081fe400078e02ff */
[----:B------:R-:W-:-:S03]  /*1d2b0*/  @!P2 IMAD R37, R37, R17, RZ ;  /* 0x000000112525a224 */ /* 0x000fc600078e02ff */
[----:B------:R0:W-:Y:S04]  /*1d2c0*/  @!P3 STG.E.U8 desc[UR36][R2.64+0xa8], R9 ;  /* 0x0000a8090200b986 */ /* 0x0001e8000c101124 */
[----:B------:R4:W-:Y:S01]  /*1d2d0*/  @!P2 STG.E.U8 desc[UR36][R2.64+0xa9], R37 ;  /* 0x0000a9250200a986 */ /* 0x0009e2000c101124 */
[C---:B------:R-:W-:Y:S02]  /*1d2e0*/  ISETP.LT.OR P2, PT, R0.reuse, 0xa9, !P0 ;  /* 0x000000a90000780c */ /* 0x040fe40004741670 */
[----:B------:R-:W-:-:S11]  /*1d2f0*/  ISETP.LT.OR P0, PT, R0, 0xaa, !P0 ;  /* 0x000000aa0000780c */ /* 0x000fd60004701670 */
[----:B-1----:R-:W-:Y:S01]  /*1d300*/  @!P2 IADD3 R6, P3, R2, UR39, RZ ;  /* 0x000000270206ac10 */ /* 0x002fe2000ff7e0ff */
[----:B---3--:R-:W-:-:S03]  /*1d310*/  @!P2 IMAD R11, R38, R17, RZ ;  /* 0x00000011260ba224 */ /* 0x008fc600078e02ff */
[----:B------:R-:W-:Y:S02]  /*1d320*/  @!P2 IADD3.X R7, R3, UR38, RZ, P3, !PT ;  /* 0x000000260307ac10 */ /* 0x000fe40009ffe4ff */
[----:B------:R-:W-:-:S03]  /*1d330*/  LOP3.LUT P3, RZ, R8, 0x2, RZ, 0xc0, !PT ;  /* 0x0000000208ff7812 */ /* 0x000fc6000786c0ff */
[----:B------:R1:W-:Y:S01]  /*1d340*/  @!P2 STG.E.U8 desc[UR36][R6.64+0xa8], R11 ;  /* 0x0000a80b0600a986 */ /* 0x0003e2000c101124 */
[----:B------:R-:W-:-:S04]  /*1d350*/  @!P0 IADD3 R8, P2, R2, UR39, RZ ;  /* 0x0000002702088c10 */ /* 0x000fc8000ff5e0ff */
[----:B0-----:R-:W-:Y:S02]  /*1d360*/  @!P0 IADD3.X R9, R3, UR38, RZ, P2, !PT ;  /* 0x0000002603098c10 */ /* 0x001fe400097fe4ff */
[----:B------:R-:W-:Y:S01]  /*1d370*/  ISETP.LT.OR P2, PT, R0, 0xa1, !P1 ;  /* 0x000000a10000780c */ /* 0x000fe20004f41670 */
[----:B------:R-:W-:Y:S01]  /*1d380*/  @!P0 IMAD R39, R39, R17, RZ ;  /* 0x0000001127278224 */ /* 0x000fe200078e02ff */
[----:B------:R-:W-:-:S04]  /*1d390*/  LOP3.LUT P4, RZ, R19, 0x80000000, RZ, 0xc0, !PT ;  /* 0x8000000013ff7812 */ /* 0x000fc8000788c0ff */
[----:B------:R0:W-:Y:S01]  /*1d3a0*/  @!P0 STG.E.U8 desc[UR36][R8.64+0xa9], R39 ;  /* 0x0000a92708008986 */ /* 0x0001e2000c101124 */
[----:B------:R-:W-:-:S06]  /*1d3b0*/  ISETP.LT.OR P0, PT, R0, 0xa2, !P1 ;  /* 0x000000a20000780c */ /* 0x000fcc0004f01670 */
[----:B----4-:R-:W-:Y:S01]  /*1d3c0*/  @!P2 IMAD R3, R24, R17, RZ ;  /* 0x000000111803a224 */ /* 0x010fe200078e02ff */
[----:B------:R-:W-:-:S04]  /*1d3d0*/  LOP3.LUT P5, RZ, R19, 0x20, RZ, 0xc0, !PT ;  /* 0x0000002013ff7812 */ /* 0x000fc800078ac0ff */
[----:B------:R0:W-:Y:S01]  /*1d3e0*/  @!P2 STG.E.U8 desc[UR36][R4.64+0xa0], R3 ;  /* 0x0000a0030400a986 */ /* 0x0001e2000c101124 */
[C---:B------:R-:W-:Y:S02]  /*1d3f0*/  ISETP.LT.OR P2, PT, R0.reuse, 0xa9, !P1 ;  /* 0x000000a90000780c */ /* 0x040fe40004f41670 */
[----:B------:R-:W-:Y:S02]  /*1d400*/  ISETP.LT.OR P1, PT, R0, 0xaa, !P1 ;  /* 0x000000aa0000780c */ /* 0x000fe40004f21670 */
[----:B------:R-:W-:Y:S01]  /*1d410*/  LOP3.LUT P6, RZ, R19, 0x1, RZ, 0xc0, !PT ;  /* 0x0000000113ff7812 */ /* 0x000fe200078cc0ff */
[-C--:B------:R-:W-:Y:S02]  /*1d420*/  @!P0 IMAD R25, R25, R17.reuse, RZ ;  /* 0x0000001119198224 */ /* 0x080fe400078e02ff */
[-C--:B-1----:R-:W-:Y:S02]  /*1d430*/  @!P3 IMAD R7, R26, R17.reuse, RZ ;  /* 0x000000111a07b224 */ /* 0x082fe400078e02ff */
[-C--:B------:R-:W-:Y:S01]  /*1d440*/  @!P4 IMAD R27, R27, R17.reuse, RZ ;  /* 0x000000111b1bc224 */ /* 0x080fe200078e02ff */
[----:B------:R0:W-:Y:S01]  /*1d450*/  @!P0 STG.E.U8 desc[UR36][R4.64+0xa1], R25 ;  /* 0x0000a11904008986 */ /* 0x0001e2000c101124 */
[----:B--2---:R-:W-:-:S02]  /*1d460*/  @!P5 IMAD R13, R30, R17, RZ ;  /* 0x000000111e0dd224 */ /* 0x004fc400078e02ff */
[-C--:B------:R-:W-:Y:S02]  /*1d470*/  @!P2 IMAD R11, R28, R17.reuse, RZ ;  /* 0x000000111c0ba224 */ /* 0x080fe400078e02ff */
[-C--:B------:R-:W-:Y:S01]  /*1d480*/  @!P1 IMAD R29, R29, R17.reuse, RZ ;  /* 0x000000111d1d9224 */ /* 0x080fe200078e02ff */
[----:B------:R0:W-:Y:S01]  /*1d490*/  @!P3 STG.E.U8 desc[UR36][R20.64+0xa0], R7 ;  /* 0x0000a0071400b986 */ /* 0x0001e2000c101124 */
[----:B------:R-:W-:-:S03]  /*1d4a0*/  @!P6 IMAD R31, R31, R17, RZ ;  /* 0x000000111f1fe224 */ /* 0x000fc600078e02ff */
[----:B------:R0:W-:Y:S04]  /*1d4b0*/  @!P4 STG.E.U8 desc[UR36][R14.64+0xa1], R27 ;  /* 0x0000a11b0e00c986 */ /* 0x0001e8000c101124 */
[----:B------:R0:W-:Y:S04]  /*1d4c0*/  @!P2 STG.E.U8 desc[UR36][R4.64+0xa8], R11 ;  /* 0x0000a80b0400a986 */ /* 0x0001e8000c101124 */
[----:B------:R0:W-:Y:S04]  /*1d4d0*/  @!P1 STG.E.U8 desc[UR36][R4.64+0xa9], R29 ;  /* 0x0000a91d04009986 */ /* 0x0001e8000c101124 */
[----:B------:R0:W-:Y:S04]  /*1d4e0*/  @!P5 STG.E.U8 desc[UR36][R22.64+0xa8], R13 ;  /* 0x0000a80d1600d986 */ /* 0x0001e8000c101124 */
[----:B------:R0:W-:Y:S02]  /*1d4f0*/  @!P6 STG.E.U8 desc[UR36][R216.64+0xa9], R31 ;  /* 0x0000a91fd800e986 */ /* 0x0001e4000c101124 */
.L_x_564:
[----:B------:R-:W-:Y:S05]  /*1d500*/  BSYNC B0 ;  /* 0x0000000000007941 */ /* 0x000fea0003800000 */
.L_x_34:
[----:B0-----:R-:W2:Y:S04]  /*1d510*/  LDL.LU R3, [R1+0x100] ;  /* 0x0001000001037983 */ /* 0x001ea80000300800 */
[----:B------:R-:W2:Y:S01]  /*1d520*/  LDL.LU R2, [R1+0x104] ;  /* 0x0001040001027983 */ /* 0x000ea20000300800 */
[----:B------:R-:W-:Y:S01]  /*1d530*/  ULDC UR4, c[0x0][0xc] ;  /* 0x0000030000047ab9 */ /* 0x000fe20000000800 */
[----:B------:R-:W-:Y:S01]  /*1d540*/  ULDC UR5, c[0x0][0x10] ;  /* 0x0000040000057ab9 */ /* 0x000fe20000000800 */
[----:B------:R-:W2:Y:S01]  /*1d550*/  LDC R5, c[0x0][0x14] ;  /* 0x00000500ff057b82 */ /* 0x000ea20000000800 */
[----:B------:R-:W-:Y:S01]  /*1d560*/  UIMAD.WIDE.U32 UR4, UR4, UR5, URZ ;  /* 0x00000005040472a5 */ /* 0x000fe2000f8e003f */
[----:B------:R-:W-:-:S05]  /*1d570*/  PRMT R0, RZ, 0x7610, R0 ;  /* 0x00007610ff007816 */ /* 0x000fca0000000000 */
[----:B--2---:R-:W-:-:S04]  /*1d580*/  IMAD.WIDE.U32 R2, R5, UR4, R2 ;  /* 0x0000000405027c25 */ /* 0x004fc8000f8e0002 */
[----:B------:R-:W-:Y:S01]  /*1d590*/  IMAD R5, R5, UR5, RZ ;  /* 0x0000000505057c24 */ /* 0x000fe2000f8e02ff */
[----:B------:R-:W-:Y:S01]  /*1d5a0*/  ULDC.64 UR4, c[0x0][0x650] ;  /* 0x0001940000047ab9 */ /* 0x000fe20000000a00 */
[----:B-----5:R-:W-:Y:S01]  /*1d5b0*/  IMAD.MOV.U32 R6, RZ, RZ, R2 ;  /* 0x000000ffff067224 */ /* 0x020fe200078e0002 */
[----:B------:R-:W-:Y:S01]  /*1d5c0*/  ISETP.GE.U32.AND P0, PT, R2, UR4, PT ;  /* 0x0000000402007c0c */ /* 0x000fe2000bf06070 */
[----:B------:R-:W-:Y:S01]  /*1d5d0*/  IMAD.IADD R4, R3, 0x1, R5 ;  /* 0x0000000103047824 */ /* 0x000fe200078e0205 */
[----:B------:R-:W-:Y:S02]  /*1d5e0*/  UMOV UR4, 0xffffffff ;  /* 0xffffffff00047882 */ /* 0x000fe40000000000 */
[----:B------:R-:W-:Y:S02]  /*1d5f0*/  IMAD.U32 R2, RZ, RZ, UR4 ;  /* 0x00000004ff027e24 */ /* 0x000fe4000f8e00ff */
[----:B------:R0:W-:Y:S01]  /*1d600*/  STL [R1+0x100], R4 ;  /* 0x0001000401007387 */ /* 0x0001e20000100800 */
[----:B------:R-:W-:Y:S01]  /*1d610*/  ISETP.GE.U32.AND.EX P0, PT, R4, UR5, PT, P0 ;  /* 0x0000000504007c0c */ /* 0x000fe2000bf06100 */
[----:B------:R-:W-:-:S02]  /*1d620*/  UMOV UR5, 0xffffffff ;  /* 0xffffffff00057882 */ /* 0x000fc40000000000 */
[----:B------:R0:W-:Y:S01]  /*1d630*/  STL [R1+0x104], R6 ;  /* 0x0001040601007387 */ /* 0x0001e20000100800 */
[----:B------:R-:W-:-:S03]  /*1d640*/  IMAD.U32 R22, RZ, RZ, UR5 ;  /* 0x00000005ff167e24 */ /* 0x000fc6000f8e00ff */
[----:B------:R0:W-:Y:S06]  /*1d650*/  STL [R1+0x108], R2 ;  /* 0x0001080201007387 */ /* 0x0001ec0000100800 */
[----:B------:R-:W-:Y:S05]  /*1d660*/  @P0 BRA `(.L_x_565) ;  /* 0x0000000400940947 */ /* 0x000fea0003800000 */
[----:B------:R-:W2:Y:S01]  /*1d670*/  S2UR UR7, SR_CTAID.X ;  /* 0x00000000000779c3 */ /* 0x000ea20000002500 */
[----:B------:R-:W-:Y:S01]  /*1d680*/  ULDC.64 UR4, c[0x0][0x628] ;  /* 0x00018a0000047ab9 */ /* 0x000fe20000000a00 */
[----:B------:R-:W-:Y:S01]  /*1d690*/  ULDC UR6, c[0x0][0x150] ;  /* 0x0000540000067ab9 */ /* 0x000fe20000000800 */
[----:B------:R-:W-:Y:S01]  /*1d6a0*/  ISETP.NE.U32.AND P0, PT, RZ, UR4, PT ;  /* 0x00000004ff007c0c */ /* 0x000fe2000bf05070 */
[----:B------:R-:W-:Y:S01]  /*1d6b0*/  ULDC UR15, c[0x0][0x630] ;  /* 0x00018c00000f7ab9 */ /* 0x000fe20000000800 */
[----:B------:R-:W-:Y:S01]  /*1d6c0*/  R2UR UR16, R6 ;  /* 0x00000000061072ca */ /* 0x000fe200000e0000 */
[----:B------:R-:W-:Y:S01]  /*1d6d0*/  ULDC UR18, c[0x0][0x154] ;  /* 0x0000550000127ab9 */ /* 0x000fe20000000800 */
[----:B------:R-:W-:Y:S01]  /*1d6e0*/  ISETP.NE.AND.EX P0, PT, RZ, UR5, PT, P0 ;  /* 0x00000005ff007c0c */ /* 0x000fe2000bf05300 */
[----:B------:R-:W0:Y:S01]  /*1d6f0*/  S2UR UR19, SR_CTAID.Y ;  /* 0x00000000001379c3 */ /* 0x000e220000002600 */
[----:B------:R-:W-:Y:S02]  /*1d700*/  R2UR UR17, R4 ;  /* 0x00000000041172ca */ /* 0x000fe400000e0000 */
[----:B------:R-:W-:-:S02]  /*1d710*/  R2UR UR12, R6 ;  /* 0x00000000060c72ca */ /* 0x000fc400000e0000 */
[----:B------:R-:W-:Y:S02]  /*1d720*/  R2UR UR13, R4 ;  /* 0x00000000040d72ca */ /* 0x000fe400000e0000 */
[----:B--2---:R-:W-:-:S05]  /*1d730*/  I2FP.F32.U32 R0, UR7 ;  /* 0x0000000700007c45 */ /* 0x004fca0008201000 */
[----:B------:R-:W-:-:S04]  /*1d740*/  FMUL R0, R0, UR6 ;  /* 0x0000000600007c20 */ /* 0x000fc80008400000 */
[----:B0-----:R0:W2:Y:S01]  /*1d750*/  F2I.U32.TRUNC.NTZ R2, R0 ;  /* 0x0000000000027305 */ /* 0x0010a2000020f000 */
        /* <DEDUP_REMOVED lines=13> */
.L_x_566:
[----:B------:R-:W-:Y:S01]  /*1d830*/  USHF.R.U64 UR6, UR12, UR15, UR13 ;  /* 0x0000000f0c067299 */ /* 0x000fe2000800120d */
[----:B0-----:R-:W-:Y:S01]  /*1d840*/  I2FP.F32.U32 R0, UR19 ;  /* 0x0000001300007c45 */ /* 0x001fe20008201000 */
[----:B------:R-:W-:Y:S01]  /*1d850*/  USHF.R.U32.HI UR4, URZ, UR15, UR13 ;  /* 0x0000000f3f047299 */ /* 0x000fe2000801160d */
[----:B--2---:R-:W-:Y:S01]  /*1d860*/  R2UR UR14, R2 ;  /* 0x00000000020e72ca */ /* 0x004fe200000e0000 */
[----:B------:R-:W-:Y:S02]  /*1d870*/  UIADD3 UR9, UP0, URZ, -UR6, URZ ;  /* 0x800000063f097290 */ /* 0x000fe4000ff1e03f */
[----:B------:R-:W-:Y:S01]  /*1d880*/  FMUL R0, R0, UR18 ;  /* 0x0000001200007c20 */ /* 0x000fe20008400000 */
[----:B------:R-:W-:Y:S01]  /*1d890*/  ULDC.64 UR12, c[0x0][0x620] ;  /* 0x00018800000c7ab9 */ /* 0x000fe20000000a00 */
[----:B------:R-:W-:Y:S01]  /*1d8a0*/  UIADD3.X UR4, URZ, ~UR4, URZ, UP0, !UPT ;  /* 0x800000043f047290 */ /* 0x000fe200087fe43f */
[----:B------:R-:W-:Y:S01]  /*1d8b0*/  UMOV UR10, UR16 ;  /* 0x00000010000a7c82 */ /* 0x000fe20008000000 */
[----:B------:R-:W-:-:S02]  /*1d8c0*/  UMOV UR11, UR17 ;  /* 0x00000011000b7c82 */ /* 0x000fc40008000000 */
[----:B------:R-:W0:Y:S01]  /*1d8d0*/  F2I.U32.TRUNC.NTZ R0, R0 ;  /* 0x0000000000007305 */ /* 0x000e22000020f000 */
[----:B------:R-:W-:Y:S02]  /*1d8e0*/  UIMAD UR4, UR4, UR12, URZ ;  /* 0x0000000c040472a4 */ /* 0x000fe4000f8e023f */
[----:B------:R-:W-:Y:S02]  /*1d8f0*/  UIMAD.WIDE.U32 UR10, UR9, UR12, UR10 ;  /* 0x0000000c090a72a5 */ /* 0x000fe4000f8e000a */
[----:B------:R-:W-:Y:S01]  /*1d900*/  UIMAD UR9, UR9, UR13, UR4 ;  /* 0x0000000d090972a4 */ /* 0x000fe2000f8e0204 */
[----:B------:R-:W-:Y:S01]  /*1d910*/  ULDC UR22, c[0x0][0x658] ;  /* 0x0001960000167ab9 */ /* 0x000fe20000000800 */
[----:B------:R-:W-:Y:S02]  /*1d920*/  UMOV UR12, 0xffffffff ;  /* 0xffffffff000c7882 */ /* 0x000fe40000000000 */
[----:B------:R-:W-:Y:S01]  /*1d930*/  UIADD3 UR11, UR11, UR9, URZ ;  /* 0x000000090b0b7290 */ /* 0x000fe2000fffe03f */
[----:B------:R-:W-:Y:S01]  /*1d940*/  ULDC UR13, c[0x0][0x618] ;  /* 0x00018600000d7ab9 */ /* 0x000fe20000000800 */
[----:B------:R-:W-:Y:S01]  /*1d950*/  ULDC.64 UR4, c[0x0][0x640] ;  /* 0x0001900000047ab9 */ /* 0x000fe20000000a00 */
[----:B------:R-:W-:Y:S01]  /*1d960*/  USHF.L.U32 UR18, UR12, UR22, URZ ;  /* 0x000000160c127299 */ /* 0x000fe2000800063f */
[----:B------:R-:W-:Y:S01]  /*1d970*/  ISETP.NE.U32.AND P0, PT, RZ, UR4, PT ;  /* 0x00000004ff007c0c */ /* 0x000fe2000bf05070 */
[----:B------:R-:W-:Y:S01]  /*1d980*/  USHF.R.U64 UR12, UR10, UR13, UR11 ;  /* 0x0000000d0a0c7299 */ /* 0x000fe2000800120b */
[----:B0-----:R-:W-:Y:S01]  /*1d990*/  R2UR UR16, R0 ;  /* 0x00000000001072ca */ /* 0x001fe200000e0000 */
[----:B------:R-:W-:Y:S01]  /*1d9a0*/  USHF.R.U32.HI UR10, URZ, UR13, UR11 ;  /* 0x0000000d3f0a7299 */ /* 0x000fe2000801160b */
[----:B------:R-:W-:Y:S01]  /*1d9b0*/  ISETP.NE.AND.EX P0, PT, RZ, UR5, PT, P0 ;  /* 0x00000005ff007c0c */ /* 0x000fe2000bf05300 */
[----:B------:R-:W-:Y:S01]  /*1d9c0*/  ULDC UR17, c[0x0][0x608] ;  /* 0x0001820000117ab9 */ /* 0x000fe20000000800 */
[----:B------:R-:W-:-:S02]  /*1d9d0*/  ULOP3.LUT UR23, URZ, UR18, URZ, 0x33, !UPT ;  /* 0x000000123f177292 */ /* 0x000fc4000f8e333f */
[----:B------:R-:W-:Y:S02]  /*1d9e0*/  USHF.R.U64 UR18, UR12, UR17, UR10 ;  /* 0x000000110c127299 */ /* 0x000fe4000800120a */
[----:B------:R-:W-:Y:S01]  /*1d9f0*/  USHF.R.U32.HI UR10, URZ, UR17, UR10 ;  /* 0x000000113f0a7299 */ /* 0x000fe2000801160a */
[----:B------:R-:W-:Y:S01]  /*1da00*/  UMOV UR20, 0x1 ;  /* 0x0000000100147882 */ /* 0x000fe20000000000 */
[----:B------:R-:W-:Y:S02]  /*1da10*/  UIADD3 UR14, -UR14, URZ, URZ ;  /* 0x0000003f0e0e7290 */ /* 0x000fe4000fffe13f */
[----:B------:R-:W-:Y:S02]  /*1da20*/  USHF.L.U32 UR13, UR20, UR22, URZ ;  /* 0x00000016140d7299 */ /* 0x000fe4000800063f */
[----:B------:R-:W-:Y:S01]  /*1da30*/  USHF.R.U64 UR20, UR18, UR22, UR10 ;  /* 0x0000001612147299 */ /* 0x000fe2000800120a */
[----:B------:R-:W-:Y:S01]  /*1da40*/  ULDC UR15, c[0x0][0x144] ;  /* 0x00005100000f7ab9 */ /* 0x000fe20000000800 */
[----:B------:R-:W-:Y:S01]  /*1da50*/  ULDC UR8, c[0x0][0x600] ;  /* 0x0001800000087ab9 */ /* 0x000fe20000000800 */
[----:B------:R-:W-:-:S02]  /*1da60*/  UIADD3 UR21, -UR16, URZ, URZ ;  /* 0x0000003f10157290 */ /* 0x000fc4000fffe13f */
[----:B------:R-:W-:Y:S02]  /*1da70*/  USHF.R.U32.HI UR17, URZ, UR22, UR10 ;  /* 0x000000163f117299 */ /* 0x000fe4000801160a */
[----:B------:R-:W-:Y:S02]  /*1da80*/  UIADD3 UR9, UR8, -0x1, URZ ;  /* 0xffffffff08097890 */ /* 0x000fe4000fffe03f */
[----:B------:R-:W-:Y:S01]  /*1da90*/  UIMAD UR22, UR15, UR14, UR7 ;  /* 0x0000000e0f1672a4 */ /* 0x000fe2000f8e0207 */
[----:B------:R-:W-:Y:S01]  /*1daa0*/  ULDC UR26, c[0x0][0x148] ;  /* 0x00005200001a7ab9 */ /* 0x000fe20000000800 */
[----:B------:R-:W-:Y:S01]  /*1dab0*/  ULDC UR24, c[0x0][0x648] ;  /* 0x0001920000187ab9 */ /* 0x000fe20000000800 */
[----:B------:R-:W-:Y:S01]  /*1dac0*/  ULDC UR25, c[0x0][0x638] ;  /* 0x00018e0000197ab9 */ /* 0x000fe20000000800 */
[----:B------:R-:W-:Y:S01]  /*1dad0*/  UMOV UR16, UR20 ;  /* 0x0000001400107c82 */ /* 0x000fe20008000000 */
[----:B------:R-:W-:Y:S07]  /*1dae0*/  @!P0 BRA `(.L_x_567) ;  /* 0x0000000000288947 */ /* 0x000fee0003800000 */
        /* <DEDUP_REMOVED lines=10> */
.L_x_567:
[----:B------:R-:W2:Y:S01]  /*1db90*/  LDL R0, [R1+0x118] ;  /* 0x0001180001007983 */ /* 0x000ea20000100800 */
[----:B------:R-:W-:Y:S01]  /*1dba0*/  IMAD.U32 R2, RZ, RZ, UR6 ;  /* 0x00000006ff027e24 */ /* 0x000fe2000f8e00ff */
[----:B------:R-:W-:Y:S02]  /*1dbb0*/  ULOP3.LUT UR7, UR18, UR23, URZ, 0xc0, !UPT ;  /* 0x0000001712077292 */ /* 0x000fe4000f8ec03f */
[----:B------:R-:W-:Y:S02]  /*1dbc0*/  ULOP3.LUT UR9, UR12, UR9, URZ, 0xc0, !UPT ;  /* 0x000000090c097292 */ /* 0x000fe4000f8ec03f */
[----:B------:R0:W-:Y:S01]  /*1dbd0*/  STL [R1+0x108], R2 ;  /* 0x0001080201007387 */ /* 0x0001e20000100800 */
[----:B--2---:R-:W-:Y:S01]  /*1dbe0*/  R2UR UR4, R0 ;  /* 0x00000000000472ca */ /* 0x004fe200000e0000 */
[----:B------:R-:W-:-:S12]  /*1dbf0*/  IMAD.MOV.U32 R0, RZ, RZ, 0x1 ;  /* 0x00000001ff007424 */ /* 0x000fd800078e00ff */
[----:B------:R-:W-:Y:S02]  /*1dc00*/  UISETP.NE.AND UP0, UPT, UR4, URZ, UPT ;  /* 0x0000003f0400728c */ /* 0x000fe4000bf05270 */
[----:B------:R-:W-:-:S04]  /*1dc10*/  USHF.R.U64 UR4, UR16, UR24, UR17 ;  /* 0x0000001810047299 */ /* 0x000fc80008001211 */
[----:B------:R-:W-:Y:S02]  /*1dc20*/  UIADD3 UR5, -UR4, URZ, URZ ;  /* 0x0000003f04057290 */ /* 0x000fe4000fffe13f */
[----:B------:R-:W-:Y:S02]  /*1dc30*/  UIMAD UR7, UR13, UR4, UR7 ;  /* 0x000000040d0772a4 */ /* 0x000fe4000f8e0207 */
[----:B------:R-:W-:Y:S02]  /*1dc40*/  UIMAD UR4, UR5, UR25, UR20 ;  /* 0x00000019050472a4 */ /* 0x000fe4000f8e0214 */
[----:B------:R-:W-:Y:S01]  /*1dc50*/  @UP0 UIMAD UR22, UR26, UR21, UR19 ;  /* 0x000000151a1602a4 */ /* 0x000fe2000f8e0213 */
[----:B------:R-:W-:Y:S01]  /*1dc60*/  ULDC UR5, c[0x0][0x610] ;  /* 0x0001840000057ab9 */ /* 0x000fe20000000800 */
[----:B------:R-:W-:Y:S02]  /*1dc70*/  UIMAD UR4, UR4, UR8, UR9 ;  /* 0x00000008040472a4 */ /* 0x000fe4000f8e0209 */
[----:B------:R-:W-:-:S04]  /*1dc80*/  UIMAD UR7, UR7, UR5, UR22 ;  /* 0x00000005070772a4 */ /* 0x000fc8000f8e0216 */
[----:B------:R-:W-:Y:S02]  /*1dc90*/  USEL UR5, UR4, UR7, !UP0 ;  /* 0x0000000704057287 */ /* 0x000fe4000c000000 */
[----:B------:R-:W-:-:S04]  /*1dca0*/  USEL UR7, UR7, UR4, !UP0 ;  /* 0x0000000407077287 */ /* 0x000fc8000c000000 */
[----:B0-----:R-:W-:-:S08]  /*1dcb0*/  IMAD.U32 R22, RZ, RZ, UR5 ;  /* 0x00000005ff167e24 */ /* 0x001fd0000f8e00ff */
.L_x_565:
[----:B------:R-:W-:Y:S01]  /*1dcc0*/  LOP3.LUT P0, RZ, R0, 0xff, RZ, 0xc0, !PT ;  /* 0x000000ff00ff7812 */ /* 0x000fe2000780c0ff */
[----:B------:R-:W-:-:S12]  /*1dcd0*/  IMAD.U32 R23, RZ, RZ, UR7 ;  /* 0x00000007ff177e24 */ /* 0x000fd8000f8e00ff */
[----:B------:R-:W-:Y:S05]  /*1dce0*/  @P0 BRA `(.L_x_568) ;  /* 0xfffffe3800200947 */ /* 0x000fea000383ffff */
[----:B------:R-:W-:Y:S05]  /*1dcf0*/  EXIT ;  /* 0x000000000000794d */ /* 0x000fea0003800000 */
.L_x_7:
[----:B------:R-:W2:Y:S01]  /*1dd00*/  LDL R5, [R1+0x104] ;  /* 0x0001040001057983 */ /* 0x000ea20000100800 */
[----:B------:R-:W-:-:S03]  /*1dd10*/  ULDC.64 UR4, c[0x0][0x650] ;  /* 0x0001940000047ab9 */ /* 0x000fc60000000a00 */
[----:B------:R-:W3:Y:S01]  /*1dd20*/  LDL R4, [R1+0x100] ;  /* 0x0001000001047983 */ /* 0x000ee20000100800 */
[----:B0-----:R-:W-:Y:S01]  /*1dd30*/  PRMT R0, RZ, 0x7610, R0 ;  /* 0x00007610ff007816 */ /* 0x001fe20000000000 */
[----:B------:R-:W-:Y:S02]  /*1dd40*/  IMAD.MOV.U32 R3, RZ, RZ, -0x1 ;  /* 0xffffffffff037424 */ /* 0x000fe400078e00ff */
[----:B------:R-:W-:Y:S02]  /*1dd50*/  IMAD.MOV.U32 R2, RZ, RZ, -0x1 ;  /* 0xffffffffff027424 */ /* 0x000fe400078e00ff */
[----:B------:R-:W-:Y:S01]  /*1dd60*/  IMAD.MOV.U32 R10, RZ, RZ, -0x1 ;  /* 0xffffffffff0a7424 */ /* 0x000fe200078e00ff */
[----:B--2---:R-:W-:-:S04]  /*1dd70*/  ISETP.GE.U32.AND P0, PT, R5, UR4, PT ;  /* 0x0000000405007c0c */ /* 0x004fc8000bf06070 */
[----:B---3--:R-:W-:-:S13]  /*1dd80*/  ISETP.GE.U32.AND.EX P0, PT, R4, UR5, PT, P0 ;  /* 0x0000000504007c0c */ /* 0x008fda000bf06100 */
        /* <DEDUP_REMOVED lines=21> */
.L_x_570:
[----:B------:R-:W2:Y:S01]  /*1dee0*/  LDL R0, [R1+0x118] ;  /* 0x0001180001007983 */ /* 0x000ea20000100800 */
[----:B------:R-:W-:Y:S01]  /*1def0*/  R2UR UR7, R4 ;  /* 0x00000000040772ca */ /* 0x000fe200000e0000 */
[----:B------:R-:W-:Y:S01]  /*1df00*/  USHF.R.U32.HI UR5, URZ, UR19, UR15 ;  /* 0x000000133f057299 */ /* 0x000fe2000801160f */
[----:B------:R-:W-:Y:S01]  /*1df10*/  UMOV UR6, UR20 ;  /* 0x0000001400067c82 */ /* 0x000fe20008000000 */
[----:B------:R-:W-:Y:S01]  /*1df20*/  ULDC UR22, c[0x0][0x658] ;  /* 0x0001960000167ab9 */ /* 0x000fe20000000800 */
[----:B------:R-:W-:Y:S01]  /*1df30*/  ULDC UR20, c[0x0][0x600] ;  /* 0x0001800000147ab9 */ /* 0x000fe20000000800 */
[----:B------:R-:W-:Y:S01]  /*1df40*/  ULDC UR23, c[0x0][0x648] ;  /* 0x0001920000177ab9 */ /* 0x000fe20000000800 */
[----:B------:R-:W-:Y:S01]  /*1df50*/  UIADD3 UR21, UR20, -0x1, URZ ;  /* 0xffffffff14157890 */ /* 0x000fe2000fffe03f */
[----:B------:R-:W-:Y:S01]  /*1df60*/  ULDC UR24, c[0x0][0x638] ;  /* 0x00018e0000187ab9 */ /* 0x000fe20000000800 */
[----:B------:R-:W-:Y:S01]  /*1df70*/  UMOV UR25, 0x1 ;  /* 0x0000000100197882 */ /* 0x000fe20000000000 */
[----:B--2---:R-:W-:-:S13]  /*1df80*/  R2UR UR4, R0 ;  /* 0x00000000000472ca */ /* 0x004fda00000e0000 */
[----:B------:R-:W-:Y:S02]  /*1df90*/  UISETP.NE.AND UP1, UPT, UR4, URZ, UPT ;  /* 0x0000003f0400728c */ /* 0x000fe4000bf25270 */
[----:B------:R-:W-:-:S03]  /*1dfa0*/  USHF.R.U64 UR4, UR14, UR19, UR15 ;  /* 0x000000130e047299 */ /* 0x000fc6000800120f */
[----:B------:R-:W-:Y:S01]  /*1dfb0*/  ULDC.64 UR14, c[0x0][0x620] ;  /* 0x00018800000e7ab9 */ /* 0x000fe20000000a00 */
[----:B------:R-:W-:-:S04]  /*1dfc0*/  UIADD3 UR13, UP0, URZ, -UR4, URZ ;  /* 0x800000043f0d7290 */ /* 0x000fc8000ff1e03f */
[----:B------:R-:W-:Y:S02]  /*1dfd0*/  UIADD3.X UR5, URZ, ~UR5, URZ, UP0, !UPT ;  /* 0x800000053f057290 */ /* 0x000fe400087fe43f */
[----:B------:R-:W-:Y:S02]  /*1dfe0*/  UIMAD.WIDE.U32 UR6, UR13, UR14, UR6 ;  /* 0x0000000e0d0672a5 */ /* 0x000fe4000f8e0006 */
[----:B------:R-:W-:Y:S02]  /*1dff0*/  UIMAD UR5, UR5, UR14, URZ ;  /* 0x0000000e050572a4 */ /* 0x000fe4000f8e023f */
[----:B------:R-:W-:Y:S02]  /*1e000*/  @UP1 UIMAD UR8, UR11, UR12, UR10 ;  /* 0x0000000c0b0812a4 */ /* 0x000fe4000f8e020a */
[----:B------:R-:W-:Y:S01]  /*1e010*/  UIMAD UR5, UR13, UR15, UR5 ;  /* 0x0000000f0d0572a4 */ /* 0x000fe2000f8e0205 */
[----:B------:R-:W-:Y:S02]  /*1e020*/  ULDC UR14, c[0x0][0x608] ;  /* 0x00018200000e7ab9 */ /* 0x000fe40000000800 */
[----:B------:R-:W-:Y:S01]  /*1e030*/  ULDC UR13, c[0x0][0x618] ;  /* 0x00018600000d7ab9 */ /* 0x000fe20000000800 */
[----:B------:R-:W-:Y:S01]  /*1e040*/  UIADD3 UR5, UR7, UR5, URZ ;  /* 0x0000000507057290 */ /* 0x000fe2000fffe03f */
[----:B------:R-:W-:-:S03]  /*1e050*/  UMOV UR10, 0xffffffff ;  /* 0xffffffff000a7882 */ /* 0x000fc60000000000 */
[----:B------:R-:W-:Y:S02]  /*1e060*/  USHF.R.U64 UR17, UR6, UR13, UR5 ;  /* 0x0000000d06117299 */ /* 0x000fe40008001205 */
[----:B------:R-:W-:Y:S01]  /*1e070*/  USHF.R.U32.HI UR5, URZ, UR13, UR5 ;  /* 0x0000000d3f057299 */ /* 0x000fe20008011605 */
[----:B------:R-:W-:Y:S01]  /*1e080*/  ULDC.64 UR6, c[0x0][0x640] ;  /* 0x0001900000067ab9 */ /* 0x000fe20000000a00 */
[----:B------:R-:W-:Y:S01]  /*1e090*/  USHF.L.U32 UR11, UR10, UR22, URZ ;  /* 0x000000160a0b7299 */ /* 0x000fe2000800063f */
[----:B------:R-:W-:Y:S01]  /*1e0a0*/  ISETP.NE.U32.AND P0, PT, RZ, UR6, PT ;  /* 0x00000006ff007c0c */ /* 0x000fe2000bf05070 */
[----:B------:R-:W-:Y:S02]  /*1e0b0*/  USHF.R.U64 UR18, UR17, UR14, UR5 ;  /* 0x0000000e11127299 */ /* 0x000fe40008001205 */
[----:B------:R-:W-:Y:S01]  /*1e0c0*/  USHF.R.U32.HI UR5, URZ, UR14, UR5 ;  /* 0x0000000e3f057299 */ /* 0x000fe20008011605 */
[----:B------:R-:W-:Y:S01]  /*1e0d0*/  ISETP.NE.AND.EX P0, PT, RZ, UR7, PT, P0 ;  /* 0x00000007ff007c0c */ /* 0x000fe2000bf05300 */
[----:B------:R-:W-:-:S02]  /*1e0e0*/  ULOP3.LUT UR26, URZ, UR11, URZ, 0x33, !UPT ;  /* 0x0000000b3f1a7292 */ /* 0x000fc4000f8e333f */
[----:B------:R-:W-:Y:S02]  /*1e0f0*/  USHF.R.U64 UR19, UR18, UR22, UR5 ;  /* 0x0000001612137299 */ /* 0x000fe40008001205 */
[----:B------:R-:W-:-:S05]  /*1e100*/  USHF.R.U32.HI UR10, URZ, UR22, UR5 ;  /* 0x000000163f0a7299 */ /* 0x000fca0008011605 */
[----:B------:R-:W-:-:S03]  /*1e110*/  UMOV UR5, UR19 ;  /* 0x0000001300057c82 */ /* 0x000fc60008000000 */
[----:B------:R-:W-:Y:S05]  /*1e120*/  @!P0 BRA `(.L_x_571) ;  /* 0x0000000000308947 */ /* 0x000fea0003800000 */
        /* <DEDUP_REMOVED lines=12> */
.L_x_571:
[----:B------:R-:W-:Y:S01]  /*1e1f0*/  R2UR UR6, R0 ;  /* 0x00000000000672ca */ /* 0x000fe200000e0000 */
[----:B------:R-:W-:Y:S01]  /*1e200*/  USHF.L.U32 UR25, UR25, UR22, URZ ;  /* 0x0000001619197299 */ /* 0x000fe2000800063f */
[----:B------:R-:W-:Y:S01]  /*1e210*/  IMAD.MOV.U32 R0, RZ, RZ, 0x1 ;  /* 0x00000001ff007424 */ /* 0x000fe200078e00ff */
[----:B------:R-:W-:Y:S01]  /*1e220*/  ULOP3.LUT UR17, UR17, UR21, URZ, 0xc0, !UPT ;  /* 0x0000001511117292 */ /* 0x000fe2000f8ec03f */
[----:B------:R-:W-:-:S09]  /*1e230*/  IMAD.U32 R10, RZ, RZ, UR4 ;  /* 0x00000004ff0a7e24 */ /* 0x000fd2000f8e00ff */
[----:B------:R-:W-:Y:S02]  /*1e240*/  UISETP.NE.AND UP0, UPT, UR6, URZ, UPT ;  /* 0x0000003f0600728c */ /* 0x000fe4000bf05270 */
[----:B------:R-:W-:Y:S02]  /*1e250*/  USHF.R.U64 UR6, UR5, UR23, UR10 ;  /* 0x0000001705067299 */ /* 0x000fe4000800120a */
[----:B------:R-:W-:Y:S02]  /*1e260*/  ULOP3.LUT UR5, UR18, UR26, URZ, 0xc0, !UPT ;  /* 0x0000001a12057292 */ /* 0x000fe4000f8ec03f */
[----:B------:R-:W-:Y:S02]  /*1e270*/  UIADD3 UR7, -UR6, URZ, URZ ;  /* 0x0000003f06077290 */ /* 0x000fe4000fffe13f */
[----:B------:R-:W-:Y:S02]  /*1e280*/  UIMAD UR6, UR25, UR6, UR5 ;  /* 0x00000006190672a4 */ /* 0x000fe4000f8e0205 */
[----:B------:R-:W-:-:S03]  /*1e290*/  UIMAD UR5, UR7, UR24, UR19 ;  /* 0x00000018070572a4 */ /* 0x000fc6000f8e0213 */
[----:B------:R-:W-:Y:S01]  /*1e2a0*/  ULDC UR7, c[0x0][0x610] ;  /* 0x0001840000077ab9 */ /* 0x000fe20000000800 */
[----:B------:R-:W-:Y:S02]  /*1e2b0*/  UIMAD UR5, UR5, UR20, UR17 ;  /* 0x00000014050572a4 */ /* 0x000fe4000f8e0211 */
[----:B------:R-:W-:-:S04]  /*1e2c0*/  UIMAD UR8, UR6, UR7, UR8 ;  /* 0x00000007060872a4 */ /* 0x000fc8000f8e0208 */
[----:B------:R-:W-:Y:S02]  /*1e2d0*/  USEL UR6, UR5, UR8, !UP0 ;  /* 0x0000000805067287 */ /* 0x000fe4000c000000 */
[----:B------:R-:W-:-:S04]  /*1e2e0*/  USEL UR8, UR8, UR5, !UP0 ;  /* 0x0000000508087287 */ /* 0x000fc8000c000000 */
[----:B------:R-:W-:Y:S02]  /*1e2f0*/  IMAD.U32 R2, RZ, RZ, UR6 ;  /* 0x00000006ff027e24 */ /* 0x000fe4000f8e00ff */
[----:B------:R-:W-:-:S07]  /*1e300*/  IMAD.U32 R3, RZ, RZ, UR8 ;  /* 0x00000008ff037e24 */ /* 0x000fce000f8e00ff */
.L_x_569:
[----:B------:R-:W-:-:S08]  /*1e310*/  NOP ;  /* 0x0000000000007918 */ /* 0x000fd00000000000 */
[----:B-1----:R-:W0:-:S00]  /*1e320*/  USETMAXREG.DEALLOC.CTAPOOL 0x18 ;  /* 0x00000018000079c8 */ /* 0x002e0000080e0500 */
[----:B------:R-:W-:-:S13]  /*1e330*/  ISETP.NE.AND P0, PT, RZ, UR9, PT ;  /* 0x00000009ff007c0c */ /* 0x000fda000bf05270 */
[----:B------:R-:W-:Y:S05]  /*1e340*/  @P0 EXIT ;  /* 0x000000000000094d */ /* 0x000fea0003800000 */
[----:B0-----:R-:W-:Y:S01]  /*1e350*/  LOP3.LUT P0, RZ, R0, 0xff, RZ, 0xc0, !PT ;  /* 0x000000ff00ff7812 */ /* 0x001fe2000780c0ff */
[----:B------:R-:W-:Y:S02]  /*1e360*/  IMAD.MOV.U32 R6, RZ, RZ, 0x1 ;  /* 0x00000001ff067424 */ /* 0x000fe400078e00ff */
[----:B------:R-:W-:-:S10]  /*1e370*/  IMAD.MOV.U32 R0, RZ, RZ, RZ ;  /* 0x000000ffff007224 */ /* 0x000fd400078e00ff */
[----:B------:R-:W-:Y:S05]  /*1e380*/  @!P0 BRA `(.L_x_572) ;  /* 0x0000000c00888947 */ /* 0x000fea0003800000 */
[----:B------:R-:W2:Y:S01]  /*1e390*/  LDL R4, [R1+0xf4] ;  /* 0x0000f40001047983 */ /* 0x000ea20000100800 */
[----:B------:R-:W-:Y:S01]  /*1e3a0*/  ULDC UR4, c[0x0][0x28c] ;  /* 0x0000a30000047ab9 */ /* 0x000fe20000000800 */
[----:B------:R-:W-:Y:S01]  /*1e3b0*/  ULDC UR6, c[0x0][0x658] ;  /* 0x0001960000067ab9 */ /* 0x000fe20000000800 */
[----:B------:R-:W-:Y:S01]  /*1e3c0*/  UMOV UR7, 0xffffffff ;  /* 0xffffffff00077882 */ /* 0x000fe20000000000 */
[----:B------:R-:W0:Y:S01]  /*1e3d0*/  S2R R7, SR_CgaCtaId ;  /* 0x0000000000077919 */ /* 0x000e220000008800 */
[----:B------:R-:W-:Y:S01]  /*1e3e0*/  ULDC UR5, c[0x0][0x600] ;  /* 0x0001800000057ab9 */ /* 0x000fe20000000800 */
[----:B------:R-:W-:Y:S01]  /*1e3f0*/  UMOV UR9, 0x1 ;  /* 0x0000000100097882 */ /* 0x000fe20000000000 */
[----:B------:R-:W-:Y:S01]  /*1e400*/  USHF.L.U32 UR7, UR7, UR6, URZ ;  /* 0x0000000607077299 */ /* 0x000fe2000800063f */
[----:B------:R-:W-:Y:S01]  /*1e410*/  IMAD.MOV.U32 R16, RZ, RZ, 0x2c00 ;  /* 0x00002c00ff107424 */ /* 0x000fe200078e00ff */
[----:B------:R-:W-:Y:S01]  /*1e420*/  ULDC UR8, c[0x0][0xc] ;  /* 0x0000030000087ab9 */ /* 0x000fe20000000800 */
[----:B------:R-:W-:Y:S01]  /*1e430*/  BSSY B0, `(.L_x_572) ;  /* 0x00000d7000007945 */ /* 0x000fe20003800000 */
[----:B------:R-:W-:Y:S01]  /*1e440*/  IMAD.MOV.U32 R9, RZ, RZ, 0x1 ;  /* 0x00000001ff097424 */ /* 0x000fe200078e00ff */
[----:B------:R-:W-:Y:S01]  /*1e450*/  ULDC.64 UR24, c[0x0][0x198] ;  /* 0x0000660000187ab9 */ /* 0x000fe20000000a00 */
[----:B------:R-:W-:-:S02]  /*1e460*/  IMAD.MOV.U32 R6, RZ, RZ, 0x1 ;  /* 0x00000001ff067424 */ /* 0x000fc400078e00ff */
[----:B------:R-:W-:Y:S01]  /*1e470*/  IMAD.MOV.U32 R0, RZ, RZ, RZ ;  /* 0x000000ffff007224 */ /* 0x000fe200078e00ff */
[----:B0-----:R-:W-:-:S05]  /*1e480*/  LOP3.LUT R7, R7, 0x1, RZ, 0xc0, !PT ;  /* 0x0000000107077812 */ /* 0x001fca00078ec0ff */
[----:B------:R-:W-:Y:S01]  /*1e490*/  IMAD R16, R7, R16, 0x24100 ;  /* 0x0002410007107424 */ /* 0x000fe200078e0210 */
[----:B--2---:R-:W-:-:S13]  /*1e4a0*/  R2UR UR10, R4 ;  /* 0x00000000040a72ca */ /* 0x004fda00000e0000 */
[----:B------:R-:W-:Y:S02]  /*1e4b0*/  ULOP3.LUT UR26, UR10, 0x2, URZ, 0xfc, !UPT ;  /* 0x000000020a1a7892 */ /* 0x000fe4000f8efc3f */
[----:B------:R-:W-:Y:S02]  /*1e4c0*/  UIADD3 UR10, UR4, 0x7f, URZ ;  /* 0x0000007f040a7890 */ /* 0x000fe4000fffe03f */
[----:B------:R-:W-:Y:S02]  /*1e4d0*/  UIADD3 UR4, UR5, -0x1, URZ ;  /* 0xffffffff05047890 */ /* 0x000fe4000fffe03f */
[----:B------:R-:W-:Y:S02]  /*1e4e0*/  USHF.R.S32.HI UR11, URZ, 0x1f, UR10 ;  /* 0x0000001f3f0b7899 */ /* 0x000fe4000801140a */
[----:B------:R-:W-:Y:S02]  /*1e4f0*/  USHF.L.U32 UR5, UR9, UR6, URZ ;  /* 0x0000000609057299 */ /* 0x000fe4000800063f */
[----:B------:R-:W-:Y:S01]  /*1e500*/  ULEA.HI UR11, UR11, UR10, URZ, 0x7 ;  /* 0x0000000a0b0b7291 */ /* 0x000fe2000f8f383f */
[----:B------:R-:W-:Y:S01]  /*1e510*/  ULDC UR9, c[0x0][0x10] ;  /* 0x0000040000097ab9 */ /* 0x000fe20000000800 */
[----:B------:R-:W-:-:S02]  /*1e520*/  ULOP3.LUT UR6, URZ, UR7, URZ, 0x33, !UPT ;  /* 0x000000073f067292 */ /* 0x000fc4000f8e333f */
[----:B------:R-:W-:Y:S01]  /*1e530*/  UIMAD.WIDE.U32 UR8, UR8, UR9, URZ ;  /* 0x00000009080872a5 */ /* 0x000fe2000f8e003f */
[----:B------:R-:W-:Y:S01]  /*1e540*/  ULDC UR7, c[0x0][0x14] ;  /* 0x0000050000077ab9 */ /* 0x000fe20000000800 */
[----:B------:R-:W-:Y:S02]  /*1e550*/  USHF.R.S32.HI UR19, URZ, 0x7, UR11 ;  /* 0x000000073f137899 */ /* 0x000fe4000801140b */
[----:B------:R-:W-:Y:S02]  /*1e560*/  UIMAD.WIDE.U32 UR22, UR8, UR7, URZ ;  /* 0x00000007081672a5 */ /* 0x000fe4000f8e003f */
[----:B------:R-:W-:Y:S02]  /*1e570*/  UIMAD UR13, UR9, UR7, URZ ;  /* 0x00000007090d72a4 */ /* 0x000fe4000f8e023f */
[----:B------:R-:W-:Y:S02]  /*1e580*/  UIADD3 UR27, UR19, 0x1, URZ ;  /* 0x00000001131b7890 */ /* 0x000fe4000fffe03f */
[----:B------:R-:W-:-:S12]  /*1e590*/  UIADD3 UR13, UR23, UR13, URZ ;  /* 0x0000000d170d7290 */ /* 0x000fd8000fffe03f */
.L_x_583:
[----:B------:R-:W-:-:S03]  /*1e5a0*/  UMOV UR7, 0xffffffff ;  /* 0xffffffff00077882 */ /* 0x000fc60000000000 */
[----:B------:R-:W-:Y:S05]  /*1e5b0*/  BRA.DIV UR7, `(.L_x_573) ;  /* 0x0000000e07cc7947 */ /* 0x000fea000b800000 */
[----:B------:R-:W-:-:S13]  /*1e5c0*/  ELECT P6, URZ, PT ;  /* 0x00000000003f782f */ /* 0x000fda00038c0000 */
.L_x_593:
[----:B------:R-:W0:Y:S01]  /*1e5d0*/  LDC R4, c[0x0][0x28c] ;  /* 0x0000a300ff047b82 */ /* 0x000e220000000800 */
[----:B------:R-:W-:Y:S01]  /*1e5e0*/  BSSY B1, `(.L_x_574) ;  /* 0x000003b000017945 */ /* 0x000fe20003800000 */
[----:B0-----:R-:W-:-:S13]  /*1e5f0*/  ISETP.LT.OR P6, PT, R4, 0x1, !P6 ;  /* 0x000000010400780c */ /* 0x001fda00077c1670 */
[----:B------:R-:W-:Y:S05]  /*1e600*/  @P6 BRA `(.L_x_575) ;  /* 0x0000000000e06947 */ /* 0x000fea0003800000 */
[----:B------:R-:W-:Y:S02]  /*1e610*/  IMAD R4, R2, 0x2, R7 ;  /* 0x0000000202047824 */ /* 0x000fe400078e0207 */
[----:B------:R-:W-:Y:S02]  /*1e620*/  IMAD R2, R3, 0x180, RZ ;  /* 0x0000018003027824 */ /* 0x000fe400078e02ff */
[----:B------:R-:W-:Y:S02]  /*1e630*/  IMAD R4, R4, 0x58, RZ ;  /* 0x0000005804047824 */ /* 0x000fe400078e02ff */
[----:B------:R-:W-:Y:S02]  /*1e640*/  IMAD.MOV.U32 R13, RZ, RZ, RZ ;  /* 0x000000ffff0d7224 */ /* 0x000fe400078e00ff */
[----:B------:R-:W-:Y:S02]  /*1e650*/  IMAD.U32 R11, RZ, RZ, UR27 ;  /* 0x0000001bff0b7e24 */ /* 0x000fe4000f8e00ff */
[----:B------:R-:W-:-:S02]  /*1e660*/  IMAD.MOV.U32 R3, RZ, RZ, R6 ;  /* 0x000000ffff037224 */ /* 0x000fc400078e0006 */
[----:B------:R-:W-:-:S07]  /*1e670*/  IMAD.MOV.U32 R5, RZ, RZ, R0 ;  /* 0x000000ffff057224 */ /* 0x000fce00078e0000 */
.L_x_578:
[----:B------:R-:W0:Y:S01]  /*1e680*/  S2R R15, SR_CgaCtaId ;  /* 0x00000000000f7919 */ /* 0x000e220000008800 */
[----:B------:R-:W-:Y:S01]  /*1e690*/  MOV R12, 0x400 ;  /* 0x00000400000c7802 */ /* 0x000fe20000000f00 */
[----:B------:R-:W1:Y:S03]  /*1e6a0*/  S2R R14, SR_TID.X ;  /* 0x00000000000e7919 */ /* 0x000e660000002100 */
[----:B0-----:R-:W-:Y:S02]  /*1e6b0*/  LEA R12, R15, R12, 0x18 ;  /* 0x0000000c0f0c7211 */ /* 0x001fe400078ec0ff */
[----:B------:R-:W-:Y:S02]  /*1e6c0*/  SHF.L.U32 R15, R3, 0x1f, RZ ;  /* 0x0000001f030f7819 */ /* 0x000fe400000006ff */
[----:B-1----:R-:W-:Y:S01]  /*1e6d0*/  LOP3.LUT P1, RZ, R14, 0x7f, RZ, 0xc0, !PT ;  /* 0x0000007f0eff7812 */ /* 0x002fe2000782c0ff */
[----:B------:R-:W-:-:S04]  /*1e6e0*/  IMAD R8, R5, 0x8, R12 ;  /* 0x0000000805087824 */ /* 0x000fc800078e020c */
[----:B------:R-:W0:Y:S02]  /*1e6f0*/  SYNCS.PHASECHK.TRANS64.TRYWAIT P0, [R8+URZ+0x18], R15 ;  /* 0x0000180f080075a7 */ /* 0x000e24000800017f */
[----:B0-----:R-:W-:Y:S06]  /*1e700*/  @!P0 BRA `(.L_x_576) ;  /* 0x0000000c00988947 */ /* 0x001fec0003800000 */
.L_x_594:
[----:B0-----:R-:W0:Y:S01]  /*1e710*/  @!P1 LDC R15, c[0x0][0x500] ;  /* 0x00014000ff0f9b82 */ /* 0x001e220000000800 */
[----:B------:R-:W-:-:S04]  /*1e720*/  UPRMT UR7, UR26, 0x9910, URZ ;  /* 0x000099101a077896 */ /* 0x000fc8000800003f */
[----:B------:R-:W-:-:S06]  /*1e730*/  UISETP.NE.AND UP0, UPT, UR7, 0x2, UPT ;  /* 0x000000020700788c */ /* 0x000fcc000bf05270 */
[----:B------:R-:W-:Y:S01]  /*1e740*/  PLOP3.LUT P0, PT, PT, PT, UP0, 0x80, 0x0 ;  /* 0x000000000000781c */ /* 0x000fe20003f0f008 */
[----:B0-----:R0:W-:-:S12]  /*1e750*/  @!P1 SYNCS.ARRIVE.TRANS64 RZ, [R8+URZ], R15 ;  /* 0x0000000f08ff99a7 */ /* 0x0011d8000800003f */
[----:B------:R-:W-:Y:S05]  /*1e760*/  @P0 BRA `(.L_x_577) ;  /* 0x0000000000040947 */ /* 0x000fea0003800000 */
[----:B------:R-:W-:Y:S01]  /*1e770*/  BPT.TRAP 0x1 ;  /* 0x000000040000795c */ /* 0x000fe20000300000 */
.L_x_577:
[C---:B------:R-:W-:Y:S01]  /*1e780*/  IMAD R14, R5.reuse, 0xc000, R12 ;  /* 0x0000c000050e7824 */ /* 0x040fe200078e020c */
[----:B------:R-:W-:Y:S01]  /*1e790*/  R2UR UR9, R8 ;  /* 0x00000000080972ca */ /* 0x000fe200000e0000 */
[----:B0-----:R-:W-:Y:S01]  /*1e7a0*/  IMAD R8, R5, 0x5800, R16 ;  /* 0x0000580005087824 */ /* 0x001fe200078e0210 */
[----:B------:R-:W-:Y:S01]  /*1e7b0*/  R2UR UR20, R12 ;  /* 0x000000000c1472ca */ /* 0x000fe200000e0000 */
[----:B------:R-:W-:Y:S01]  /*1e7c0*/  VIADD R11, R11, 0xffffffff ;  /* 0xffffffff0b0b7836 */ /* 0x000fe20000000000 */
[----:B------:R-:W-:Y:S01]  /*1e7d0*/  R2UR UR7, R14 ;  /* 0x000000000e0772ca */ /* 0x000fe200000e0000 */
[----:B------:R-:W-:Y:S01]  /*1e7e0*/  UIADD3 UR14, UP0, UR24, 0xf0, URZ ;  /* 0x000000f0180e7890 */ /* 0x000fe2000ff1e03f */
[----:B------:R-:W-:Y:S01]  /*1e7f0*/  R2UR UR8, R8 ;  /* 0x00000000080872ca */ /* 0x000fe200000e0000 */
[----:B------:R-:W-:Y:S01]  /*1e800*/  UIADD3 UR28, UP1, UR24, 0x1f0, URZ ;  /* 0x000001f0181c7890 */ /* 0x000fe2000ff3e03f */
[----:B------:R-:W-:Y:S01]  /*1e810*/  R2UR UR11, R2 ;  /* 0x00000000020b72ca */ /* 0x000fe200000e0000 */
[----:B------:R-:W-:Y:S01]  /*1e820*/  UIADD3.X UR15, URZ, UR25, URZ, UP0, !UPT ;  /* 0x000000193f0f7290 */ /* 0x000fe200087fe43f */
[----:B------:R-:W-:Y:S01]  /*1e830*/  R2UR UR10, R13 ;  /* 0x000000000d0a72ca */ /* 0x000fe200000e0000 */
[----:B------:R-:W-:Y:S01]  /*1e840*/  VIADD R5, R5, 0x1 ;  /* 0x0000000105057836 */ /* 0x000fe20000000000 */
[----:B------:R-:W-:Y:S01]  /*1e850*/  R2UR UR12, R10 ;  /* 0x000000000a0c72ca */ /* 0x000fe200000e0000 */
[----:B------:R-:W-:Y:S01]  /*1e860*/  UIADD3.X UR29, URZ, UR25, URZ, UP1, !UPT ;  /* 0x000000193f1d7290 */ /* 0x000fe20008ffe43f */
[----:B------:R-:W-:Y:S01]  /*1e870*/  R2UR UR21, R4 ;  /* 0x00000000041572ca */ /* 0x000fe200000e0000 */
[----:B------:R-:W-:Y:S01]  /*1e880*/  UMOV UR16, 0x0 ;  /* 0x0000000000107882 */ /* 0x000fe20000000000 */
[----:B------:R-:W-:Y:S01]  /*1e890*/  ISETP.GT.AND P1, PT, R11, 0x1, PT ;  /* 0x000000010b00780c */ /* 0x000fe20003f24270 */
[----:B------:R-:W-:Y:S01]  /*1e8a0*/  UIADD3 UR18, UR7, 0x100, URZ ;  /* 0x0000010007127890 */ /* 0x000fe2000fffe03f */
[----:B------:R-:W-:Y:S01]  /*1e8b0*/  ISETP.NE.AND P0, PT, R5, 0x3, PT ;  /* 0x000000030500780c */ /* 0x000fe20003f05270 */
[----:B------:R-:W-:Y:S01]  /*1e8c0*/  UIADD3 UR7, UR20, UR8, URZ ;  /* 0x0000000814077290 */ /* 0x000fe2000fffe03f */
[----:B------:R-:W-:Y:S01]  /*1e8d0*/  VIADD R13, R13, 0x80 ;  /* 0x000000800d0d7836 */ /* 0x000fe20000000000 */
[----:B------:R-:W-:Y:S01]  /*1e8e0*/  UMOV UR17, 0x10000000 ;  /* 0x1000000000117882 */ /* 0x000fe20000000000 */
[----:B------:R-:W-:Y:S01]  /*1e8f0*/  UMOV UR30, 0x30000 ;  /* 0x00030000001e7882 */ /* 0x000fe20000000000 */
[----:B------:R-:W-:Y:S01]  /*1e900*/  SEL R8, RZ, 0x1, P0 ;  /* 0x00000001ff087807 */ /* 0x000fe20000000000 */
[----:B------:R-:W-:Y:S01]  /*1e910*/  UMOV UR8, UR18 ;  /* 0x0000001200087c82 */ /* 0x000fe20008000000 */
[----:B------:R-:W-:Y:S01]  /*1e920*/  SEL R5, R5, RZ, P0 ;  /* 0x000000ff05057207 */ /* 0x000fe20000000000 */
[----:B------:R0:W-:Y:S01]  /*1e930*/  UTMALDG.3D [UR8], [UR14], desc[UR16] ;  /* 0x000010080e0075b4 */ /* 0x0001e20008011000 */
[----:B------:R-:W-:Y:S01]  /*1e940*/  LOP3.LUT R3, R3, R8, RZ, 0x3c, !PT ;  /* 0x0000000803037212 */ /* 0x000fe200078e3cff */
[----:B0-----:R-:W-:Y:S01]  /*1e950*/  UMOV UR11, UR21 ;  /* 0x00000015000b7c82 */ /* 0x001fe20008000000 */
[----:B------:R-:W-:-:S02]  /*1e960*/  UMOV UR8, UR7 ;  /* 0x0000000700087c82 */ /* 0x000fc40008000000 */
[----:B------:R0:W-:Y:S02]  /*1e970*/  UTMALDG.3D.MULTICAST [UR8], [UR28], UR30, desc[UR16] ;  /* 0x000010081c0073b4 */ /* 0x0001e4000801181e */
[----:B0-----:R-:W-:Y:S05]  /*1e980*/  @P1 BRA `(.L_x_578) ;  /* 0xfffffffc003c1947 */ /* 0x001fea000383ffff */
.L_x_575:
[----:B------:R-:W-:Y:S05]  /*1e990*/  BSYNC B1 ;  /* 0x0000000000017941 */ /* 0x000fea0003800000 */
.L_x_574:
[----:B------:R-:W2:Y:S01]  /*1e9a0*/  LDL.LU R14, [R1+0x100] ;  /* 0x00010000010e7983 */ /* 0x000ea20000300800 */
[----:B------:R-:W-:Y:S01]  /*1e9b0*/  LOP3.LUT P0, RZ, R9, 0xff, RZ, 0xc0, !PT ;  /* 0x000000ff09ff7812 */ /* 0x000fe2000780c0ff */
[----:B------:R-:W-:Y:S01]  /*1e9c0*/  VIADD R0, R0, UR19 ;  /* 0x0000001300007c36 */ /* 0x000fe20008000000 */
[----:B------:R-:W-:Y:S01]  /*1e9d0*/  ULDC.64 UR8, c[0x0][0x650] ;  /* 0x0001940000087ab9 */ /* 0x000fe20000000a00 */
[----:B------:R-:W3:Y:S01]  /*1e9e0*/  LDL.LU R12, [R1+0x104] ;  /* 0x00010400010c7983 */ /* 0x000ee20000300800 */
[----:B------:R-:W-:Y:S01]  /*1e9f0*/  UISETP.GE.U32.AND UP0, UPT, UR19, 0x3, UPT ;  /* 0x000000031300788c */ /* 0x000fe2000bf06070 */
[----:B------:R-:W-:Y:S01]  /*1ea00*/  BSSY B1, `(.L_x_579) ;  /* 0x0000077000017945 */ /* 0x000fe20003800000 */
[----:B------:R-:W-:Y:S01]  /*1ea10*/  IMAD.MOV.U32 R10, RZ, RZ, -0x1 ;  /* 0xffffffffff0a7424 */ /* 0x000fe200078e00ff */
[----:B------:R-:W-:Y:S02]  /*1ea20*/  PRMT R4, RZ, 0x7610, R4 ;  /* 0x00007610ff047816 */ /* 0x000fe40000000004 */
[----:B------:R-:W-:-:S02]  /*1ea30*/  PRMT R9, RZ, 0x7610, R9 ;  /* 0x00007610ff097816 */ /* 0x000fc40000000009 */
[----:B------:R-:W-:Y:S02]  /*1ea40*/  PLOP3.LUT P1, PT, PT, PT, UP0, 0x80, 0x0 ;  /* 0x000000000000781c */ /* 0x000fe40003f2f008 */
[----:B------:R-:W0:Y:S01]  /*1ea50*/  @P0 S2R R3, SR_CgaCtaId ;  /* 0x0000000000030919 */ /* 0x000e220000008800 */
[----:B------:R-:W-:-:S04]  /*1ea60*/  @P0 MOV R2, 0x400 ;  /* 0x0000040000020802 */ /* 0x000fc80000000f00 */
[----:B0-----:R-:W-:-:S04]  /*1ea70*/  @P0 LEA R2, R3, R2, 0x18 ;  /* 0x0000000203020211 */ /* 0x001fc800078ec0ff */
[----:B------:R0:W-:Y:S01]  /*1ea80*/  @P0 SYNCS.ARRIVE.TRANS64.A1T0 RZ, [R2+URZ+0x48], RZ ;  /* 0x000048ff02ff09a7 */ /* 0x0001e2000810003f */
[----:B------:R-:W-:Y:S01]  /*1ea90*/  ISETP.GT.U32.AND P0, PT, R0, 0x2, PT ;  /* 0x000000020000780c */ /* 0x000fe20003f04070 */
[----:B0-----:R-:W-:-:S05]  /*1eaa0*/  IMAD.U32 R2, RZ, RZ, UR19 ;  /* 0x00000013ff027e24 */ /* 0x001fca000f8e00ff */
[----:B------:R-:W-:Y:S01]  /*1eab0*/  ISETP.LT.U32.AND P0, PT, R2, 0x3, P0 ;  /* 0x000000030200780c */ /* 0x000fe20000701070 */
[----:B------:R-:W-:-:S04]  /*1eac0*/  IMAD.WIDE.U32 R2, R0, -0x55555555, RZ ;  /* 0xaaaaaaab00027825 */ /* 0x000fc800078e00ff */
[----:B------:R-:W-:Y:S01]  /*1ead0*/  IMAD.MOV.U32 R2, RZ, RZ, -0x1 ;  /* 0xffffffffff027424 */ /* 0x000fe200078e00ff */
[----:B------:R-:W-:Y:S02]  /*1eae0*/  SHF.R.U32.HI R5, RZ, 0x1, R3 ;  /* 0x00000001ff057819 */ /* 0x000fe40000011603 */
[----:B------:R-:W-:-:S03]  /*1eaf0*/  SEL R3, RZ, 0x1, !P0 ;  /* 0x00000001ff037807 */ /* 0x000fc60004000000 */
[----:B------:R-:W-:Y:S01]  /*1eb00*/  IMAD R0, R5, -0x3, R0 ;  /* 0xfffffffd05007824 */ /* 0x000fe200078e0200 */
[----:B------:R-:W-:Y:S01]  /*1eb10*/  LOP3.LUT R6, R6, R3, RZ, 0x3c, !PT ;  /* 0x0000000306067212 */ /* 0x000fe200078e3cff */
[----:B------:R-:W-:-:S03]  /*1eb20*/  IMAD.MOV.U32 R3, RZ, RZ, -0x1 ;  /* 0xffffffffff037424 */ /* 0x000fc600078e00ff */
[----:B------:R-:W-:Y:S02]  /*1eb30*/  @P1 LOP3.LUT R6, R6, 0x1, R5, 0x78, !PT ;  /* 0x0000000106061812 */ /* 0x000fe400078e7805 */
[----:B---3--:R-:W-:-:S04]  /*1eb40*/  IADD3 R12, P0, R12, UR22, RZ ;  /* 0x000000160c0c7c10 */ /* 0x008fc8000ff1e0ff */
[----:B--2---:R-:W-:Y:S01]  /*1eb50*/  IADD3.X R14, R14, UR13, RZ, P0, !PT ;  /* 0x0000000d0e0e7c10 */ /* 0x004fe200087fe4ff */
[----:B------:R0:W-:Y:S01]  /*1eb60*/  STL [R1+0x104], R12 ;  /* 0x0001040c01007387 */ /* 0x0001e20000100800 */
[----:B------:R-:W-:-:S03]  /*1eb70*/  ISETP.GE.U32.AND P0, PT, R12, UR8, PT ;  /* 0x000000080c007c0c */ /* 0x000fc6000bf06070 */
[----:B------:R0:W-:Y:S01]  /*1eb80*/  STL [R1+0x100], R14 ;  /* 0x0001000e01007387 */ /* 0x0001e20000100800 */
[----:B------:R-:W-:-:S13]  /*1eb90*/  ISETP.GE.U32.AND.EX P0, PT, R14, UR9, PT, P0 ;  /* 0x000000090e007c0c */ /* 0x000fda000bf06100 */
[----:B0-----:R-:W-:Y:S05]  /*1eba0*/  @P0 BRA `(.L_x_580) ;  /* 0x0000000400700947 */ /* 0x001fea0003800000 */
[----:B------:R-:W2:Y:S01]  /*1ebb0*/  LDL R15, [R1+0x118] ;  /* 0x00011800010f7983 */ /* 0x000ea20000100800 */
[----:B------:R-:W0:Y:S01]  /*1ebc0*/  LDC R5, c[0x0][0x144] ;  /* 0x00005100ff057b82 */ /* 0x000e220000000800 */
[----:B------:R-:W-:Y:S01]  /*1ebd0*/  ULDC.64 UR8, c[0x0][0x628] ;  /* 0x00018a0000087ab9 */ /* 0x000fe20000000a00 */
[----:B------:R-:W-:Y:S01]  /*1ebe0*/  ULDC UR10, c[0x0][0x630] ;  /* 0x00018c00000a7ab9 */ /* 0x000fe20000000800 */
[----:B------:R-:W1:Y:S01]  /*1ebf0*/  S2R R8, SR_CTAID.X ;  /* 0x0000000000087919 */ /* 0x000e620000002500 */
[----:B------:R-:W3:Y:S04]  /*1ec00*/  S2R R2, SR_CTAID.Y ;  /* 0x0000000000027919 */ /* 0x000ee80000002600 */
[----:B------:R-:W4:Y:S01]  /*1ec10*/  LDC R11, c[0x0][0x148] ;  /* 0x00005200ff0b7b82 */ /* 0x000f220000000800 */
[----:B-1----:R-:W-:-:S02]  /*1ec20*/  I2FP.F32.U32 R3, R8 ;  /* 0x0000000800037245 */ /* 0x002fc40000201000 */
[----:B---3--:R-:W-:Y:S02]  /*1ec30*/  I2FP.F32.U32 R4, R2 ;  /* 0x0000000200047245 */ /* 0x008fe40000201000 */
[----:B--2---:R-:W-:-:S13]  /*1ec40*/  R2UR UR7, R15 ;  /* 0x000000000f0772ca */ /* 0x004fda00000e0000 */
[----:B------:R-:W-:-:S03]  /*1ec50*/  UISETP.NE.AND UP0, UPT, UR7, URZ, UPT ;  /* 0x0000003f0700728c */ /* 0x000fc6000bf05270 */
[----:B------:R-:W-:Y:S02]  /*1ec60*/  ULDC UR7, c[0x0][0x150] ;  /* 0x0000540000077ab9 */ /* 0x000fe40000000800 */
[----:B------:R-:W-:Y:S01]  /*1ec70*/  FMUL R3, R3, UR7 ;  /* 0x0000000703037c20 */ /* 0x000fe20008400000 */
[----:B------:R-:W-:Y:S01]  /*1ec80*/  ULDC UR7, c[0x0][0x154] ;  /* 0x0000550000077ab9 */ /* 0x000fe20000000800 */
[----:B------:R-:W-:Y:S01]  /*1ec90*/  PLOP3.LUT P0, PT, PT, PT, UP0, 0x80, 0x0 ;  /* 0x000000000000781c */ /* 0x000fe20003f0f008 */
[----:B------:R-:W-:-:S03]  /*1eca0*/  FMUL R10, R4, UR7 ;  /* 0x00000007040a7c20 */ /* 0x000fc60008400000 */
[----:B------:R-:W1:Y:S08]  /*1ecb0*/  F2I.U32.TRUNC.NTZ R3, R3 ;  /* 0x0000000300037305 */ /* 0x000e70000020f000 */
[----:B------:R-:W2:Y:S01]  /*1ecc0*/  F2I.U32.TRUNC.NTZ R10, R10 ;  /* 0x0000000a000a7305 */ /* 0x000ea2000020f000 */
[----:B-1----:R-:W-:Y:S02]  /*1ecd0*/  IMAD.MOV R4, RZ, RZ, -R3 ;  /* 0x000000ffff047224 */ /* 0x002fe400078e0a03 */
[----:B------:R-:W-:-:S02]  /*1ece0*/  IMAD.MOV.U32 R3, RZ, RZ, R14 ;  /* 0x000000ffff037224 */ /* 0x000fc400078e000e */
[----:B0-----:R-:W-:Y:S02]  /*1ecf0*/  IMAD R8, R5, R4, R8 ;  /* 0x0000000405087224 */ /* 0x001fe400078e0208 */
[----:B--2---:R-:W-:-:S04]  /*1ed00*/  IMAD.MOV R4, RZ, RZ, -R10 ;  /* 0x000000ffff047224 */ /* 0x004fc800078e0a0a */
[----:B----4-:R-:W-:Y:S01]  /*1ed10*/  @P0 IMAD R8, R11, R4, R2 ;  /* 0x000000040b080224 */ /* 0x010fe200078e0202 */
[----:B------:R-:W-:Y:S01]  /*1ed20*/  ISETP.NE.U32.AND P0, PT, RZ, UR8, PT ;  /* 0x00000008ff007c0c */ /* 0x000fe2000bf05070 */
[----:B------:R-:W-:-:S03]  /*1ed30*/  IMAD.MOV.U32 R2, RZ, RZ, R12 ;  /* 0x000000ffff027224 */ /* 0x000fc600078e000c */
[----:B------:R-:W-:-:S13]  /*1ed40*/  ISETP.NE.AND.EX P0, PT, RZ, UR9, PT, P0 ;  /* 0x00000009ff007c0c */ /* 0x000fda000bf05300 */
[----:B------:R-:W-:Y:S05]  /*1ed50*/  @!P0 BRA `(.L_x_581) ;  /* 0x0000000000288947 */ /* 0x000fea0003800000 */
[----:B------:R-:W-:Y:S02]  /*1ed60*/  ULDC UR7, c[0x0][0x634] ;  /* 0x00018d0000077ab9 */ /* 0x000fe40000000800 */
[----:B------:R-:W-:-:S05]  /*1ed70*/  IADD3 R3, P0, R12, UR7, RZ ;  /* 0x000000070c037c10 */ /* 0x000fca000ff1e0ff */
[----:B------:R-:W-:-:S04]  /*1ed80*/  IMAD.X R11, RZ, RZ, R14, P0 ;  /* 0x000000ffff0b7224 */ /* 0x000fc800000e060e */
[----:B------:R-:W-:-:S04]  /*1ed90*/  IMAD.WIDE.U32 R4, R11, UR8, RZ ;  /* 0x000000080b047c25 */ /* 0x000fc8000f8e00ff */
[----:B------:R-:W-:-:S04]  /*1eda0*/  IMAD.WIDE.U32 R4, P0, R3, UR9, R4 ;  /* 0x0000000903047c25 */ /* 0x000fc8000f800004 */
[----:B------:R-:W-:-:S04]  /*1edb0*/  IMAD.WIDE.U32 R2, R3, UR8, RZ ;  /* 0x0000000803027c25 */ /* 0x000fc8000f8e00ff */
[----:B------:R-:W-:Y:S01]  /*1edc0*/  IMAD.MOV.U32 R2, RZ, RZ, R5 ;  /* 0x000000ffff027224 */ /* 0x000fe200078e0005 */
[----:B------:R-:W-:Y:S01]  /*1edd0*/  IADD3 RZ, P1, R3, R4, RZ ;  /* 0x0000000403ff7210 */ /* 0x000fe20007f3e0ff */
[----:B------:R-:W-:-:S04]  /*1ede0*/  IMAD.X R3, RZ, RZ, RZ, P0 ;  /* 0x000000ffff037224 */ /* 0x000fc800000e06ff */
[----:B------:R-:W-:-:S08]  /*1edf0*/  IMAD.WIDE.U32.X R2, R11, UR9, R2, P1 ;  /* 0x000000090b027c25 */ /* 0x000fd000088e0402 */
.L_x_581:
[--C-:B------:R-:W-:Y:S01]  /*1ee00*/  SHF.R.U64 R10, R2, UR10, R3.reuse ;  /* 0x0000000a020a7c19 */ /* 0x100fe20008001203 */
[----:B------:R-:W-:Y:S01]  /*1ee10*/  ULDC.64 UR8, c[0x0][0x620] ;  /* 0x0001880000087ab9 */ /* 0x000fe20000000a00 */
[----:B------:R-:W-:Y:S01]  /*1ee20*/  SHF.R.U32.HI R2, RZ, UR10, R3 ;  /* 0x0000000aff027c19 */ /* 0x000fe20008011603 */
[----:B------:R-:W-:Y:S01]  /*1ee30*/  IMAD.MOV.U32 R3, RZ, RZ, R14 ;  /* 0x000000ffff037224 */ /* 0x000fe200078e000e */
[----:B------:R-:W-:Y:S01]  /*1ee40*/  IADD3 R11, P0, RZ, -R10, RZ ;  /* 0x8000000aff0b7210 */ /* 0x000fe20007f1e0ff */
[----:B------:R-:W-:-:S04]  /*1ee50*/  ULDC UR7, c[0x0][0x618] ;  /* 0x0001860000077ab9 */ /* 0x000fc80000000800 */
[----:B------:R-:W-:-:S04]  /*1ee60*/  IMAD.X R2, RZ, RZ, ~R2, P0 ;  /* 0x000000ffff027224 */ /* 0x000fc800000e0e02 */
[----:B------:R-:W-:-:S04]  /*1ee70*/  IMAD R2, R2, UR8, RZ ;  /* 0x0000000802027c24 */ /* 0x000fc8000f8e02ff */
[----:B------:R-:W-:Y:S02]  /*1ee80*/  IMAD R5, R11, UR9, R2 ;  /* 0x000000090b057c24 */ /* 0x000fe4000f8e0202 */
[----:B------:R-:W-:-:S04]  /*1ee90*/  IMAD.MOV.U32 R2, RZ, RZ, R12 ;  /* 0x000000ffff027224 */ /* 0x000fc800078e000c */
[----:B------:R-:W-:Y:S01]  /*1eea0*/  IMAD.WIDE.U32 R2, R11, UR8, R2 ;  /* 0x000000080b027c25 */ /* 0x000fe2000f8e0002 */
[----:B------:R-:W-:Y:S02]  /*1eeb0*/  ULDC.64 UR8, c[0x0][0x640] ;  /* 0x0001900000087ab9 */ /* 0x000fe40000000a00 */
[----:B------:R-:W-:Y:S01]  /*1eec0*/  ISETP.NE.U32.AND P0, PT, RZ, UR8, PT ;  /* 0x00000008ff007c0c */ /* 0x000fe2000bf05070 */
[----:B------:R-:W-:-:S03]  /*1eed0*/  IMAD.IADD R3, R3, 0x1, R5 ;  /* 0x0000000103037824 */ /* 0x000fc600078e0205 */
[----:B------:R-:W-:Y:S02]  /*1eee0*/  ISETP.NE.AND.EX P0, PT, RZ, UR9, PT, P0 ;  /* 0x00000009ff007c0c */ /* 0x000fe4000bf05300 */
[--C-:B------:R-:W-:Y:S02]  /*1eef0*/  SHF.R.U64 R11, R2, UR7, R3.reuse ;  /* 0x00000007020b7c19 */ /* 0x100fe40008001203 */
[----:B------:R-:W-:Y:S01]  /*1ef00*/  SHF.R.U32.HI R2, RZ, UR7, R3 ;  /* 0x00000007ff027c19 */ /* 0x000fe20008011603 */
[----:B------:R-:W-:-:S03]  /*1ef10*/  ULDC UR7, c[0x0][0x608] ;  /* 0x0001820000077ab9 */ /* 0x000fc60000000800 */
[--C-:B------:R-:W-:Y:S02]  /*1ef20*/  SHF.R.U64 R12, R11, UR7, R2.reuse ;  /* 0x000000070b0c7c19 */ /* 0x100fe40008001202 */
[----:B------:R-:W-:Y:S01]  /*1ef30*/  SHF.R.U32.HI R3, RZ, UR7, R2 ;  /* 0x00000007ff037c19 */ /* 0x000fe20008011602 */
[----:B------:R-:W-:-:S03]  /*1ef40*/  ULDC UR7, c[0x0][0x658] ;  /* 0x0001960000077ab9 */ /* 0x000fc60000000800 */
[--C-:B------:R-:W-:Y:S02]  /*1ef50*/  SHF.R.U64 R13, R12, UR7, R3.reuse ;  /* 0x000000070c0d7c19 */ /* 0x100fe40008001203 */
[----:B------:R-:W-:-:S03]  /*1ef60*/  SHF.R.U32.HI R14, RZ, UR7, R3 ;  /* 0x00000007ff0e7c19 */ /* 0x000fc60008011603 */
[----:B------:R-:W-:Y:S02]  /*1ef70*/  IMAD.MOV.U32 R2, RZ, RZ, R13 ;  /* 0x000000ffff027224 */ /* 0x000fe400078e000d */
[----:B------:R-:W-:Y:S01]  /*1ef80*/  IMAD.MOV.U32 R3, RZ, RZ, R14 ;  /* 0x000000ffff037224 */ /* 0x000fe200078e000e */
[----:B------:R-:W-:Y:S06]  /*1ef90*/  @!P0 BRA `(.L_x_582) ;  /* 0x0000000000288947 */ /* 0x000fec0003800000 */
        /* <DEDUP_REMOVED lines=10> */
.L_x_582:
[----:B------:R-:W-:Y:S01]  /*1f040*/  R2UR UR7, R15 ;  /* 0x000000000f0772ca */ /* 0x000fe200000e0000 */
[----:B------:R-:W-:Y:S01]  /*1f050*/  IMAD.MOV.U32 R4, RZ, RZ, 0x1 ;  /* 0x00000001ff047424 */ /* 0x000fe200078e00ff */
[----:B------:R-:W-:-:S11]  /*1f060*/  LOP3.LUT R12, R12, UR6, RZ, 0xc0, !PT ;  /* 0x000000060c0c7c12 */ /* 0x000fd6000f8ec0ff */
[----:B------:R-:W-:-:S03]  /*1f070*/  UISETP.NE.AND UP0, UPT, UR7, URZ, UPT ;  /* 0x0000003f0700728c */ /* 0x000fc6000bf05270 */
[----:B------:R-:W-:Y:S02]  /*1f080*/  ULDC UR7, c[0x0][0x648] ;  /* 0x0001920000077ab9 */ /* 0x000fe40000000800 */
[----:B------:R-:W-:Y:S01]  /*1f090*/  SHF.R.U64 R3, R2, UR7, R3 ;  /* 0x0000000702037c19 */ /* 0x000fe20008001203 */
[----:B------:R-:W-:Y:S01]  /*1f0a0*/  ULDC UR7, c[0x0][0x638] ;  /* 0x00018e0000077ab9 */ /* 0x000fe20000000800 */
[----:B------:R-:W-:Y:S02]  /*1f0b0*/  PLOP3.LUT P0, PT, PT, PT, UP0, 0x40, 0x0 ;  /* 0x000000000000781c */ /* 0x000fe40003f0e808 */
[----:B------:R-:W-:Y:S01]  /*1f0c0*/  PLOP3.LUT P1, PT, PT, PT, UP0, 0x40, 0x0 ;  /* 0x000000000000781c */ /* 0x000fe20003f2e808 */
[----:B------:R-:W-:Y:S02]  /*1f0d0*/  IMAD.MOV R2, RZ, RZ, -R3 ;  /* 0x000000ffff027224 */ /* 0x000fe400078e0a03 */
[----:B------:R-:W-:Y:S02]  /*1f0e0*/  IMAD R5, R3, UR5, R12 ;  /* 0x0000000503057c24 */ /* 0x000fe4000f8e020c */
[----:B------:R-:W-:Y:S01]  /*1f0f0*/  IMAD R13, R2, UR7, R13 ;  /* 0x00000007020d7c24 */ /* 0x000fe2000f8e020d */
[----:B------:R-:W-:Y:S01]  /*1f100*/  ULDC UR7, c[0x0][0x610] ;  /* 0x0001840000077ab9 */ /* 0x000fe20000000800 */
[----:B------:R-:W-:Y:S01]  /*1f110*/  LOP3.LUT R2, R11, UR4, RZ, 0xc0, !PT ;  /* 0x000000040b027c12 */ /* 0x000fe2000f8ec0ff */
[----:B------:R-:W-:Y:S01]  /*1f120*/  IMAD R8, R5, UR7, R8 ;  /* 0x0000000705087c24 */ /* 0x000fe2000f8e0208 */
[----:B------:R-:W-:-:S03]  /*1f130*/  ULDC UR7, c[0x0][0x600] ;  /* 0x0001800000077ab9 */ /* 0x000fc60000000800 */
[----:B------:R-:W-:-:S05]  /*1f140*/  IMAD R13, R13, UR7, R2 ;  /* 0x000000070d0d7c24 */ /* 0x000fca000f8e0202 */
[----:B------:R-:W-:Y:S02]  /*1f150*/  SEL R2, R13, R8, P0 ;  /* 0x000000080d027207 */ /* 0x000fe40000000000 */
[----:B------:R-:W-:-:S07]  /*1f160*/  SEL R3, R8, R13, P1 ;  /* 0x0000000d08037207 */ /* 0x000fce0000800000 */
.L_x_580:
[----:B------:R-:W-:Y:S05]  /*1f170*/  BSYNC B1 ;  /* 0x0000000000017941 */ /* 0x000fea0003800000 */
.L_x_579:
[----:B------:R-:W-:-:S13]  /*1f180*/  LOP3.LUT P0, RZ, R4, 0xff, RZ, 0xc0, !PT ;  /* 0x000000ff04ff7812 */ /* 0x000fda000780c0ff */
[----:B------:R-:W-:Y:S05]  /*1f190*/  @P0 BRA `(.L_x_583) ;  /* 0xfffffff400000947 */ /* 0x000fea000383ffff */
[----:B------:R-:W-:Y:S05]  /*1f1a0*/  BSYNC B0 ;  /* 0x0000000000007941 */ /* 0x000fea0003800000 */
.L_x_572:
[----:B------:R-:W-:-:S03]  /*1f1b0*/  UMOV UR7, 0xffffffff ;  /* 0xffffffff00077882 */ /* 0x000fc60000000000 */
[----:B------:R-:W-:Y:S05]  /*1f1c0*/  BRA.DIV UR7, `(.L_x_584) ;  /* 0x0000000207fc7947 */ /* 0x000fea000b800000 */
[----:B------:R-:W-:-:S13]  /*1f1d0*/  ELECT P6, URZ, PT ;  /* 0x00000000003f782f */ /* 0x000fda00038c0000 */
.L_x_597:
[----:B------:R-:W-:Y:S04]  /*1f1e0*/  BSSY B0, `(.L_x_585) ;  /* 0x0000025000007945 */ /* 0x000fe80003800000 */
[----:B------:R-:W-:Y:S05]  /*1f1f0*/  @!P6 BRA `(.L_x_586) ;  /* 0x00000000008ce947 */ /* 0x000fea0003800000 */
[----:B------:R-:W2:Y:S02]  /*1f200*/  LDL R2, [R1+0xf4] ;  /* 0x0000f40001027983 */ /* 0x000ea40000100800 */
[----:B--2---:R-:W-:-:S13]  /*1f210*/  R2UR UR7, R2 ;  /* 0x00000000020772ca */ /* 0x004fda00000e0000 */
[----:B------:R-:W-:-:S04]  /*1f220*/  ULOP3.LUT UR7, UR7, 0x2, URZ, 0xfc, !UPT ;  /* 0x0000000207077892 */ /* 0x000fc8000f8efc3f */
[----:B------:R-:W-:-:S06]  /*1f230*/  UISETP.NE.AND UP0, UPT, UR7, 0x3, UPT ;  /* 0x000000030700788c */ /* 0x000fcc000bf05270 */
[----:B------:R-:W-:-:S13]  /*1f240*/  PLOP3.LUT P0, PT, PT, PT, UP0, 0x80, 0x0 ;  /* 0x000000000000781c */ /* 0x000fda0003f0f008 */
[----:B------:R-:W-:Y:S05]  /*1f250*/  @!P0 BRA `(.L_x_587) ;  /* 0x0000000000048947 */ /* 0x000fea0003800000 */
[----:B------:R-:W-:Y:S01]  /*1f260*/  BPT.TRAP 0x1 ;  /* 0x000000040000795c */ /* 0x000fe20000300000 */
.L_x_587:
[----:B------:R-:W0:Y:S01]  /*1f270*/  S2R R3, SR_CgaCtaId ;  /* 0x0000000000037919 */ /* 0x000e220000008800 */
[----:B------:R-:W-:-:S04]  /*1f280*/  MOV R2, 0x400 ;  /* 0x0000040000027802 */ /* 0x000fc80000000f00 */
[----:B0-----:R-:W-:Y:S02]  /*1f290*/  LEA R3, R3, R2, 0x18 ;  /* 0x0000000203037211 */ /* 0x001fe400078ec0ff */
[----:B------:R-:W-:-:S03]  /*1f2a0*/  SHF.L.U32 R2, R6, 0x1f, RZ ;  /* 0x0000001f06027819 */ /* 0x000fc600000006ff */
[----:B------:R-:W-:-:S04]  /*1f2b0*/  VIADD R3, R3, 0x18 ;  /* 0x0000001803037836 */ /* 0x000fc80000000000 */
[----:B------:R-:W-:-:S04]  /*1f2c0*/  IMAD R5, R0, 0x8, R3 ;  /* 0x0000000800057824 */ /* 0x000fc800078e0203 */
[----:B------:R-:W0:Y:S02]  /*1f2d0*/  SYNCS.PHASECHK.TRANS64.TRYWAIT P0, [R5+URZ], R2 ;  /* 0x00000002050075a7 */ /* 0x000e24000800017f */
[----:B0-----:R-:W-:Y:S05]  /*1f2e0*/  @!P0 BRA `(.L_x_588) ;  /* 0x0000000000d48947 */ /* 0x001fea0003800000 */
.L_x_598:
[----:B------:R-:W-:-:S05]  /*1f2f0*/  VIADD R0, R0, 0x1 ;  /* 0x0000000100007836 */ /* 0x000fca0000000000 */
[----:B------:R-:W-:-:S04]  /*1f300*/  ISETP.NE.AND P0, PT, R0, 0x3, PT ;  /* 0x000000030000780c */ /* 0x000fc80003f05270 */
[----:B0-----:R-:W-:Y:S02]  /*1f310*/  SEL R5, RZ, 0x1, P0 ;  /* 0x00000001ff057807 */ /* 0x001fe40000000000 */
[----:B------:R-:W-:Y:S02]  /*1f320*/  SEL R2, R0, RZ, P0 ;  /* 0x000000ff00027207 */ /* 0x000fe40000000000 */
[----:B------:R-:W-:-:S03]  /*1f330*/  LOP3.LUT R5, R6, R5, RZ, 0x3c, !PT ;  /* 0x0000000506057212 */ /* 0x000fc600078e3cff */
[----:B------:R-:W-:Y:S01]  /*1f340*/  IMAD R7, R2, 0x8, R3 ;  /* 0x0000000802077824 */ /* 0x000fe200078e0203 */
[----:B------:R-:W-:-:S04]  /*1f350*/  SHF.L.U32 R0, R5, 0x1f, RZ ;  /* 0x0000001f05007819 */ /* 0x000fc800000006ff */
[----:B------:R-:W0:Y:S02]  /*1f360*/  SYNCS.PHASECHK.TRANS64.TRYWAIT P0, [R7+URZ], R0 ;  /* 0x00000000070075a7 */ /* 0x000e24000800017f */
[----:B0-----:R-:W-:Y:S05]  /*1f370*/  @!P0 BRA `(.L_x_589) ;  /* 0x0000000000c48947 */ /* 0x001fea0003800000 */
.L_x_599:
[----:B0-----:R-:W-:-:S05]  /*1f380*/  VIADD R0, R2, 0x1 ;  /* 0x0000000102007836 */ /* 0x001fca0000000000 */
[----:B------:R-:W-:-:S04]  /*1f390*/  ISETP.NE.AND P0, PT, R0, 0x3, PT ;  /* 0x000000030000780c */ /* 0x000fc80003f05270 */
[----:B------:R-:W-:Y:S02]  /*1f3a0*/  SEL R2, RZ, 0x1, P0 ;  /* 0x00000001ff027807 */ /* 0x000fe40000000000 */
[----:B------:R-:W-:Y:S02]  /*1f3b0*/  SEL R0, R0, RZ, P0 ;  /* 0x000000ff00007207 */ /* 0x000fe40000000000 */
[----:B------:R-:W-:-:S03]  /*1f3c0*/  LOP3.LUT R2, R5, R2, RZ, 0x3c, !PT ;  /* 0x0000000205027212 */ /* 0x000fc600078e3cff */
[----:B------:R-:W-:Y:S01]  /*1f3d0*/  IMAD R3, R0, 0x8, R3 ;  /* 0x0000000800037824 */ /* 0x000fe200078e0203 */
[----:B------:R-:W-:-:S07]  /*1f3e0*/  SHF.L.U32 R0, R2, 0x1f, RZ ;  /* 0x0000001f02007819 */ /* 0x000fce00000006ff */
.L_x_590:
[----:B0-----:R0:W1:Y:S02]  /*1f3f0*/  SYNCS.PHASECHK.TRANS64.TRYWAIT P0, [R3+URZ], R0 ;  /* 0x00000000030075a7 */ /* 0x001064000800017f */
[----:B-1----:R-:W-:Y:S05]  /*1f400*/  @!P0 NANOSLEEP.SYNCS 0x989680 ;  /* 0x009896800000895d */ /* 0x002fea0003900000 */
[----:B------:R-:W1:Y:S02]  /*1f410*/  @!P0 SYNCS.PHASECHK.TRANS64 P0, [R3+URZ], R0 ;  /* 0x00000000030085a7 */ /* 0x000e64000800007f */
[----:B-1----:R-:W-:Y:S05]  /*1f420*/  @!P0 BRA `(.L_x_590) ;  /* 0xfffffffc00f08947 */ /* 0x002fea000383ffff */
.L_x_586:
[----:B------:R-:W-:Y:S05]  /*1f430*/  BSYNC B0 ;  /* 0x0000000000007941 */ /* 0x000fea0003800000 */
.L_x_585:
[----:B------:R-:W-:Y:S05]  /*1f440*/  EXIT ;  /* 0x000000000000794d */ /* 0x000fea0003800000 */
.L_x_21:
[----:B--2---:R2:W4:Y:S02]  /*1f450*/  SYNCS.PHASECHK.TRANS64.TRYWAIT P1, [R3+URZ], R2 ;  /* 0x00000002030075a7 */ /* 0x004524000802017f */
[----:B----4-:R-:W-:Y:S05]  /*1f460*/  @!P1 NANOSLEEP.SYNCS 0x989680 ;  /* 0x009896800000995d */ /* 0x010fea0003900000 */
[----:B------:R-:W4:Y:S02]  /*1f470*/  @!P1 SYNCS.PHASECHK.TRANS64 P1, [R3+URZ], R2 ;  /* 0x00000002030095a7 */ /* 0x000f24000802007f */
[----:B----4-:R-:W-:Y:S05]  /*1f480*/  @!P1 BRA `(.L_x_21) ;  /* 0xfffffffc00f09947 */ /* 0x010fea000383ffff */
[----:B------:R-:W-:Y:S05]  /*1f490*/  BRA `(.L_x_20) ;  /* 0xfffffe2400207947 */ /* 0x000fea000383ffff */
.L_x_26:
[----:B-1----:R1:W2:Y:S02]  /*1f4a0*/  SYNCS.PHASECHK.TRANS64.TRYWAIT P1, [R2+URZ], R3 ;  /* 0x00000003020075a7 */ /* 0x0022a4000802017f */
[----:B--2---:R-:W-:Y:S05]  /*1f4b0*/  @!P1 NANOSLEEP.SYNCS 0x989680 ;  /* 0x009896800000995d */ /* 0x004fea0003900000 */
[----:B------:R-:W2:Y:S02]  /*1f4c0*/  @!P1 SYNCS.PHASECHK.TRANS64 P1, [R2+URZ], R3 ;  /* 0x00000003020095a7 */ /* 0x000ea4000802007f */
[----:B--2---:R-:W-:Y:S05]  /*1f4d0*/  @!P1 BRA `(.L_x_26) ;  /* 0xfffffffc00f09947 */ /* 0x004fea000383ffff */
[----:B------:R-:W-:Y:S05]  /*1f4e0*/  BRA `(.L_x_25) ;  /* 0xfffffe7400147947 */ /* 0x000fea000383ffff */
.L_x_573:
[----:B------:R-:W-:Y:S01]  /*1f4f0*/  BSSY B1, `(.L_x_591) ;  /* 0x0000006000017945 */ /* 0x000fe20003800000 */
[----:B------:R-:W-:-:S07]  /*1f500*/  IMAD.MOV.U32 R15, RZ, RZ, -0x1 ;  /* 0xffffffffff0f7424 */ /* 0x000fce00078e00ff */
[----:B------:R-:W-:Y:S05]  /*1f510*/  WARPSYNC.COLLECTIVE R15, `(.L_x_592) ;  /* 0x000000000f0c7348 */ /* 0x000fea0003c00000 */
[----:B------:R-:W-:Y:S02]  /*1f520*/  ELECT P6, UR62, PT ;  /* 0x00000000003e782f */ /* 0x000fe400038c0000 */
[----:B------:R-:W-:Y:S01]  /*1f530*/  MOV R14, UR62 ;  /* 0x0000003e000e7c02 */ /* 0x000fe20008000f00 */
[----:B------:R-:W-:Y:S10]  /*1f540*/  ENDCOLLECTIVE ;  /* 0x000000000000791b */ /* 0x000ff40003800000 */
.L_x_592:
[----:B------:R-:W-:Y:S05]  /*1f550*/  BSYNC B1 ;  /* 0x0000000000017941 */ /* 0x000fea0003800000 */
.L_x_591:
[----:B------:R-:W-:Y:S05]  /*1f560*/  BRA `(.L_x_593) ;  /* 0xfffffff000187947 */ /* 0x000fea000383ffff */
.L_x_576:
[----:B0-----:R0:W1:Y:S02]  /*1f570*/  SYNCS.PHASECHK.TRANS64.TRYWAIT P0, [R8+URZ+0x18], R15 ;  /* 0x0000180f080075a7 */ /* 0x001064000800017f */
[----:B-1----:R-:W-:Y:S05]  /*1f580*/  @!P0 NANOSLEEP.SYNCS 0x989680 ;  /* 0x009896800000895d */ /* 0x002fea0003900000 */
[----:B------:R-:W1:Y:S02]  /*1f590*/  @!P0 SYNCS.PHASECHK.TRANS64 P0, [R8+URZ+0x18], R15 ;  /* 0x0000180f080085a7 */ /* 0x000e64000800007f */
[----:B-1----:R-:W-:Y:S05]  /*1f5a0*/  @!P0 BRA `(.L_x_576) ;  /* 0xfffffffc00f08947 */ /* 0x002fea000383ffff */
[----:B------:R-:W-:Y:S05]  /*1f5b0*/  BRA `(.L_x_594) ;  /* 0xfffffff000547947 */ /* 0x000fea000383ffff */
.L_x_584:
[----:B------:R-:W-:Y:S01]  /*1f5c0*/  BSSY B0, `(.L_x_595) ;  /* 0x0000006000007945 */ /* 0x000fe20003800000 */
[----:B------:R-:W-:-:S07]  /*1f5d0*/  IMAD.MOV.U32 R15, RZ, RZ, -0x1 ;  /* 0xffffffffff0f7424 */ /* 0x000fce00078e00ff */
[----:B------:R-:W-:Y:S05]  /*1f5e0*/  WARPSYNC.COLLECTIVE R15, `(.L_x_596) ;  /* 0x000000000f0c7348 */ /* 0x000fea0003c00000 */
[----:B------:R-:W-:Y:S02]  /*1f5f0*/  ELECT P6, UR62, PT ;  /* 0x00000000003e782f */ /* 0x000fe400038c0000 */
[----:B------:R-:W-:Y:S01]  /*1f600*/  MOV R14, UR62 ;  /* 0x0000003e000e7c02 */ /* 0x000fe20008000f00 */
[----:B------:R-:W-:Y:S10]  /*1f610*/  ENDCOLLECTIVE ;  /* 0x000000000000791b */ /* 0x000ff40003800000 */
.L_x_596:
[----:B------:R-:W-:Y:S05]  /*1f620*/  BSYNC B0 ;  /* 0x0000000000007941 */ /* 0x000fea0003800000 */
.L_x_595:
[----:B------:R-:W-:Y:S05]  /*1f630*/  BRA `(.L_x_597) ;  /* 0xfffffff800e87947 */ /* 0x000fea000383ffff */
.L_x_588:
[----:B0-----:R0:W1:Y:S02]  /*1f640*/  SYNCS.PHASECHK.TRANS64.TRYWAIT P0, [R5+URZ], R2 ;  /* 0x00000002050075a7 */ /* 0x001064000800017f */
[----:B-1----:R-:W-:Y:S05]  /*1f650*/  @!P0 NANOSLEEP.SYNCS 0x989680 ;  /* 0x009896800000895d */ /* 0x002fea0003900000 */
[----:B------:R-:W1:Y:S02]  /*1f660*/  @!P0 SYNCS.PHASECHK.TRANS64 P0, [R5+URZ], R2 ;  /* 0x00000002050085a7 */ /* 0x000e64000800007f */
[----:B-1----:R-:W-:Y:S05]  /*1f670*/  @!P0 BRA `(.L_x_588) ;  /* 0xfffffffc00f08947 */ /* 0x002fea000383ffff */
[----:B------:R-:W-:Y:S05]  /*1f680*/  BRA `(.L_x_598) ;  /* 0xfffffffc00187947 */ /* 0x000fea000383ffff */
.L_x_589:
[----:B0-----:R0:W1:Y:S02]  /*1f690*/  SYNCS.PHASECHK.TRANS64.TRYWAIT P0, [R7+URZ], R0 ;  /* 0x00000000070075a7 */ /* 0x001064000800017f */
[----:B-1----:R-:W-:Y:S05]  /*1f6a0*/  @!P0 NANOSLEEP.SYNCS 0x989680 ;  /* 0x009896800000895d */ /* 0x002fea0003900000 */
[----:B------:R-:W1:Y:S02]  /*1f6b0*/  @!P0 SYNCS.PHASECHK.TRANS64 P0, [R7+URZ], R0 ;  /* 0x00000000070085a7 */ /* 0x000e64000800007f */
[----:B-1----:R-:W-:Y:S05]  /*1f6c0*/  @!P0 BRA `(.L_x_589) ;  /* 0xfffffffc00f08947 */ /* 0x002fea000383ffff */
[----:B------:R-:W-:Y:S05]  /*1f6d0*/  BRA `(.L_x_599) ;  /* 0xfffffffc00287947 */ /* 0x000fea000383ffff */
.L_x_600:
[----:B------:R-:W-:-:S00]  /*1f6e0*/  BRA `(.L_x_600) ;  /* 0xfffffffc00fc7947 */ /* 0x000fc0000383ffff */
[----:B------:R-:W-:-:S00]  /*1f6f0*/  NOP ;  /* 0x0000000000007918 */ /* 0x000fc00000000000 */
        /* <DEDUP_REMOVED lines=8> */
.L_x_601:


//--------------------- .nv.global.init           --------------------------
	.section	.nv.global.init,"aw",@progbits
.nv.global.init:
	.type		$str$22,@object
	.size		$str$22,($str$23 - $str$22)
$str$22:
        /*0000*/ 	.byte	0x6b, 0x5f, 0x74, 0x69, 0x6c, 0x65, 0x5f, 0x63, 0x6f, 0x75, 0x6e, 0x74, 0x20, 0x3e, 0x3d, 0x20
        /*0010*/ 	.byte	0x31, 0x00
	.type		$str$23,@object
	.size		$str$23,(__unnamed_1 - $str$23)
$str$23:
        /*0012*/ 	.byte	0x2f, 0x74, 0x6d, 0x70, 0x2f, 0x63, 0x75, 0x74, 0x6c, 0x61, 0x73, 0x73, 0x5f, 0x73, 0x77, 0x65
        /*0022*/ 	.byte	0x65, 0x70, 0x5f, 0x73, 0x72, 0x63, 0x2f, 0x69, 0x6e, 0x63, 0x6c, 0x75, 0x64, 0x65, 0x2f, 0x63
        /*0032*/ 	.byte	0x75, 0x74, 0x6c, 0x61, 0x73, 0x73, 0x2f, 0x67, 0x65, 0x6d, 0x6d, 0x2f, 0x63, 0x6f, 0x6c, 0x6c
        /*0042*/ 	.byte	0x65, 0x63, 0x74, 0x69, 0x76, 0x65, 0x2f, 0x73, 0x6d, 0x39, 0x30, 0x5f, 0x6d, 0x6d, 0x61, 0x5f
        /*0052*/ 	.byte	0x74, 0x6d, 0x61, 0x5f, 0x67, 0x6d, 0x6d, 0x61, 0x5f, 0x73, 0x73, 0x5f, 0x77, 0x61, 0x72, 0x70
        /*0062*/ 	.byte	0x73, 0x70, 0x65, 0x63, 0x69, 0x61, 0x6c, 0x69, 0x7a, 0x65, 0x64, 0x2e, 0x68, 0x70, 0x70, 0x00
	.type		__unnamed_1,@object
	.size		__unnamed_1,(.L_0 - __unnamed_1)
__unnamed_1:
        /* <DEDUP_REMOVED lines=173> */
        /*0b42*/ 	.byte	0x75, 0x74, 0x65, 0x3a, 0x3a, 0x69, 0x64, 0x65, 0x6e, 0x74, 0x69, 0x74, 0x79, 0x5d, 0x00
.L_0:


//--------------------- .nv.shared._ZN7cutlass13device_kernelINS_4gemm6kernel13GemmUniversalIN4cute5tupleIJiiiiEEENS1_10collective13CollectiveMmaINS1_34MainloopSm90TmaGmmaWarpSpecializedILi3ENS5_IJNS4_1CILi2EEENSA_ILi1EEESC_EEENS1_35KernelTmaWarpSpecializedCooperativeEEENS5_IJNSA_ILi384EEENSA_ILi176EEENSA_ILi128EEEEEEaNS5_IJlSC_lEEEaSK_NS4_8TiledMMAINS4_8MMA_AtomIJNS4_4SM904GMMA26MMA_64x16x32_S32S8S8_SS_TNEEEENS4_6LayoutISD_NS5_IJSC_NSA_ILi0EEESS_EEEEENS5_IJNS4_10UnderscoreESV_SV_EEEEENS4_13SM90_TMA_LOADENS4_14ComposedLayoutINS4_7SwizzleILi3ELi4ELi3EEENS4_18smem_ptr_flag_bitsILi8EEENSR_INS5_IJNSA_ILi8EEESI_EEENS5_IJSI_SC_EEEEEEEvNS4_8identityENS4_23SM90_TMA_LOAD_MULTICASTES18_vS19_EENS_8epilogue10collective6detail29Sm90TmaWarpSpecializedAdapterINS1D_15DefaultEpilogueIaSK_SK_NS1C_6thread17LinearCombinationIaLi1EiiLNS1H_9ScaleType4KindE0ELNS_15FloatRoundStyleE2EaEENS1_15EpilogueDefaultEEEEEvvEEEEvNT_6ParamsE --------------------------
	.section	.nv.shared._ZN7cutlass13device_kernelINS_4gemm6kernel13GemmUniversalIN4cute5tupleIJiiiiEEENS1_10collective13CollectiveMmaINS1_34MainloopSm90TmaGmmaWarpSpecializedILi3ENS5_IJNS4_1CILi2EEENSA_ILi1EEESC_EEENS1_35KernelTmaWarpSpecializedCooperativeEEENS5_IJNSA_ILi384EEENSA_ILi176EEENSA_ILi128EEEEEEaNS5_IJlSC_lEEEaSK_NS4_8TiledMMAINS4_8MMA_AtomIJNS4_4SM904GMMA26MMA_64x16x32_S32S8S8_SS_TNEEEENS4_6LayoutISD_NS5_IJSC_NSA_ILi0EEESS_EEEEENS5_IJNS4_10UnderscoreESV_SV_EEEEENS4_13SM90_TMA_LOADENS4_14ComposedLayoutINS4_7SwizzleILi3ELi4ELi3EEENS4_18smem_ptr_flag_bitsILi8EEENSR_INS5_IJNSA_ILi8EEESI_EEENS5_IJSI_SC_EEEEEEEvNS4_8identityENS4_23SM90_TMA_LOAD_MULTICASTES18_vS19_EENS_8epilogue10collective6detail29Sm90TmaWarpSpecializedAdapterINS1D_15DefaultEpilogueIaSK_SK_NS1C_6thread17LinearCombinationIaLi1EiiLNS1H_9ScaleType4KindE0ELNS_15FloatRoundStyleE2EaEENS1_15EpilogueDefaultEEEEEvvEEEEvNT_6ParamsE,"aw",@nobits
	.sectionflags	@""
	.align	16
	.zero		1024


//--------------------- .nv.shared.reserved.0     --------------------------
	.section	.nv.shared.reserved.0,"aw",@nobits
	.weak		__nv_reservedSMEM_offset_0_alias
	.size		__nv_reservedSMEM_offset_0_alias, 0, 0
	.other		__nv_reservedSMEM_offset_0_alias,@"STO_CUDA_RESERVED_SHARED STV_DEFAULT"
__nv_reservedSMEM_offset_0_alias:
	.zero		0


//--------------------- .nv.global                --------------------------
	.section	.nv.global,"aw",@nobits
.nv.global:
	.type		_ZN39_INTERNAL_a3c3b793_4_k_cu_a5184e27_77804cute1_E,@object
	.size		_ZN39_INTERNAL_a3c3b793_4_k_cu_a5184e27_77804cute1_E,(_ZN39_INTERNAL_a3c3b793_4_k_cu_a5184e27_77804cuda3std3__45__cpo6cbeginE - _ZN39_INTERNAL_a3c3b793_4_k_cu_a5184e27_77804cute1_E)
_ZN39_INTERNAL_a3c3b793_4_k_cu_a5184e27_77804cute1_E:
	.zero		1
	.type		_ZN39_INTERNAL_a3c3b793_4_k_cu_a5184e27_77804cuda3std3__45__cpo6cbeginE,@object
	.size		_ZN39_INTERNAL_a3c3b793_4_k_cu_a5184e27_77804cuda3std3__45__cpo6cbeginE,(_ZN39_INTERNAL_a3c3b793_4_k_cu_a5184e27_77804cuda3std3__48in_placeE - _ZN39_INTERNAL_a3c3b793_4_k_cu_a5184e27_77804cuda3std3__45__cpo6cbeginE)
_ZN39_INTERNAL_a3c3b793_4_k_cu_a5184e27_77804cuda3std3__45__cpo6cbeginE:
	.zero		1
	.type		_ZN39_INTERNAL_a3c3b793_4_k_cu_a5184e27_77804cuda3std3__48in_placeE,@object
	.size		_ZN39_INTERNAL_a3c3b793_4_k_cu_a5184e27_77804cuda3std3__48in_placeE,(_ZN39_INTERNAL_a3c3b793_4_k_cu_a5184e27_77804cuda3std6ranges3__45__cpo9iter_moveE - _ZN39_INTERNAL_a3c3b793_4_k_cu_a5184e27_77804cuda3std3__48in_placeE)
_ZN39_INTERNAL_a3c3b793_4_k_cu_a5184e27_77804cuda3std3__48in_placeE:
	.zero		1
	.type		_ZN39_INTERNAL_a3c3b793_4_k_cu_a5184e27_77804cuda3std6ranges3__45__cpo9iter_moveE,@object
	.size		_ZN39_INTERNAL_a3c3b793_4_k_cu_a5184e27_77804cuda3std6ranges3__45__cpo9iter_moveE,(_ZN39_INTERNAL_a3c3b793_4_k_cu_a5184e27_77804cuda3std3__45__cpo5beginE - _ZN39_INTERNAL_a3c3b793_4_k_cu_a5184e27_77804cuda3std6ranges3__45__cpo9iter_moveE)
_ZN39_INTERNAL_a3c3b793_4_k_cu_a5184e27_77804cuda3std6ranges3__45__cpo9iter_moveE:
	.zero		1
	.type		_ZN39_INTERNAL_a3c3b793_4_k_cu_a5184e27_77804cuda3std3__45__cpo5beginE,@object
	.size		_ZN39_INTERNAL_a3c3b793_4_k_cu_a5184e27_77804cuda3std3__45__cpo5beginE,(_ZN39_INTERNAL_a3c3b793_4_k_cu_a5184e27_77804cuda3std3__441_GLOBAL__N__a3c3b793_4_k_cu_a5184e27_77806ignoreE - _ZN39_INTERNAL_a3c3b793_4_k_cu_a5184e27_77804cuda3std3__45__cpo5beginE)
_ZN39_INTERNAL_a3c3b793_4_k_cu_a5184e27_77804cuda3std3__45__cpo5beginE:
	.zero		1
	.type		_ZN39_INTERNAL_a3c3b793_4_k_cu_a5184e27_77804cuda3std3__441_GLOBAL__N__a3c3b793_4_k_cu_a5184e27_77806ignoreE,@object
	.size		_ZN39_INTERNAL_a3c3b793_4_k_cu_a5184e27_77804cuda3std3__441_GLOBAL__N__a3c3b793_4_k_cu_a5184e27_77806ignoreE,(_ZN39_INTERNAL_a3c3b793_4_k_cu_a5184e27_77804cute7productE - _ZN39_INTERNAL_a3c3b793_4_k_cu_a5184e27_77804cuda3std3__441_GLOBAL__N__a3c3b793_4_k_cu_a5184e27_77806ignoreE)
_ZN39_INTERNAL_a3c3b793_4_k_cu_a5184e27_77804cuda3std3__441_GLOBAL__N__a3c3b793_4_k_cu_a5184e27_77806ignoreE:
	.zero		1
	.type		_ZN39_INTERNAL_a3c3b793_4_k_cu_a5184e27_77804cute7productE,@object
	.size		_ZN39_INTERNAL_a3c3b793_4_k_cu_a5184e27_77804cute7productE,(_ZN39_INTERNAL_a3c3b793_4_k_cu_a5184e27_77804cuda3std3__45__cpo3endE - _ZN39_INTERNAL_a3c3b793_4_k_cu_a5184e27_77804cute7productE)
_ZN39_INTERNAL_a3c3b793_4_k_cu_a5184e27_77804cute7productE:
	.zero		1
	.type		_ZN39_INTERNAL_a3c3b793_4_k_cu_a5184e27_77804cuda3std3__45__cpo3endE,@object
	.size		_ZN39_INTERNAL_a3c3b793_4_k_cu_a5184e27_77804cuda3std3__45__cpo3endE,(_ZN39_INTERNAL_a3c3b793_4_k_cu_a5184e27_77804cuda3std3__419piecewise_constructE - _ZN39_INTERNAL_a3c3b793_4_k_cu_a5184e27_77804cuda3std3__45__cpo3endE)
_ZN39_INTERNAL_a3c3b793_4_k_cu_a5184e27_77804cuda3std3__45__cpo3endE:
	.zero		1
	.type		_ZN39_INTERNAL_a3c3b793_4_k_cu_a5184e27_77804cuda3std3__419piecewise_constructE,@object
	.size		_ZN39_INTERNAL_a3c3b793_4_k_cu_a5184e27_77804cuda3std3__419piecewise_constructE,(_ZN39_INTERNAL_a3c3b793_4_k_cu_a5184e27_77804cuda3std3__45__cpo4cendE - _ZN39_INTERNAL_a3c3b793_4_k_cu_a5184e27_77804cuda3std3__419piecewise_constructE)
_ZN39_INTERNAL_a3c3b793_4_k_cu_a5184e27_77804cuda3std3__419piecewise_constructE:
	.zero		1
	.type		_ZN39_INTERNAL_a3c3b793_4_k_cu_a5184e27_77804cuda3std3__45__cpo4cendE,@object
	.size		_ZN39_INTERNAL_a3c3b793_4_k_cu_a5184e27_77804cuda3std3__45__cpo4cendE,(_ZN39_INTERNAL_a3c3b793_4_k_cu_a5184e27_77804cuda3std6ranges3__45__cpo4swapE - _ZN39_INTERNAL_a3c3b793_4_k_cu_a5184e27_77804cuda3std3__45__cpo4cendE)
_ZN39_INTERNAL_a3c3b793_4_k_cu_a5184e27_77804cuda3std3__45__cpo4cendE:
	.zero		1
	.type		_ZN39_INTERNAL_a3c3b793_4_k_cu_a5184e27_77804cuda3std6ranges3__45__cpo4swapE,@object
	.size		_ZN39_INTERNAL_a3c3b793_4_k_cu_a5184e27_77804cuda3std6ranges3__45__cpo4swapE,(.L_8 - _ZN39_INTERNAL_a3c3b793_4_k_cu_a5184e27_77804cuda3std6ranges3__45__cpo4swapE)
_ZN39_INTERNAL_a3c3b793_4_k_cu_a5184e27_77804cuda3std6ranges3__45__cpo4swapE:
	.zero		1
.L_8:


//--------------------- .nv.constant0._ZN7cutlass13device_kernelINS_4gemm6kernel13GemmUniversalIN4cute5tupleIJiiiiEEENS1_10collective13CollectiveMmaINS1_34MainloopSm90TmaGmmaWarpSpecializedILi3ENS5_IJNS4_1CILi2EEENSA_ILi1EEESC_EEENS1_35KernelTmaWarpSpecializedCooperativeEEENS5_IJNSA_ILi384EEENSA_ILi176EEENSA_ILi128EEEEEEaNS5_IJlSC_lEEEaSK_NS4_8TiledMMAINS4_8MMA_AtomIJNS4_4SM904GMMA26MMA_64x16x32_S32S8S8_SS_TNEEEENS4_6LayoutISD_NS5_IJSC_NSA_ILi0EEESS_EEEEENS5_IJNS4_10UnderscoreESV_SV_EEEEENS4_13SM90_TMA_LOADENS4_14ComposedLayoutINS4_7SwizzleILi3ELi4ELi3EEENS4_18smem_ptr_flag_bitsILi8EEENSR_INS5_IJNSA_ILi8EEESI_EEENS5_IJSI_SC_EEEEEEEvNS4_8identityENS4_23SM90_TMA_LOAD_MULTICASTES18_vS19_EENS_8epilogue10collective6detail29Sm90TmaWarpSpecializedAdapterINS1D_15DefaultEpilogueIaSK_SK_NS1C_6thread17LinearCombinationIaLi1EiiLNS1H_9ScaleType4KindE0ELNS_15FloatRoundStyleE2EaEENS1_15EpilogueDefaultEEEEEvvEEEEvNT_6ParamsE --------------------------
	.section	.nv.constant0._ZN7cutlass13device_kernelINS_4gemm6kernel13GemmUniversalIN4cute5tupleIJiiiiEEENS1_10collective13CollectiveMmaINS1_34MainloopSm90TmaGmmaWarpSpecializedILi3ENS5_IJNS4_1CILi2EEENSA_ILi1EEESC_EEENS1_35KernelTmaWarpSpecializedCooperativeEEENS5_IJNSA_ILi384EEENSA_ILi176EEENSA_ILi128EEEEEEaNS5_IJlSC_lEEEaSK_NS4_8TiledMMAINS4_8MMA_AtomIJNS4_4SM904GMMA26MMA_64x16x32_S32S8S8_SS_TNEEEENS4_6LayoutISD_NS5_IJSC_NSA_ILi0EEESS_EEEEENS5_IJNS4_10UnderscoreESV_SV_EEEEENS4_13SM90_TMA_LOADENS4_14ComposedLayoutINS4_7SwizzleILi3ELi4ELi3EEENS4_18smem_ptr_flag_bitsILi8EEENSR_INS5_IJNSA_ILi8EEESI_EEENS5_IJSI_SC_EEEEEEEvNS4_8identityENS4_23SM90_TMA_LOAD_MULTICASTES18_vS19_EENS_8epilogue10collective6detail29Sm90TmaWarpSpecializedAdapterINS1D_15DefaultEpilogueIaSK_SK_NS1C_6thread17LinearCombinationIaLi1EiiLNS1H_9ScaleType4KindE0ELNS_15FloatRoundStyleE2EaEENS1_15EpilogueDefaultEEEEEvvEEEEvNT_6ParamsE,"a",@progbits
	.sectionflags	@""
	.align	4
.nv.constant0._ZN7cutlass13device_kernelINS_4gemm6kernel13GemmUniversalIN4cute5tupleIJiiiiEEENS1_10collective13CollectiveMmaINS1_34MainloopSm90TmaGmmaWarpSpecializedILi3ENS5_IJNS4_1CILi2EEENSA_ILi1EEESC_EEENS1_35KernelTmaWarpSpecializedCooperativeEEENS5_IJNSA_ILi384EEENSA_ILi176EEENSA_ILi128EEEEEEaNS5_IJlSC_lEEEaSK_NS4_8TiledMMAINS4_8MMA_AtomIJNS4_4SM904GMMA26MMA_64x16x32_S32S8S8_SS_TNEEEENS4_6LayoutISD_NS5_IJSC_NSA_ILi0EEESS_EEEEENS5_IJNS4_10UnderscoreESV_SV_EEEEENS4_13SM90_TMA_LOADENS4_14ComposedLayoutINS4_7SwizzleILi3ELi4ELi3EEENS4_18smem_ptr_flag_bitsILi8EEENSR_INS5_IJNSA_ILi8EEESI_EEENS5_IJSI_SC_EEEEEEEvNS4_8identityENS4_23SM90_TMA_LOAD_MULTICASTES18_vS19_EENS_8epilogue10collective6detail29Sm90TmaWarpSpecializedAdapterINS1D_15DefaultEpilogueIaSK_SK_NS1C_6thread17LinearCombinationIaLi1EiiLNS1H_9ScaleType4KindE0ELNS_15FloatRoundStyleE2EaEENS1_15EpilogueDefaultEEEEEvvEEEEvNT_6ParamsE:
	.zero		1664


//--------------------- SYMBOLS --------------------------

	.type		.nv.reservedSmem.offset0,@object
	.size		.nv.reservedSmem.offset0,0x4
	.type		__assertfail,@function
